	.target	sm_100a

	.elftype	@"ET_EXEC"


//--------------------- .note.nv.tkinfo           --------------------------
	.section	.note.nv.tkinfo,"",@"SHT_NOTE"
	.sectionflags	@"SHF_NOTE_NV_TKINFO"
	.tkinfo
        /*0018*/ 	.word	0x00000002
        /*0030*/ 	.string	""
        /*0030*/ 	.string	"ptxas"
        /*0030*/ 	.string	"Cuda compilation tools, release 13.0, V13.0.88"
        /*0030*/ 	.string	"Build cuda_13.0.r13.0/compiler.36424714_0"
        /*0030*/ 	.string	"-arch sm_100a -m 64 "



//--------------------- .note.nv.cuinfo           --------------------------
	.section	.note.nv.cuinfo,"",@"SHT_NOTE"
	.sectionflags	@"SHF_NOTE_NV_CUINFO"
        /*0018*/ 	.short	0x0002
        /*001a*/ 	.short	0x0064
        /*001c*/ 	.short	0x0082
	.zero		2


//--------------------- .nv.info                  --------------------------
	.section	.nv.info,"",@"SHT_CUDA_INFO"
	.align	4


	//----- nvinfo : EIATTR_REGCOUNT
	.align		4
        /*0000*/ 	.byte	0x04, 0x2f
        /*0002*/ 	.short	(.L_19 - .L_18)
	.align		4
.L_18:
        /*0004*/ 	.word	index@(_ZN7cutlass13device_kernelINS_4gemm6kernel13GemmUniversalIN4cute5tupleIJiiiiEEENS1_10collective13CollectiveMmaINS1_46MainloopSm100TmaUmmaWarpSpecializedBlockScaledILi16ELi2ELi2ENS5_IJNS4_1CILi2EEENSA_ILi4EEENSA_ILi1EEEEEEEENS5_IJNSA_ILi128EEENSA_ILi64EEESG_EEENS5_IJNS_12float_e2m1_tENS_13float_ue8m0_tEEEENS5_IJNS5_IJlSD_lEEENS4_6LayoutINS5_IJNS5_IJNS5_IJNSA_ILi32EEESC_EEEiEEESQ_NS5_IJSD_iEEEEEENS5_IJNS5_IJNS5_IJNSA_ILi16EEESC_EEEiEEENS5_IJNS5_IJNSA_ILi0EEESD_EEENSA_ILi512EEEEEENS5_IJSW_iEEEEEEEEEEESL_S13_NS4_8TiledMMAINS4_8MMA_AtomIJNS4_17SM100_MMA_MXF4_SSISJ_SJ_fSK_Li128ELi64ELi32ELNS4_4UMMA5MajorE0ELS18_0ELNS17_7ScaleInE0ELS19_0EEEEEENSN_INS5_IJSD_SD_SD_EEENS5_IJSW_SW_SW_EEEEENS5_IJNS4_10UnderscoreES1F_S1F_EEEEENS5_IJNS4_23SM90_TMA_LOAD_MULTICASTES1I_EEENS5_IJNS4_14ComposedLayoutINS4_7SwizzleILi2ELi4ELi3EEENS4_18smem_ptr_flag_bitsILi4EEENSN_INS5_IJNSA_ILi8EEESG_EEENS5_IJSG_SD_EEEEEEENSN_INS5_IJNS5_IJNS5_IJSP_SD_EEENS5_IJSO_SB_EEEEEESD_NS5_IJSB_SD_EEEEEENS5_IJNS5_IJNS5_IJSU_SY_EEESX_EEESW_NS5_IJSB_SY_EEEEEEEEEEEvNS4_8identityES1J_S24_vS25_EENS_8epilogue10collective18CollectiveEpilogueINS27_23Sm100TmaWarpSpecializedILi3ELi2ELi16ELb1ELb0EEEJNS5_IJSH_SH_SG_EEENS5_IJNSN_ISH_SD_EENSN_INS5_IJST_SB_EEENS5_IJSD_SO_EEEEEEEENS_10bfloat16_tESM_S2I_SM_NS27_6fusion15FusionCallbacksIS2B_NS2J_17LinearCombinationIS2I_fS2I_fLNS_15FloatRoundStyleE2EEES2C_S2H_JEEENS4_5SM1004TMEM4LOAD26SM100_TMEM_LOAD_32dp32b16xENS4_13SM90_TMA_LOADENS1K_INS1L_ILi1ELi4ELi3EEENS1N_ILi16EEENSN_INS5_IJS1P_ST_EEENS5_IJST_SD_EEEEEEENS4_39AutoVectorizingCopyWithAssumedAlignmentILi128EEENS4_14SM90_TMA_STOREES2Z_S31_S31_EEEvvEEEEvNT_6ParamsE)
        /*0008*/ 	.word	0x00000076


	//----- nvinfo : EIATTR_FRAME_SIZE
	.align		4
.L_19:
        /*000c*/ 	.byte	0x04, 0x11
        /*000e*/ 	.short	(.L_21 - .L_20)
	.align		4
.L_20:
        /*0010*/ 	.word	index@($__internal_2_$__cuda_sm10x_tcgen05_guardrail_trap_unallocated_columns_being_dealloced)
        /*0014*/ 	.word	0x00000000


	//----- nvinfo : EIATTR_FRAME_SIZE
	.align		4
.L_21:
        /*0018*/ 	.byte	0x04, 0x11
        /*001a*/ 	.short	(.L_23 - .L_22)
	.align		4
.L_22:
        /*001c*/ 	.word	index@($__internal_1_$__cuda_sm10x_tcgen05_guardrail_trap_phase_invalid_during_alloc)
        /*0020*/ 	.word	0x00000000


	//----- nvinfo : EIATTR_FRAME_SIZE
	.align		4
.L_23:
        /*0024*/ 	.byte	0x04, 0x11
        /*0026*/ 	.short	(.L_25 - .L_24)
	.align		4
.L_24:
        /*0028*/ 	.word	index@($__internal_0_$__cuda_sm10x_tcgen05_guardrail_trap_col_being_dealloced_not_returned_by_alloc)
        /*002c*/ 	.word	0x00000000


	//----- nvinfo : EIATTR_FRAME_SIZE
	.align		4
.L_25:
        /*0030*/ 	.byte	0x04, 0x11
        /*0032*/ 	.short	(.L_27 - .L_26)
	.align		4
.L_26:
        /*0034*/ 	.word	index@(_ZN7cutlass13device_kernelINS_4gemm6kernel13GemmUniversalIN4cute5tupleIJiiiiEEENS1_10collective13CollectiveMmaINS1_46MainloopSm100TmaUmmaWarpSpecializedBlockScaledILi16ELi2ELi2ENS5_IJNS4_1CILi2EEENSA_ILi4EEENSA_ILi1EEEEEEEENS5_IJNSA_ILi128EEENSA_ILi64EEESG_EEENS5_IJNS_12float_e2m1_tENS_13float_ue8m0_tEEEENS5_IJNS5_IJlSD_lEEENS4_6LayoutINS5_IJNS5_IJNS5_IJNSA_ILi32EEESC_EEEiEEESQ_NS5_IJSD_iEEEEEENS5_IJNS5_IJNS5_IJNSA_ILi16EEESC_EEEiEEENS5_IJNS5_IJNSA_ILi0EEESD_EEENSA_ILi512EEEEEENS5_IJSW_iEEEEEEEEEEESL_S13_NS4_8TiledMMAINS4_8MMA_AtomIJNS4_17SM100_MMA_MXF4_SSISJ_SJ_fSK_Li128ELi64ELi32ELNS4_4UMMA5MajorE0ELS18_0ELNS17_7ScaleInE0ELS19_0EEEEEENSN_INS5_IJSD_SD_SD_EEENS5_IJSW_SW_SW_EEEEENS5_IJNS4_10UnderscoreES1F_S1F_EEEEENS5_IJNS4_23SM90_TMA_LOAD_MULTICASTES1I_EEENS5_IJNS4_14ComposedLayoutINS4_7SwizzleILi2ELi4ELi3EEENS4_18smem_ptr_flag_bitsILi4EEENSN_INS5_IJNSA_ILi8EEESG_EEENS5_IJSG_SD_EEEEEEENSN_INS5_IJNS5_IJNS5_IJSP_SD_EEENS5_IJSO_SB_EEEEEESD_NS5_IJSB_SD_EEEEEENS5_IJNS5_IJNS5_IJSU_SY_EEESX_EEESW_NS5_IJSB_SY_EEEEEEEEEEEvNS4_8identityES1J_S24_vS25_EENS_8epilogue10collective18CollectiveEpilogueINS27_23Sm100TmaWarpSpecializedILi3ELi2ELi16ELb1ELb0EEEJNS5_IJSH_SH_SG_EEENS5_IJNSN_ISH_SD_EENSN_INS5_IJST_SB_EEENS5_IJSD_SO_EEEEEEEENS_10bfloat16_tESM_S2I_SM_NS27_6fusion15FusionCallbacksIS2B_NS2J_17LinearCombinationIS2I_fS2I_fLNS_15FloatRoundStyleE2EEES2C_S2H_JEEENS4_5SM1004TMEM4LOAD26SM100_TMEM_LOAD_32dp32b16xENS4_13SM90_TMA_LOADENS1K_INS1L_ILi1ELi4ELi3EEENS1N_ILi16EEENSN_INS5_IJS1P_ST_EEENS5_IJST_SD_EEEEEEENS4_39AutoVectorizingCopyWithAssumedAlignmentILi128EEENS4_14SM90_TMA_STOREES2Z_S31_S31_EEEvvEEEEvNT_6ParamsE)
        /*0038*/ 	.word	0x00000000


	//----- nvinfo : EIATTR_MIN_STACK_SIZE
	.align		4
.L_27:
        /*003c*/ 	.byte	0x04, 0x12
        /*003e*/ 	.short	(.L_29 - .L_28)
	.align		4
.L_28:
        /*0040*/ 	.word	index@(_ZN7cutlass13device_kernelINS_4gemm6kernel13GemmUniversalIN4cute5tupleIJiiiiEEENS1_10collective13CollectiveMmaINS1_46MainloopSm100TmaUmmaWarpSpecializedBlockScaledILi16ELi2ELi2ENS5_IJNS4_1CILi2EEENSA_ILi4EEENSA_ILi1EEEEEEEENS5_IJNSA_ILi128EEENSA_ILi64EEESG_EEENS5_IJNS_12float_e2m1_tENS_13float_ue8m0_tEEEENS5_IJNS5_IJlSD_lEEENS4_6LayoutINS5_IJNS5_IJNS5_IJNSA_ILi32EEESC_EEEiEEESQ_NS5_IJSD_iEEEEEENS5_IJNS5_IJNS5_IJNSA_ILi16EEESC_EEEiEEENS5_IJNS5_IJNSA_ILi0EEESD_EEENSA_ILi512EEEEEENS5_IJSW_iEEEEEEEEEEESL_S13_NS4_8TiledMMAINS4_8MMA_AtomIJNS4_17SM100_MMA_MXF4_SSISJ_SJ_fSK_Li128ELi64ELi32ELNS4_4UMMA5MajorE0ELS18_0ELNS17_7ScaleInE0ELS19_0EEEEEENSN_INS5_IJSD_SD_SD_EEENS5_IJSW_SW_SW_EEEEENS5_IJNS4_10UnderscoreES1F_S1F_EEEEENS5_IJNS4_23SM90_TMA_LOAD_MULTICASTES1I_EEENS5_IJNS4_14ComposedLayoutINS4_7SwizzleILi2ELi4ELi3EEENS4_18smem_ptr_flag_bitsILi4EEENSN_INS5_IJNSA_ILi8EEESG_EEENS5_IJSG_SD_EEEEEEENSN_INS5_IJNS5_IJNS5_IJSP_SD_EEENS5_IJSO_SB_EEEEEESD_NS5_IJSB_SD_EEEEEENS5_IJNS5_IJNS5_IJSU_SY_EEESX_EEESW_NS5_IJSB_SY_EEEEEEEEEEEvNS4_8identityES1J_S24_vS25_EENS_8epilogue10collective18CollectiveEpilogueINS27_23Sm100TmaWarpSpecializedILi3ELi2ELi16ELb1ELb0EEEJNS5_IJSH_SH_SG_EEENS5_IJNSN_ISH_SD_EENSN_INS5_IJST_SB_EEENS5_IJSD_SO_EEEEEEEENS_10bfloat16_tESM_S2I_SM_NS27_6fusion15FusionCallbacksIS2B_NS2J_17LinearCombinationIS2I_fS2I_fLNS_15FloatRoundStyleE2EEES2C_S2H_JEEENS4_5SM1004TMEM4LOAD26SM100_TMEM_LOAD_32dp32b16xENS4_13SM90_TMA_LOADENS1K_INS1L_ILi1ELi4ELi3EEENS1N_ILi16EEENSN_INS5_IJS1P_ST_EEENS5_IJST_SD_EEEEEEENS4_39AutoVectorizingCopyWithAssumedAlignmentILi128EEENS4_14SM90_TMA_STOREES2Z_S31_S31_EEEvvEEEEvNT_6ParamsE)
        /*0044*/ 	.word	0x00000000
.L_29:


//--------------------- .nv.compat                --------------------------
	.section	.nv.compat,"",@"SHT_CUDA_COMPAT_INFO"
	.align	4
        /*0000*/ 	.byte	0x02, 0x09, 0x01, 0x00, 0x02, 0x02, 0x02, 0x00, 0x02, 0x05, 0x05, 0x00, 0x03, 0x07, 0x01, 0x01
        /*0010*/ 	.byte	0x02, 0x03, 0x01, 0x00, 0x02, 0x06, 0x01, 0x00, 0x04, 0x0b, 0x08, 0x00, 0x09, 0x00, 0x00, 0x00
        /*0020*/ 	.byte	0x00, 0x00, 0x00, 0x00


//--------------------- .nv.info._ZN7cutlass13device_kernelINS_4gemm6kernel13GemmUniversalIN4cute5tupleIJiiiiEEENS1_10collective13CollectiveMmaINS1_46MainloopSm100TmaUmmaWarpSpecializedBlockScaledILi16ELi2ELi2ENS5_IJNS4_1CILi2EEENSA_ILi4EEENSA_ILi1EEEEEEEENS5_IJNSA_ILi128EEENSA_ILi64EEESG_EEENS5_IJNS_12float_e2m1_tENS_13float_ue8m0_tEEEENS5_IJNS5_IJlSD_lEEENS4_6LayoutINS5_IJNS5_IJNS5_IJNSA_ILi32EEESC_EEEiEEESQ_NS5_IJSD_iEEEEEENS5_IJNS5_IJNS5_IJNSA_ILi16EEESC_EEEiEEENS5_IJNS5_IJNSA_ILi0EEESD_EEENSA_ILi512EEEEEENS5_IJSW_iEEEEEEEEEEESL_S13_NS4_8TiledMMAINS4_8MMA_AtomIJNS4_17SM100_MMA_MXF4_SSISJ_SJ_fSK_Li128ELi64ELi32ELNS4_4UMMA5MajorE0ELS18_0ELNS17_7ScaleInE0ELS19_0EEEEEENSN_INS5_IJSD_SD_SD_EEENS5_IJSW_SW_SW_EEEEENS5_IJNS4_10UnderscoreES1F_S1F_EEEEENS5_IJNS4_23SM90_TMA_LOAD_MULTICASTES1I_EEENS5_IJNS4_14ComposedLayoutINS4_7SwizzleILi2ELi4ELi3EEENS4_18smem_ptr_flag_bitsILi4EEENSN_INS5_IJNSA_ILi8EEESG_EEENS5_IJSG_SD_EEEEEEENSN_INS5_IJNS5_IJNS5_IJSP_SD_EEENS5_IJSO_SB_EEEEEESD_NS5_IJSB_SD_EEEEEENS5_IJNS5_IJNS5_IJSU_SY_EEESX_EEESW_NS5_IJSB_SY_EEEEEEEEEEEvNS4_8identityES1J_S24_vS25_EENS_8epilogue10collective18CollectiveEpilogueINS27_23Sm100TmaWarpSpecializedILi3ELi2ELi16ELb1ELb0EEEJNS5_IJSH_SH_SG_EEENS5_IJNSN_ISH_SD_EENSN_INS5_IJST_SB_EEENS5_IJSD_SO_EEEEEEEENS_10bfloat16_tESM_S2I_SM_NS27_6fusion15FusionCallbacksIS2B_NS2J_17LinearCombinationIS2I_fS2I_fLNS_15FloatRoundStyleE2EEES2C_S2H_JEEENS4_5SM1004TMEM4LOAD26SM100_TMEM_LOAD_32dp32b16xENS4_13SM90_TMA_LOADENS1K_INS1L_ILi1ELi4ELi3EEENS1N_ILi16EEENSN_INS5_IJS1P_ST_EEENS5_IJST_SD_EEEEEEENS4_39AutoVectorizingCopyWithAssumedAlignmentILi128EEENS4_14SM90_TMA_STOREES2Z_S31_S31_EEEvvEEEEvNT_6ParamsE --------------------------
	.section	.nv.info._ZN7cutlass13device_kernelINS_4gemm6kernel13GemmUniversalIN4cute5tupleIJiiiiEEENS1_10collective13CollectiveMmaINS1_46MainloopSm100TmaUmmaWarpSpecializedBlockScaledILi16ELi2ELi2ENS5_IJNS4_1CILi2EEENSA_ILi4EEENSA_ILi1EEEEEEEENS5_IJNSA_ILi128EEENSA_ILi64EEESG_EEENS5_IJNS_12float_e2m1_tENS_13float_ue8m0_tEEEENS5_IJNS5_IJlSD_lEEENS4_6LayoutINS5_IJNS5_IJNS5_IJNSA_ILi32EEESC_EEEiEEESQ_NS5_IJSD_iEEEEEENS5_IJNS5_IJNS5_IJNSA_ILi16EEESC_EEEiEEENS5_IJNS5_IJNSA_ILi0EEESD_EEENSA_ILi512EEEEEENS5_IJSW_iEEEEEEEEEEESL_S13_NS4_8TiledMMAINS4_8MMA_AtomIJNS4_17SM100_MMA_MXF4_SSISJ_SJ_fSK_Li128ELi64ELi32ELNS4_4UMMA5MajorE0ELS18_0ELNS17_7ScaleInE0ELS19_0EEEEEENSN_INS5_IJSD_SD_SD_EEENS5_IJSW_SW_SW_EEEEENS5_IJNS4_10UnderscoreES1F_S1F_EEEEENS5_IJNS4_23SM90_TMA_LOAD_MULTICASTES1I_EEENS5_IJNS4_14ComposedLayoutINS4_7SwizzleILi2ELi4ELi3EEENS4_18smem_ptr_flag_bitsILi4EEENSN_INS5_IJNSA_ILi8EEESG_EEENS5_IJSG_SD_EEEEEEENSN_INS5_IJNS5_IJNS5_IJSP_SD_EEENS5_IJSO_SB_EEEEEESD_NS5_IJSB_SD_EEEEEENS5_IJNS5_IJNS5_IJSU_SY_EEESX_EEESW_NS5_IJSB_SY_EEEEEEEEEEEvNS4_8identityES1J_S24_vS25_EENS_8epilogue10collective18CollectiveEpilogueINS27_23Sm100TmaWarpSpecializedILi3ELi2ELi16ELb1ELb0EEEJNS5_IJSH_SH_SG_EEENS5_IJNSN_ISH_SD_EENSN_INS5_IJST_SB_EEENS5_IJSD_SO_EEEEEEEENS_10bfloat16_tESM_S2I_SM_NS27_6fusion15FusionCallbacksIS2B_NS2J_17LinearCombinationIS2I_fS2I_fLNS_15FloatRoundStyleE2EEES2C_S2H_JEEENS4_5SM1004TMEM4LOAD26SM100_TMEM_LOAD_32dp32b16xENS4_13SM90_TMA_LOADENS1K_INS1L_ILi1ELi4ELi3EEENS1N_ILi16EEENSN_INS5_IJS1P_ST_EEENS5_IJST_SD_EEEEEEENS4_39AutoVectorizingCopyWithAssumedAlignmentILi128EEENS4_14SM90_TMA_STOREES2Z_S31_S31_EEEvvEEEEvNT_6ParamsE,"",@"SHT_CUDA_INFO"
	.sectionflags	@""
	.align	4


	//----- nvinfo : EIATTR_CUDA_API_VERSION
	.align		4
        /*0000*/ 	.byte	0x04, 0x37
        /*0002*/ 	.short	(.L_31 - .L_30)
.L_30:
        /*0004*/ 	.word	0x00000082


	//----- nvinfo : EIATTR_KPARAM_INFO
	.align		4
.L_31:
        /*0008*/ 	.byte	0x04, 0x17
        /*000a*/ 	.short	(.L_33 - .L_32)
.L_32:
        /*000c*/ 	.word	0x00000000
        /*0010*/ 	.short	0x0000
        /*0012*/ 	.short	0x0000
        /*0014*/ 	.byte	0x00, 0xf0, 0x01, 0x30


	//----- nvinfo : EIATTR_AT_ENTRY_FRAGMENTS
	.align		4
.L_33:
        /*0018*/ 	.byte	0x04, 0x4f
        /*001a*/ 	.short	(.L_35 - .L_34)


	//   ....[0]....
.L_34:
        /*001c*/ 	.word	0x00000006


	//----- nvinfo : EIATTR_RESERVED_SMEM_USED
	.align		4
.L_35:
        /*0020*/ 	.byte	0x01, 0x41
	.zero		2


	//----- nvinfo : EIATTR_SPARSE_MMA_MASK
	.align		4
        /*0024*/ 	.byte	0x03, 0x50
        /*0026*/ 	.short	0x0000


	//----- nvinfo : EIATTR_TCGEN05_1CTA_USED
	.align		4
        /*0028*/ 	.byte	0x01, 0x51
	.zero		2


	//----- nvinfo : EIATTR_MAXREG_COUNT
	.align		4
        /*002c*/ 	.byte	0x03, 0x1b
        /*002e*/ 	.short	0x00ff


	//----- nvinfo : EIATTR_NUM_BARRIERS
	.align		4
        /*0030*/ 	.byte	0x02, 0x4c
        /*0032*/ 	.byte	0x07
	.zero		1


	//----- nvinfo : EIATTR_EXTERNS
	.align		4
        /*0034*/ 	.byte	0x04, 0x0f
        /*0036*/ 	.short	(.L_37 - .L_36)


	//   ....[0]....
	.align		4
.L_36:
        /*0038*/ 	.word	index@(__assertfail)


	//----- nvinfo : EIATTR_MERCURY_ISA_VERSION
	.align		4
.L_37:
        /*003c*/ 	.byte	0x03, 0x5f
        /*003e*/ 	.short	0x0101


	//----- nvinfo : EIATTR_INT_WARP_WIDE_INSTR_OFFSETS
	.align		4
        /*0040*/ 	.byte	0x04, 0x31
        /*0042*/ 	.short	(.L_39 - .L_38)


	//   ....[0]....
.L_38:
        /*0044*/ 	.word	0x00004ff0


	//   ....[1]....
        /*0048*/ 	.word	0x00005020


	//   ....[2]....
        /*004c*/ 	.word	0x00005040


	//   ....[3]....
        /*0050*/ 	.word	0x00005be0


	//   ....[4]....
        /*0054*/ 	.word	0x00005cb0


	//   ....[5]....
        /*0058*/ 	.word	0x00005d20


	//   ....[6]....
        /*005c*/ 	.word	0x00005e70


	//   ....[7]....
        /*0060*/ 	.word	0x00005f40


	//   ....[8]....
        /*0064*/ 	.word	0x00005f90


	//   ....[9]....
        /*0068*/ 	.word	0x000060d0


	//   ....[10]....
        /*006c*/ 	.word	0x00006180


	//   ....[11]....
        /*0070*/ 	.word	0x000061e0


	//   ....[12]....
        /*0074*/ 	.word	0x00006310


	//   ....[13]....
        /*0078*/ 	.word	0x00006420


	//   ....[14]....
        /*007c*/ 	.word	0x00006460


	//----- nvinfo : EIATTR_COOP_GROUP_MASK_REGIDS
	.align		4
.L_39:
        /*0080*/ 	.byte	0x04, 0x29
        /*0082*/ 	.short	(.L_41 - .L_40)


	//   ....[0]....
.L_40:
        /*0084*/ 	.word	0xffffffff


	//   ....[1]....
        /*0088*/ 	.word	0xffffffff


	//   ....[2]....
        /*008c*/ 	.word	0xffffffff


	//   ....[3]....
        /*0090*/ 	.word	0xffffffff


	//   ....[4]....
        /*0094*/ 	.word	0xffffffff


	//   ....[5]....
        /*0098*/ 	.word	0xffffffff


	//   ....[6]....
        /*009c*/ 	.word	0xffffffff


	//   ....[7]....
        /*00a0*/ 	.word	0xffffffff


	//   ....[8]....
        /*00a4*/ 	.word	0xffffffff


	//   ....[9]....
        /*00a8*/ 	.word	0xffffffff


	//   ....[10]....
        /*00ac*/ 	.word	0xffffffff


	//   ....[11]....
        /*00b0*/ 	.word	0xffffffff


	//   ....[12]....
        /*00b4*/ 	.word	0xffffffff


	//   ....[13]....
        /*00b8*/ 	.word	0xffffffff


	//----- nvinfo : EIATTR_COOP_GROUP_INSTR_OFFSETS
	.align		4
.L_41:
        /*00bc*/ 	.byte	0x04, 0x28
        /*00be*/ 	.short	(.L_43 - .L_42)


	//   ....[0]....
.L_42:
        /*00c0*/ 	.word	0x00000080


	//   ....[1]....
        /*00c4*/ 	.word	0x00000540


	//   ....[2]....
        /*00c8*/ 	.word	0x000008a0


	//   ....[3]....
        /*00cc*/ 	.word	0x00000a20


	//   ....[4]....
        /*00d0*/ 	.word	0x00000b20


	//   ....[5]....
        /*00d4*/ 	.word	0x00000c90


	//   ....[6]....
        /*00d8*/ 	.word	0x00000df0


	//   ....[7]....
        /*00dc*/ 	.word	0x00000fa0


	//   ....[8]....
        /*00e0*/ 	.word	0x00002740


	//   ....[9]....
        /*00e4*/ 	.word	0x00003cc0


	//   ....[10]....
        /*00e8*/ 	.word	0x00003ed0


	//   ....[11]....
        /*00ec*/ 	.word	0x00003f00


	//   ....[12]....
        /*00f0*/ 	.word	0x00004ed0


	//   ....[13]....
        /*00f4*/ 	.word	0x00005100


	//----- nvinfo : EIATTR_VRC_CTA_INIT_COUNT
	.align		4
.L_43:
        /*00f8*/ 	.byte	0x02, 0x4a
        /*00fa*/ 	.byte	0x80
	.zero		1


	//----- nvinfo : EIATTR_SYSCALL_OFFSETS
	.align		4
        /*00fc*/ 	.byte	0x04, 0x46
        /*00fe*/ 	.short	(.L_45 - .L_44)


	//   ....[0]....
.L_44:
        /*0100*/ 	.word	0x00007150


	//   ....[1]....
        /*0104*/ 	.word	0x00007240


	//   ....[2]....
        /*0108*/ 	.word	0x00007bd0


	//   ....[3]....
        /*010c*/ 	.word	0x00007d40


	//   ....[4]....
        /*0110*/ 	.word	0x00008b20


	//   ....[5]....
        /*0114*/ 	.word	0x00008c90


	//   ....[6]....
        /*0118*/ 	.word	0x00009ad0


	//   ....[7]....
        /*011c*/ 	.word	0x00009c40


	//   ....[8]....
        /*0120*/ 	.word	0x0000aa20


	//   ....[9]....
        /*0124*/ 	.word	0x0000ab90


	//----- nvinfo : EIATTR_MBARRIER_INSTR_OFFSETS
	.align		4
.L_45:
        /*0128*/ 	.byte	0x04, 0x39
        /*012a*/ 	.short	(.L_47 - .L_46)


	//   ....[0]....
.L_46:
        /*012c*/ 	.word	0x00000680
        /*0130*/ 	.word	0x000000ff
        /*0134*/ 	.word	0x00000000
        /*0138*/ 	.short	0x0100
        /*013a*/ 	.byte	0x04
	.zero		1


	//   ....[1]....
        /*013c*/ 	.word	0x00000690
        /*0140*/ 	.word	0x000000ff
        /*0144*/ 	.word	0x00000080
        /*0148*/ 	.short	0x0100
        /*014a*/ 	.byte	0x04
	.zero		1


	//   ....[2]....
        /*014c*/ 	.word	0x000006a0
        /*0150*/ 	.word	0x000000ff
        /*0154*/ 	.word	0x00000008
        /*0158*/ 	.short	0x0100
        /*015a*/ 	.byte	0x04
	.zero		1


	//   ....[3]....
        /*015c*/ 	.word	0x000006b0
        /*0160*/ 	.word	0x000000ff
        /*0164*/ 	.word	0x00000088
        /*0168*/ 	.short	0x0100
        /*016a*/ 	.byte	0x04
	.zero		1


	//   ....[4]....
        /*016c*/ 	.word	0x000006c0
        /*0170*/ 	.word	0x000000ff
        /*0174*/ 	.word	0x00000010
        /*0178*/ 	.short	0x0100
        /*017a*/ 	.byte	0x04
	.zero		1


	//   ....[5]....
        /*017c*/ 	.word	0x000006d0
        /*0180*/ 	.word	0x000000ff
        /*0184*/ 	.word	0x00000090
        /*0188*/ 	.short	0x0100
        /*018a*/ 	.byte	0x04
	.zero		1


	//   ....[6]....
        /*018c*/ 	.word	0x000006e0
        /*0190*/ 	.word	0x000000ff
        /*0194*/ 	.word	0x00000018
        /*0198*/ 	.short	0x0100
        /*019a*/ 	.byte	0x04
	.zero		1


	//   ....[7]....
        /*019c*/ 	.word	0x000006f0
        /*01a0*/ 	.word	0x000000ff
        /*01a4*/ 	.word	0x00000098
        /*01a8*/ 	.short	0x0100
        /*01aa*/ 	.byte	0x04
	.zero		1


	//   ....[8]....
        /*01ac*/ 	.word	0x00000700
        /*01b0*/ 	.word	0x000000ff
        /*01b4*/ 	.word	0x00000020
        /*01b8*/ 	.short	0x0100
        /*01ba*/ 	.byte	0x04
	.zero		1


	//   ....[9]....
        /*01bc*/ 	.word	0x00000710
        /*01c0*/ 	.word	0x000000ff
        /*01c4*/ 	.word	0x000000a0
        /*01c8*/ 	.short	0x0100
        /*01ca*/ 	.byte	0x04
	.zero		1


	//   ....[10]....
        /*01cc*/ 	.word	0x00000720
        /*01d0*/ 	.word	0x000000ff
        /*01d4*/ 	.word	0x00000028
        /*01d8*/ 	.short	0x0100
        /*01da*/ 	.byte	0x04
	.zero		1


	//   ....[11]....
        /*01dc*/ 	.word	0x00000730
        /*01e0*/ 	.word	0x000000ff
        /*01e4*/ 	.word	0x000000a8
        /*01e8*/ 	.short	0x0100
        /*01ea*/ 	.byte	0x04
	.zero		1


	//   ....[12]....
        /*01ec*/ 	.word	0x00000740
        /*01f0*/ 	.word	0x000000ff
        /*01f4*/ 	.word	0x00000030
        /*01f8*/ 	.short	0x0100
        /*01fa*/ 	.byte	0x04
	.zero		1


	//   ....[13]....
        /*01fc*/ 	.word	0x00000750
        /*0200*/ 	.word	0x000000ff
        /*0204*/ 	.word	0x000000b0
        /*0208*/ 	.short	0x0100
        /*020a*/ 	.byte	0x04
	.zero		1


	//   ....[14]....
        /*020c*/ 	.word	0x00000760
        /*0210*/ 	.word	0x000000ff
        /*0214*/ 	.word	0x00000038
        /*0218*/ 	.short	0x0100
        /*021a*/ 	.byte	0x04
	.zero		1


	//   ....[15]....
        /*021c*/ 	.word	0x00000770
        /*0220*/ 	.word	0x000000ff
        /*0224*/ 	.word	0x000000b8
        /*0228*/ 	.short	0x0100
        /*022a*/ 	.byte	0x04
	.zero		1


	//   ....[16]....
        /*022c*/ 	.word	0x00000780
        /*0230*/ 	.word	0x000000ff
        /*0234*/ 	.word	0x00000040
        /*0238*/ 	.short	0x0100
        /*023a*/ 	.byte	0x04
	.zero		1


	//   ....[17]....
        /*023c*/ 	.word	0x00000790
        /*0240*/ 	.word	0x000000ff
        /*0244*/ 	.word	0x000000c0
        /*0248*/ 	.short	0x0100
        /*024a*/ 	.byte	0x04
	.zero		1


	//   ....[18]....
        /*024c*/ 	.word	0x000007a0
        /*0250*/ 	.word	0x000000ff
        /*0254*/ 	.word	0x00000048
        /*0258*/ 	.short	0x0100
        /*025a*/ 	.byte	0x04
	.zero		1


	//   ....[19]....
        /*025c*/ 	.word	0x000007b0
        /*0260*/ 	.word	0x000000ff
        /*0264*/ 	.word	0x000000c8
        /*0268*/ 	.short	0x0100
        /*026a*/ 	.byte	0x04
	.zero		1


	//   ....[20]....
        /*026c*/ 	.word	0x000007c0
        /*0270*/ 	.word	0x000000ff
        /*0274*/ 	.word	0x00000050
        /*0278*/ 	.short	0x0100
        /*027a*/ 	.byte	0x04
	.zero		1


	//   ....[21]....
        /*027c*/ 	.word	0x000007d0
        /*0280*/ 	.word	0x000000ff
        /*0284*/ 	.word	0x000000d0
        /*0288*/ 	.short	0x0100
        /*028a*/ 	.byte	0x04
	.zero		1


	//   ....[22]....
        /*028c*/ 	.word	0x000007e0
        /*0290*/ 	.word	0x000000ff
        /*0294*/ 	.word	0x00000058
        /*0298*/ 	.short	0x0100
        /*029a*/ 	.byte	0x04
	.zero		1


	//   ....[23]....
        /*029c*/ 	.word	0x000007f0
        /*02a0*/ 	.word	0x000000ff
        /*02a4*/ 	.word	0x000000d8
        /*02a8*/ 	.short	0x0100
        /*02aa*/ 	.byte	0x04
	.zero		1


	//   ....[24]....
        /*02ac*/ 	.word	0x00000800
        /*02b0*/ 	.word	0x000000ff
        /*02b4*/ 	.word	0x00000060
        /*02b8*/ 	.short	0x0100
        /*02ba*/ 	.byte	0x04
	.zero		1


	//   ....[25]....
        /*02bc*/ 	.word	0x00000810
        /*02c0*/ 	.word	0x000000ff
        /*02c4*/ 	.word	0x000000e0
        /*02c8*/ 	.short	0x0100
        /*02ca*/ 	.byte	0x04
	.zero		1


	//   ....[26]....
        /*02cc*/ 	.word	0x00000820
        /*02d0*/ 	.word	0x000000ff
        /*02d4*/ 	.word	0x00000068
        /*02d8*/ 	.short	0x0100
        /*02da*/ 	.byte	0x04
	.zero		1


	//   ....[27]....
        /*02dc*/ 	.word	0x00000830
        /*02e0*/ 	.word	0x000000ff
        /*02e4*/ 	.word	0x000000e8
        /*02e8*/ 	.short	0x0100
        /*02ea*/ 	.byte	0x04
	.zero		1


	//   ....[28]....
        /*02ec*/ 	.word	0x00000840
        /*02f0*/ 	.word	0x000000ff
        /*02f4*/ 	.word	0x00000070
        /*02f8*/ 	.short	0x0100
        /*02fa*/ 	.byte	0x04
	.zero		1


	//   ....[29]....
        /*02fc*/ 	.word	0x00000850
        /*0300*/ 	.word	0x000000ff
        /*0304*/ 	.word	0x000000f0
        /*0308*/ 	.short	0x0100
        /*030a*/ 	.byte	0x04
	.zero		1


	//   ....[30]....
        /*030c*/ 	.word	0x00000860
        /*0310*/ 	.word	0x000000ff
        /*0314*/ 	.word	0x00000078
        /*0318*/ 	.short	0x0100
        /*031a*/ 	.byte	0x04
	.zero		1


	//   ....[31]....
        /*031c*/ 	.word	0x00000870
        /*0320*/ 	.word	0x000000ff
        /*0324*/ 	.word	0x000000f8
        /*0328*/ 	.short	0x0100
        /*032a*/ 	.byte	0x04
	.zero		1


	//   ....[32]....
        /*032c*/ 	.word	0x000009b0
        /*0330*/ 	.word	0x000000ff
        /*0334*/ 	.word	0x00000100
        /*0338*/ 	.short	0x0100
        /*033a*/ 	.byte	0x04
	.zero		1


	//   ....[33]....
        /*033c*/ 	.word	0x000009c0
        /*0340*/ 	.word	0x000000ff
        /*0344*/ 	.word	0x00000118
        /*0348*/ 	.short	0x0100
        /*034a*/ 	.byte	0x04
	.zero		1


	//   ....[34]....
        /*034c*/ 	.word	0x000009d0
        /*0350*/ 	.word	0x000000ff
        /*0354*/ 	.word	0x00000108
        /*0358*/ 	.short	0x0100
        /*035a*/ 	.byte	0x04
	.zero		1


	//   ....[35]....
        /*035c*/ 	.word	0x000009e0
        /*0360*/ 	.word	0x000000ff
        /*0364*/ 	.word	0x00000120
        /*0368*/ 	.short	0x0100
        /*036a*/ 	.byte	0x04
	.zero		1


	//   ....[36]....
        /*036c*/ 	.word	0x000009f0
        /*0370*/ 	.word	0x000000ff
        /*0374*/ 	.word	0x00000110
        /*0378*/ 	.short	0x0100
        /*037a*/ 	.byte	0x04
	.zero		1


	//   ....[37]....
        /*037c*/ 	.word	0x00000a00
        /*0380*/ 	.word	0x000000ff
        /*0384*/ 	.word	0x00000128
        /*0388*/ 	.short	0x0100
        /*038a*/ 	.byte	0x04
	.zero		1


	//   ....[38]....
        /*038c*/ 	.word	0x00000af0
        /*0390*/ 	.word	0x000000ff
        /*0394*/ 	.word	0x00000130
        /*0398*/ 	.short	0x0100
        /*039a*/ 	.byte	0x06
	.zero		1


	//   ....[39]....
        /*039c*/ 	.word	0x00000b00
        /*03a0*/ 	.word	0x000000ff
        /*03a4*/ 	.word	0x00000138
        /*03a8*/ 	.short	0x0100
        /*03aa*/ 	.byte	0x06
	.zero		1


	//   ....[40]....
        /*03ac*/ 	.word	0x00000c40
        /*03b0*/ 	.word	0x000000ff
        /*03b4*/ 	.word	0x00000140
        /*03b8*/ 	.short	0x0100
        /*03ba*/ 	.byte	0x06
	.zero		1


	//   ....[41]....
        /*03bc*/ 	.word	0x00000c50
        /*03c0*/ 	.word	0x000000ff
        /*03c4*/ 	.word	0x00000150
        /*03c8*/ 	.short	0x0100
        /*03ca*/ 	.byte	0x06
	.zero		1


	//   ....[42]....
        /*03cc*/ 	.word	0x00000c60
        /*03d0*/ 	.word	0x000000ff
        /*03d4*/ 	.word	0x00000148
        /*03d8*/ 	.short	0x0100
        /*03da*/ 	.byte	0x06
	.zero		1


	//   ....[43]....
        /*03dc*/ 	.word	0x00000c70
        /*03e0*/ 	.word	0x000000ff
        /*03e4*/ 	.word	0x00000158
        /*03e8*/ 	.short	0x0100
        /*03ea*/ 	.byte	0x06
	.zero		1


	//   ....[44]....
        /*03ec*/ 	.word	0x00000da0
        /*03f0*/ 	.word	0x000000ff
        /*03f4*/ 	.word	0x00000160
        /*03f8*/ 	.short	0x0100
        /*03fa*/ 	.byte	0x04
	.zero		1


	//   ....[45]....
        /*03fc*/ 	.word	0x00000db0
        /*0400*/ 	.word	0x000000ff
        /*0404*/ 	.word	0x00000170
        /*0408*/ 	.short	0x0100
        /*040a*/ 	.byte	0x04
	.zero		1


	//   ....[46]....
        /*040c*/ 	.word	0x00000dc0
        /*0410*/ 	.word	0x000000ff
        /*0414*/ 	.word	0x00000168
        /*0418*/ 	.short	0x0100
        /*041a*/ 	.byte	0x04
	.zero		1


	//   ....[47]....
        /*041c*/ 	.word	0x00000dd0
        /*0420*/ 	.word	0x000000ff
        /*0424*/ 	.word	0x00000178
        /*0428*/ 	.short	0x0100
        /*042a*/ 	.byte	0x04
	.zero		1


	//   ....[48]....
        /*042c*/ 	.word	0x00000ec0
        /*0430*/ 	.word	0x000000ff
        /*0434*/ 	.word	0x00000180
        /*0438*/ 	.short	0x0100
        /*043a*/ 	.byte	0x04
	.zero		1


	//   ....[49]....
        /*043c*/ 	.word	0x00000ed0
        /*0440*/ 	.word	0x000000ff
        /*0444*/ 	.word	0x00000190
        /*0448*/ 	.short	0x0100
        /*044a*/ 	.byte	0x04
	.zero		1


	//   ....[50]....
        /*044c*/ 	.word	0x00000ee0
        /*0450*/ 	.word	0x000000ff
        /*0454*/ 	.word	0x00000188
        /*0458*/ 	.short	0x0100
        /*045a*/ 	.byte	0x04
	.zero		1


	//   ....[51]....
        /*045c*/ 	.word	0x00000ef0
        /*0460*/ 	.word	0x000000ff
        /*0464*/ 	.word	0x00000198
        /*0468*/ 	.short	0x0100
        /*046a*/ 	.byte	0x04
	.zero		1


	//   ....[52]....
        /*046c*/ 	.word	0x00001cd0
        /*0470*/ 	.word	0x00000000
        /*0474*/ 	.word	0x00000190
        /*0478*/ 	.short	0x010a
        /*047a*/ 	.byte	0xff
	.zero		1


	//   ....[53]....
        /*047c*/ 	.word	0x00001d00
        /*0480*/ 	.word	0x00000000
        /*0484*/ 	.word	0x00000180
        /*0488*/ 	.short	0x0101
        /*048a*/ 	.byte	0xff
	.zero		1


	//   ....[54]....
        /*048c*/ 	.word	0x00001de0
        /*0490*/ 	.word	0x000000ff
        /*0494*/ 	.word	0x00000080
        /*0498*/ 	.short	0x010a
        /*049a*/ 	.byte	0x04
	.zero		1


	//   ....[55]....
        /*049c*/ 	.word	0x00001e80
        /*04a0*/ 	.word	0x000000ff
        /*04a4*/ 	.word	0x00000080
        /*04a8*/ 	.short	0x010a
        /*04aa*/ 	.byte	0x29
	.zero		1


	//   ....[56]....
        /*04ac*/ 	.word	0x00001fc0
        /*04b0*/ 	.word	0x000000ff
        /*04b4*/ 	.word	0x00000080
        /*04b8*/ 	.short	0x010a
        /*04ba*/ 	.byte	0x06
	.zero		1


	//   ....[57]....
        /*04bc*/ 	.word	0x00002290
        /*04c0*/ 	.word	0x000000ff
        /*04c4*/ 	.word	0x00000138
        /*04c8*/ 	.short	0x0101
        /*04ca*/ 	.byte	0x05
	.zero		1


	//   ....[58]....
        /*04cc*/ 	.word	0x000022b0
        /*04d0*/ 	.word	0x000000ff
        /*04d4*/ 	.word	0x00000080
        /*04d8*/ 	.short	0x010a
        /*04da*/ 	.byte	0x04
	.zero		1


	//   ....[59]....
        /*04dc*/ 	.word	0x00002330
        /*04e0*/ 	.word	0x000000ff
        /*04e4*/ 	.word	0x00000080
        /*04e8*/ 	.short	0x010a
        /*04ea*/ 	.byte	0x29
	.zero		1


	//   ....[60]....
        /*04ec*/ 	.word	0x00002470
        /*04f0*/ 	.word	0x000000ff
        /*04f4*/ 	.word	0x00000080
        /*04f8*/ 	.short	0x010a
        /*04fa*/ 	.byte	0x06
	.zero		1


	//   ....[61]....
        /*04fc*/ 	.word	0x00002770
        /*0500*/ 	.word	0x00000003
        /*0504*/ 	.word	0x00000140
        /*0508*/ 	.short	0x010a
        /*050a*/ 	.byte	0xff
	.zero		1


	//   ....[62]....
        /*050c*/ 	.word	0x000028c0
        /*0510*/ 	.word	0x00000000
        /*0514*/ 	.word	0x00000000
        /*0518*/ 	.short	0x0101
        /*051a*/ 	.byte	0xff
	.zero		1


	//   ....[63]....
        /*051c*/ 	.word	0x00002e80
        /*0520*/ 	.word	0x000000ff
        /*0524*/ 	.word	0x00000000
        /*0528*/ 	.short	0x010a
        /*052a*/ 	.byte	0x04
	.zero		1


	//   ....[64]....
        /*052c*/ 	.word	0x00002f10
        /*0530*/ 	.word	0x000000ff
        /*0534*/ 	.word	0x00000000
        /*0538*/ 	.short	0x010a
        /*053a*/ 	.byte	0x05
	.zero		1


	//   ....[65]....
        /*053c*/ 	.word	0x00002fa0
        /*0540*/ 	.word	0x000000ff
        /*0544*/ 	.word	0x00000000
        /*0548*/ 	.short	0x010a
        /*054a*/ 	.byte	0x05
	.zero		1


	//   ....[66]....
        /*054c*/ 	.word	0x00003030
        /*0550*/ 	.word	0x000000ff
        /*0554*/ 	.word	0x00000000
        /*0558*/ 	.short	0x010a
        /*055a*/ 	.byte	0x05
	.zero		1


	//   ....[67]....
        /*055c*/ 	.word	0x000030c0
        /*0560*/ 	.word	0x000000ff
        /*0564*/ 	.word	0x00000000
        /*0568*/ 	.short	0x010a
        /*056a*/ 	.byte	0x05
	.zero		1


	//   ....[68]....
        /*056c*/ 	.word	0x00003150
        /*0570*/ 	.word	0x000000ff
        /*0574*/ 	.word	0x00000000
        /*0578*/ 	.short	0x010a
        /*057a*/ 	.byte	0x05
	.zero		1


	//   ....[69]....
        /*057c*/ 	.word	0x000031e0
        /*0580*/ 	.word	0x000000ff
        /*0584*/ 	.word	0x00000000
        /*0588*/ 	.short	0x010a
        /*058a*/ 	.byte	0x05
	.zero		1


	//   ....[70]....
        /*058c*/ 	.word	0x00003270
        /*0590*/ 	.word	0x000000ff
        /*0594*/ 	.word	0x00000000
        /*0598*/ 	.short	0x010a
        /*059a*/ 	.byte	0x05
	.zero		1


	//   ....[71]....
        /*059c*/ 	.word	0x00003300
        /*05a0*/ 	.word	0x000000ff
        /*05a4*/ 	.word	0x00000000
        /*05a8*/ 	.short	0x010a
        /*05aa*/ 	.byte	0x05
	.zero		1


	//   ....[72]....
        /*05ac*/ 	.word	0x00003390
        /*05b0*/ 	.word	0x000000ff
        /*05b4*/ 	.word	0x00000000
        /*05b8*/ 	.short	0x010a
        /*05ba*/ 	.byte	0x05
	.zero		1


	//   ....[73]....
        /*05bc*/ 	.word	0x00003420
        /*05c0*/ 	.word	0x000000ff
        /*05c4*/ 	.word	0x00000000
        /*05c8*/ 	.short	0x010a
        /*05ca*/ 	.byte	0x05
	.zero		1


	//   ....[74]....
        /*05cc*/ 	.word	0x000034b0
        /*05d0*/ 	.word	0x000000ff
        /*05d4*/ 	.word	0x00000000
        /*05d8*/ 	.short	0x010a
        /*05da*/ 	.byte	0x05
	.zero		1


	//   ....[75]....
        /*05dc*/ 	.word	0x00003540
        /*05e0*/ 	.word	0x000000ff
        /*05e4*/ 	.word	0x00000000
        /*05e8*/ 	.short	0x010a
        /*05ea*/ 	.byte	0x05
	.zero		1


	//   ....[76]....
        /*05ec*/ 	.word	0x000035d0
        /*05f0*/ 	.word	0x000000ff
        /*05f4*/ 	.word	0x00000000
        /*05f8*/ 	.short	0x010a
        /*05fa*/ 	.byte	0x05
	.zero		1


	//   ....[77]....
        /*05fc*/ 	.word	0x00003660
        /*0600*/ 	.word	0x000000ff
        /*0604*/ 	.word	0x00000000
        /*0608*/ 	.short	0x010a
        /*060a*/ 	.byte	0x05
	.zero		1


	//   ....[78]....
        /*060c*/ 	.word	0x00003700
        /*0610*/ 	.word	0x00000000
        /*0614*/ 	.word	0x00000000
        /*0618*/ 	.short	0x010a
        /*061a*/ 	.byte	0xff
	.zero		1


	//   ....[79]....
        /*061c*/ 	.word	0x00003820
        /*0620*/ 	.word	0x00000002
        /*0624*/ 	.word	0x00000180
        /*0628*/ 	.short	0x010a
        /*062a*/ 	.byte	0xff
	.zero		1


	//   ....[80]....
        /*062c*/ 	.word	0x00003890
        /*0630*/ 	.word	0x00000002
        /*0634*/ 	.word	0x00000000
        /*0638*/ 	.short	0x0101
        /*063a*/ 	.byte	0xff
	.zero		1


	//   ....[81]....
        /*063c*/ 	.word	0x000038b0
        /*0640*/ 	.word	0x000000ff
        /*0644*/ 	.word	0x00000150
        /*0648*/ 	.short	0x010a
        /*064a*/ 	.byte	0x04
	.zero		1


	//   ....[82]....
        /*064c*/ 	.word	0x000039d0
        /*0650*/ 	.word	0x00000002
        /*0654*/ 	.word	0x00000140
        /*0658*/ 	.short	0x010a
        /*065a*/ 	.byte	0xff
	.zero		1


	//   ....[83]....
        /*065c*/ 	.word	0x00003ad0
        /*0660*/ 	.word	0x00000002
        /*0664*/ 	.word	0x00000000
        /*0668*/ 	.short	0x0101
        /*066a*/ 	.byte	0xff
	.zero		1


	//   ....[84]....
        /*066c*/ 	.word	0x00003b60
        /*0670*/ 	.word	0x000000ff
        /*0674*/ 	.word	0x00000150
        /*0678*/ 	.short	0x0106
        /*067a*/ 	.byte	0x04
	.zero		1


	//   ....[85]....
        /*067c*/ 	.word	0x00003b80
        /*0680*/ 	.word	0x000000ff
        /*0684*/ 	.word	0x00000150
        /*0688*/ 	.short	0x010a
        /*068a*/ 	.byte	0x04
	.zero		1


	//   ....[86]....
        /*068c*/ 	.word	0x00003c10
        /*0690*/ 	.word	0x000000ff
        /*0694*/ 	.word	0x00000150
        /*0698*/ 	.short	0x0106
        /*069a*/ 	.byte	0x07
	.zero		1


	//   ....[87]....
        /*069c*/ 	.word	0x00003c50
        /*06a0*/ 	.word	0x00000000
        /*06a4*/ 	.word	0x00000150
        /*06a8*/ 	.short	0x010a
        /*06aa*/ 	.byte	0xff
	.zero		1


	//   ....[88]....
        /*06ac*/ 	.word	0x00004240
        /*06b0*/ 	.word	0x00000002
        /*06b4*/ 	.word	0x00000140
        /*06b8*/ 	.short	0x010a
        /*06ba*/ 	.byte	0xff
	.zero		1


	//   ....[89]....
        /*06bc*/ 	.word	0x00004360
        /*06c0*/ 	.word	0x00000000
        /*06c4*/ 	.word	0x00000000
        /*06c8*/ 	.short	0x0101
        /*06ca*/ 	.byte	0xff
	.zero		1


	//   ....[90]....
        /*06cc*/ 	.word	0x00004890
        /*06d0*/ 	.word	0x000000ff
        /*06d4*/ 	.word	0x00000000
        /*06d8*/ 	.short	0x010a
        /*06da*/ 	.byte	0x04
	.zero		1


	//   ....[91]....
        /*06dc*/ 	.word	0x000048e0
        /*06e0*/ 	.word	0x000000ff
        /*06e4*/ 	.word	0x00000170
        /*06e8*/ 	.short	0x010a
        /*06ea*/ 	.byte	0x28
	.zero		1


	//   ....[92]....
        /*06ec*/ 	.word	0x00004a60
        /*06f0*/ 	.word	0x000000ff
        /*06f4*/ 	.word	0x00000000
        /*06f8*/ 	.short	0x010a
        /*06fa*/ 	.byte	0x07
	.zero		1


	//   ....[93]....
        /*06fc*/ 	.word	0x00004b90
        /*0700*/ 	.word	0x000000ff
        /*0704*/ 	.word	0x00000000
        /*0708*/ 	.short	0x010a
        /*070a*/ 	.byte	0x05
	.zero		1


	//   ....[94]....
        /*070c*/ 	.word	0x00004e20
        /*0710*/ 	.word	0x000000ff
        /*0714*/ 	.word	0x00000000
        /*0718*/ 	.short	0x010a
        /*071a*/ 	.byte	0x04
	.zero		1


	//   ....[95]....
        /*071c*/ 	.word	0x00004eb0
        /*0720*/ 	.word	0x000000ff
        /*0724*/ 	.word	0x00000000
        /*0728*/ 	.short	0x010a
        /*072a*/ 	.byte	0x04
	.zero		1


	//   ....[96]....
        /*072c*/ 	.word	0x00005340
        /*0730*/ 	.word	0x0000000c
        /*0734*/ 	.word	0x00000140
        /*0738*/ 	.short	0x010a
        /*073a*/ 	.byte	0xff
	.zero		1


	//   ....[97]....
        /*073c*/ 	.word	0x000054b0
        /*0740*/ 	.word	0x00000000
        /*0744*/ 	.word	0x00000000
        /*0748*/ 	.short	0x0101
        /*074a*/ 	.byte	0xff
	.zero		1


	//   ....[98]....
        /*074c*/ 	.word	0x00005930
        /*0750*/ 	.word	0x000000ff
        /*0754*/ 	.word	0x00000138
        /*0758*/ 	.short	0x010a
        /*075a*/ 	.byte	0x1d
	.zero		1


	//   ....[99]....
        /*075c*/ 	.word	0x00005af0
        /*0760*/ 	.word	0x000000ff
        /*0764*/ 	.word	0x00000118
        /*0768*/ 	.short	0x010a
        /*076a*/ 	.byte	0x04
	.zero		1


	//   ....[100]....
        /*076c*/ 	.word	0x00005d40
        /*0770*/ 	.word	0x000000ff
        /*0774*/ 	.word	0x00000100
        /*0778*/ 	.short	0x010b
        /*077a*/ 	.byte	0x04
	.zero		1


	//   ....[101]....
        /*077c*/ 	.word	0x00005d50
        /*0780*/ 	.word	0x000000ff
        /*0784*/ 	.word	0x00000000
        /*0788*/ 	.short	0x0101
        /*078a*/ 	.byte	0x06
	.zero		1


	//   ....[102]....
        /*078c*/ 	.word	0x00005d60
        /*0790*/ 	.word	0x000000ff
        /*0794*/ 	.word	0x00000118
        /*0798*/ 	.short	0x010a
        /*079a*/ 	.byte	0x07
	.zero		1


	//   ....[103]....
        /*079c*/ 	.word	0x00005fb0
        /*07a0*/ 	.word	0x000000ff
        /*07a4*/ 	.word	0x00000100
        /*07a8*/ 	.short	0x010b
        /*07aa*/ 	.byte	0x07
	.zero		1


	//   ....[104]....
        /*07ac*/ 	.word	0x00005fc0
        /*07b0*/ 	.word	0x000000ff
        /*07b4*/ 	.word	0x00000000
        /*07b8*/ 	.short	0x0101
        /*07ba*/ 	.byte	0x04
	.zero		1


	//   ....[105]....
        /*07bc*/ 	.word	0x00005fd0
        /*07c0*/ 	.word	0x000000ff
        /*07c4*/ 	.word	0x00000118
        /*07c8*/ 	.short	0x010a
        /*07ca*/ 	.byte	0x05
	.zero		1


	//   ....[106]....
        /*07cc*/ 	.word	0x00006210
        /*07d0*/ 	.word	0x000000ff
        /*07d4*/ 	.word	0x00000100
        /*07d8*/ 	.short	0x010b
        /*07da*/ 	.byte	0x05
	.zero		1


	//   ....[107]....
        /*07dc*/ 	.word	0x00006220
        /*07e0*/ 	.word	0x000000ff
        /*07e4*/ 	.word	0x00000000
        /*07e8*/ 	.short	0x0101
        /*07ea*/ 	.byte	0x06
	.zero		1


	//   ....[108]....
        /*07ec*/ 	.word	0x00006230
        /*07f0*/ 	.word	0x000000ff
        /*07f4*/ 	.word	0x00000118
        /*07f8*/ 	.short	0x010a
        /*07fa*/ 	.byte	0x04
	.zero		1


	//   ....[109]....
        /*07fc*/ 	.word	0x00006480
        /*0800*/ 	.word	0x000000ff
        /*0804*/ 	.word	0x00000100
        /*0808*/ 	.short	0x010b
        /*080a*/ 	.byte	0x04
	.zero		1


	//   ....[110]....
        /*080c*/ 	.word	0x000064c0
        /*0810*/ 	.word	0x000000ff
        /*0814*/ 	.word	0x00000000
        /*0818*/ 	.short	0x0101
        /*081a*/ 	.byte	0x05
	.zero		1


	//   ....[111]....
        /*081c*/ 	.word	0x00006540
        /*0820*/ 	.word	0x000000ff
        /*0824*/ 	.word	0x00000000
        /*0828*/ 	.short	0x010a
        /*082a*/ 	.byte	0x04
	.zero		1


	//   ....[112]....
        /*082c*/ 	.word	0x000065d0
        /*0830*/ 	.word	0x000000ff
        /*0834*/ 	.word	0x00000000
        /*0838*/ 	.short	0x010a
        /*083a*/ 	.byte	0x05
	.zero		1


	//   ....[113]....
        /*083c*/ 	.word	0x00006670
        /*0840*/ 	.word	0x00000000
        /*0844*/ 	.word	0x00000000
        /*0848*/ 	.short	0x010a
        /*084a*/ 	.byte	0xff
	.zero		1


	//   ....[114]....
        /*084c*/ 	.word	0x000069b0
        /*0850*/ 	.word	0x00000000
        /*0854*/ 	.word	0x00000140
        /*0858*/ 	.short	0x010a
        /*085a*/ 	.byte	0xff
	.zero		1


	//   ....[115]....
        /*085c*/ 	.word	0x00006a80
        /*0860*/ 	.word	0x00000000
        /*0864*/ 	.word	0x00000000
        /*0868*/ 	.short	0x0101
        /*086a*/ 	.byte	0xff
	.zero		1


	//   ....[116]....
        /*086c*/ 	.word	0x000076f0
        /*0870*/ 	.word	0x00000000
        /*0874*/ 	.word	0x00000100
        /*0878*/ 	.short	0x010a
        /*087a*/ 	.byte	0xff
	.zero		1


	//   ....[117]....
        /*087c*/ 	.word	0x00007750
        /*0880*/ 	.word	0x0000006a
        /*0884*/ 	.word	0x00000160
        /*0888*/ 	.short	0x010a
        /*088a*/ 	.byte	0xff
	.zero		1


	//   ....[118]....
        /*088c*/ 	.word	0x00007840
        /*0890*/ 	.word	0x00000000
        /*0894*/ 	.word	0x00000100
        /*0898*/ 	.short	0x010a
        /*089a*/ 	.byte	0xff
	.zero		1


	//   ....[119]....
        /*089c*/ 	.word	0x00007960
        /*08a0*/ 	.word	0x0000006a
        /*08a4*/ 	.word	0x00000160
        /*08a8*/ 	.short	0x010a
        /*08aa*/ 	.byte	0xff
	.zero		1


	//   ....[120]....
        /*08ac*/ 	.word	0x000087e0
        /*08b0*/ 	.word	0x00000000
        /*08b4*/ 	.word	0x00000000
        /*08b8*/ 	.short	0x0101
        /*08ba*/ 	.byte	0xff
	.zero		1


	//   ....[121]....
        /*08bc*/ 	.word	0x000087f0
        /*08c0*/ 	.word	0x00000002
        /*08c4*/ 	.word	0x00000100
        /*08c8*/ 	.short	0x010a
        /*08ca*/ 	.byte	0xff
	.zero		1


	//   ....[122]....
        /*08cc*/ 	.word	0x000088b0
        /*08d0*/ 	.word	0x00000002
        /*08d4*/ 	.word	0x00000100
        /*08d8*/ 	.short	0x010a
        /*08da*/ 	.byte	0xff
	.zero		1


	//   ....[123]....
        /*08dc*/ 	.word	0x00009790
        /*08e0*/ 	.word	0x00000002
        /*08e4*/ 	.word	0x00000000
        /*08e8*/ 	.short	0x0101
        /*08ea*/ 	.byte	0xff
	.zero		1


	//   ....[124]....
        /*08ec*/ 	.word	0x000097b0
        /*08f0*/ 	.word	0x00000015
        /*08f4*/ 	.word	0x00000100
        /*08f8*/ 	.short	0x010a
        /*08fa*/ 	.byte	0xff
	.zero		1


	//   ....[125]....
        /*08fc*/ 	.word	0x00009870
        /*0900*/ 	.word	0x00000015
        /*0904*/ 	.word	0x00000100
        /*0908*/ 	.short	0x010a
        /*090a*/ 	.byte	0xff
	.zero		1


	//   ....[126]....
        /*090c*/ 	.word	0x0000a730
        /*0910*/ 	.word	0x00000003
        /*0914*/ 	.word	0x00000000
        /*0918*/ 	.short	0x0101
        /*091a*/ 	.byte	0xff
	.zero		1


	//   ....[127]....
        /*091c*/ 	.word	0x0000a750
        /*0920*/ 	.word	0x00000000
        /*0924*/ 	.word	0x00000100
        /*0928*/ 	.short	0x010a
        /*092a*/ 	.byte	0xff
	.zero		1


	//   ....[128]....
        /*092c*/ 	.word	0x0000a800
        /*0930*/ 	.word	0x00000000
        /*0934*/ 	.word	0x00000100
        /*0938*/ 	.short	0x010a
        /*093a*/ 	.byte	0xff
	.zero		1


	//   ....[129]....
        /*093c*/ 	.word	0x0000b0a0
        /*0940*/ 	.word	0x000000ff
        /*0944*/ 	.word	0x00000000
        /*0948*/ 	.short	0x0101
        /*094a*/ 	.byte	0x04
	.zero		1


	//   ....[130]....
        /*094c*/ 	.word	0x0000b700
        /*0950*/ 	.word	0x00000000
        /*0954*/ 	.word	0x00000000
        /*0958*/ 	.short	0x0101
        /*095a*/ 	.byte	0xff
	.zero		1


	//   ....[131]....
        /*095c*/ 	.word	0x0000b9c0
        /*0960*/ 	.word	0x000000ff
        /*0964*/ 	.word	0x00000000
        /*0968*/ 	.short	0x0101
        /*096a*/ 	.byte	0x06
	.zero		1


	//   ....[132]....
        /*096c*/ 	.word	0x0000b9e0
        /*0970*/ 	.word	0x00000000
        /*0974*/ 	.word	0x00000190
        /*0978*/ 	.short	0x010a
        /*097a*/ 	.byte	0xff
	.zero		1


	//   ....[133]....
        /*097c*/ 	.word	0x0000ba40
        /*0980*/ 	.word	0x00000000
        /*0984*/ 	.word	0x00000080
        /*0988*/ 	.short	0x010a
        /*098a*/ 	.byte	0xff
	.zero		1


	//   ....[134]....
        /*098c*/ 	.word	0x0000baa0
        /*0990*/ 	.word	0x00000000
        /*0994*/ 	.word	0x00000080
        /*0998*/ 	.short	0x010a
        /*099a*/ 	.byte	0xff
	.zero		1


	//   ....[135]....
        /*099c*/ 	.word	0x0000baf0
        /*09a0*/ 	.word	0x00000003
        /*09a4*/ 	.word	0x00000140
        /*09a8*/ 	.short	0x010a
        /*09aa*/ 	.byte	0xff
	.zero		1


	//   ....[136]....
        /*09ac*/ 	.word	0x0000bb50
        /*09b0*/ 	.word	0x00000000
        /*09b4*/ 	.word	0x00000000
        /*09b8*/ 	.short	0x010a
        /*09ba*/ 	.byte	0xff
	.zero		1


	//   ....[137]....
        /*09bc*/ 	.word	0x0000bbb0
        /*09c0*/ 	.word	0x00000000
        /*09c4*/ 	.word	0x00000000
        /*09c8*/ 	.short	0x010a
        /*09ca*/ 	.byte	0xff
	.zero		1


	//   ....[138]....
        /*09cc*/ 	.word	0x0000bc10
        /*09d0*/ 	.word	0x00000000
        /*09d4*/ 	.word	0x00000000
        /*09d8*/ 	.short	0x010a
        /*09da*/ 	.byte	0xff
	.zero		1


	//   ....[139]....
        /*09dc*/ 	.word	0x0000bc70
        /*09e0*/ 	.word	0x00000000
        /*09e4*/ 	.word	0x00000000
        /*09e8*/ 	.short	0x010a
        /*09ea*/ 	.byte	0xff
	.zero		1


	//   ....[140]....
        /*09ec*/ 	.word	0x0000bcd0
        /*09f0*/ 	.word	0x00000000
        /*09f4*/ 	.word	0x00000000
        /*09f8*/ 	.short	0x010a
        /*09fa*/ 	.byte	0xff
	.zero		1


	//   ....[141]....
        /*09fc*/ 	.word	0x0000bd30
        /*0a00*/ 	.word	0x00000000
        /*0a04*/ 	.word	0x00000000
        /*0a08*/ 	.short	0x010a
        /*0a0a*/ 	.byte	0xff
	.zero		1


	//   ....[142]....
        /*0a0c*/ 	.word	0x0000bd90
        /*0a10*/ 	.word	0x00000000
        /*0a14*/ 	.word	0x00000000
        /*0a18*/ 	.short	0x010a
        /*0a1a*/ 	.byte	0xff
	.zero		1


	//   ....[143]....
        /*0a1c*/ 	.word	0x0000bdf0
        /*0a20*/ 	.word	0x00000000
        /*0a24*/ 	.word	0x00000000
        /*0a28*/ 	.short	0x010a
        /*0a2a*/ 	.byte	0xff
	.zero		1


	//   ....[144]....
        /*0a2c*/ 	.word	0x0000be50
        /*0a30*/ 	.word	0x00000000
        /*0a34*/ 	.word	0x00000000
        /*0a38*/ 	.short	0x010a
        /*0a3a*/ 	.byte	0xff
	.zero		1


	//   ....[145]....
        /*0a3c*/ 	.word	0x0000beb0
        /*0a40*/ 	.word	0x00000000
        /*0a44*/ 	.word	0x00000000
        /*0a48*/ 	.short	0x010a
        /*0a4a*/ 	.byte	0xff
	.zero		1


	//   ....[146]....
        /*0a4c*/ 	.word	0x0000bf10
        /*0a50*/ 	.word	0x00000000
        /*0a54*/ 	.word	0x00000000
        /*0a58*/ 	.short	0x010a
        /*0a5a*/ 	.byte	0xff
	.zero		1


	//   ....[147]....
        /*0a5c*/ 	.word	0x0000bf70
        /*0a60*/ 	.word	0x00000000
        /*0a64*/ 	.word	0x00000000
        /*0a68*/ 	.short	0x010a
        /*0a6a*/ 	.byte	0xff
	.zero		1


	//   ....[148]....
        /*0a6c*/ 	.word	0x0000bfd0
        /*0a70*/ 	.word	0x00000000
        /*0a74*/ 	.word	0x00000000
        /*0a78*/ 	.short	0x010a
        /*0a7a*/ 	.byte	0xff
	.zero		1


	//   ....[149]....
        /*0a7c*/ 	.word	0x0000c030
        /*0a80*/ 	.word	0x00000000
        /*0a84*/ 	.word	0x00000000
        /*0a88*/ 	.short	0x010a
        /*0a8a*/ 	.byte	0xff
	.zero		1


	//   ....[150]....
        /*0a8c*/ 	.word	0x0000c090
        /*0a90*/ 	.word	0x00000000
        /*0a94*/ 	.word	0x00000000
        /*0a98*/ 	.short	0x010a
        /*0a9a*/ 	.byte	0xff
	.zero		1


	//   ....[151]....
        /*0a9c*/ 	.word	0x0000c0e0
        /*0aa0*/ 	.word	0x00000002
        /*0aa4*/ 	.word	0x00000180
        /*0aa8*/ 	.short	0x010a
        /*0aaa*/ 	.byte	0xff
	.zero		1


	//   ....[152]....
        /*0aac*/ 	.word	0x0000c140
        /*0ab0*/ 	.word	0x00000002
        /*0ab4*/ 	.word	0x00000150
        /*0ab8*/ 	.short	0x010a
        /*0aba*/ 	.byte	0xff
	.zero		1


	//   ....[153]....
        /*0abc*/ 	.word	0x0000c190
        /*0ac0*/ 	.word	0x00000002
        /*0ac4*/ 	.word	0x00000140
        /*0ac8*/ 	.short	0x010a
        /*0aca*/ 	.byte	0xff
	.zero		1


	//   ....[154]....
        /*0acc*/ 	.word	0x0000c1f0
        /*0ad0*/ 	.word	0x00000000
        /*0ad4*/ 	.word	0x00000150
        /*0ad8*/ 	.short	0x010a
        /*0ada*/ 	.byte	0xff
	.zero		1


	//   ....[155]....
        /*0adc*/ 	.word	0x0000c240
        /*0ae0*/ 	.word	0x00000002
        /*0ae4*/ 	.word	0x00000140
        /*0ae8*/ 	.short	0x010a
        /*0aea*/ 	.byte	0xff
	.zero		1


	//   ....[156]....
        /*0aec*/ 	.word	0x0000c2a0
        /*0af0*/ 	.word	0x00000000
        /*0af4*/ 	.word	0x00000170
        /*0af8*/ 	.short	0x010a
        /*0afa*/ 	.byte	0xff
	.zero		1


	//   ....[157]....
        /*0afc*/ 	.word	0x0000c300
        /*0b00*/ 	.word	0x00000000
        /*0b04*/ 	.word	0x00000000
        /*0b08*/ 	.short	0x010a
        /*0b0a*/ 	.byte	0xff
	.zero		1


	//   ....[158]....
        /*0b0c*/ 	.word	0x0000c360
        /*0b10*/ 	.word	0x00000000
        /*0b14*/ 	.word	0x00000000
        /*0b18*/ 	.short	0x010a
        /*0b1a*/ 	.byte	0xff
	.zero		1


	//   ....[159]....
        /*0b1c*/ 	.word	0x0000c3c0
        /*0b20*/ 	.word	0x00000000
        /*0b24*/ 	.word	0x00000000
        /*0b28*/ 	.short	0x010a
        /*0b2a*/ 	.byte	0xff
	.zero		1


	//   ....[160]....
        /*0b2c*/ 	.word	0x0000c410
        /*0b30*/ 	.word	0x0000000c
        /*0b34*/ 	.word	0x00000140
        /*0b38*/ 	.short	0x010a
        /*0b3a*/ 	.byte	0xff
	.zero		1


	//   ....[161]....
        /*0b3c*/ 	.word	0x0000c470
        /*0b40*/ 	.word	0x00000000
        /*0b44*/ 	.word	0x00000138
        /*0b48*/ 	.short	0x010a
        /*0b4a*/ 	.byte	0xff
	.zero		1


	//   ....[162]....
        /*0b4c*/ 	.word	0x0000c4d0
        /*0b50*/ 	.word	0x00000000
        /*0b54*/ 	.word	0x00000118
        /*0b58*/ 	.short	0x010a
        /*0b5a*/ 	.byte	0xff
	.zero		1


	//   ....[163]....
        /*0b5c*/ 	.word	0x0000c530
        /*0b60*/ 	.word	0x00000000
        /*0b64*/ 	.word	0x00000118
        /*0b68*/ 	.short	0x010a
        /*0b6a*/ 	.byte	0xff
	.zero		1


	//   ....[164]....
        /*0b6c*/ 	.word	0x0000c590
        /*0b70*/ 	.word	0x00000000
        /*0b74*/ 	.word	0x00000118
        /*0b78*/ 	.short	0x010a
        /*0b7a*/ 	.byte	0xff
	.zero		1


	//   ....[165]....
        /*0b7c*/ 	.word	0x0000c5f0
        /*0b80*/ 	.word	0x00000000
        /*0b84*/ 	.word	0x00000118
        /*0b88*/ 	.short	0x010a
        /*0b8a*/ 	.byte	0xff
	.zero		1


	//   ....[166]....
        /*0b8c*/ 	.word	0x0000c650
        /*0b90*/ 	.word	0x00000000
        /*0b94*/ 	.word	0x00000000
        /*0b98*/ 	.short	0x010a
        /*0b9a*/ 	.byte	0xff
	.zero		1


	//   ....[167]....
        /*0b9c*/ 	.word	0x0000c6b0
        /*0ba0*/ 	.word	0x00000000
        /*0ba4*/ 	.word	0x00000000
        /*0ba8*/ 	.short	0x010a
        /*0baa*/ 	.byte	0xff
	.zero		1


	//   ....[168]....
        /*0bac*/ 	.word	0x0000c700
        /*0bb0*/ 	.word	0x00000000
        /*0bb4*/ 	.word	0x00000140
        /*0bb8*/ 	.short	0x010a
        /*0bba*/ 	.byte	0xff
	.zero		1


	//   ....[169]....
        /*0bbc*/ 	.word	0x0000c750
        /*0bc0*/ 	.word	0x00000000
        /*0bc4*/ 	.word	0x00000100
        /*0bc8*/ 	.short	0x010a
        /*0bca*/ 	.byte	0xff
	.zero		1


	//   ....[170]....
        /*0bcc*/ 	.word	0x0000c7a0
        /*0bd0*/ 	.word	0x0000006a
        /*0bd4*/ 	.word	0x00000160
        /*0bd8*/ 	.short	0x010a
        /*0bda*/ 	.byte	0xff
	.zero		1


	//   ....[171]....
        /*0bdc*/ 	.word	0x0000c7f0
        /*0be0*/ 	.word	0x00000002
        /*0be4*/ 	.word	0x00000100
        /*0be8*/ 	.short	0x010a
        /*0bea*/ 	.byte	0xff
	.zero		1


	//   ....[172]....
        /*0bec*/ 	.word	0x0000c840
        /*0bf0*/ 	.word	0x00000015
        /*0bf4*/ 	.word	0x00000100
        /*0bf8*/ 	.short	0x010a
        /*0bfa*/ 	.byte	0xff
	.zero		1


	//   ....[173]....
        /*0bfc*/ 	.word	0x0000c890
        /*0c00*/ 	.word	0x00000000
        /*0c04*/ 	.word	0x00000100
        /*0c08*/ 	.short	0x010a
        /*0c0a*/ 	.byte	0xff
	.zero		1


	//----- nvinfo : EIATTR_NUM_MBARRIERS
	.align		4
.L_47:
        /*0c0c*/ 	.byte	0x03, 0x38
        /*0c0e*/ 	.short	0x0034


	//----- nvinfo : EIATTR_EXIT_INSTR_OFFSETS
	.align		4
        /*0c10*/ 	.byte	0x04, 0x1c
        /*0c12*/ 	.short	(.L_49 - .L_48)


	//   ....[0]....
.L_48:
        /*0c14*/ 	.word	0x00003730


	//   ....[1]....
        /*0c18*/ 	.word	0x00003c20


	//   ....[2]....
        /*0c1c*/ 	.word	0x00003c80


	//   ....[3]....
        /*0c20*/ 	.word	0x00005110


	//   ....[4]....
        /*0c24*/ 	.word	0x000066a0


	//   ....[5]....
        /*0c28*/ 	.word	0x000066e0


	//   ....[6]....
        /*0c2c*/ 	.word	0x0000b8c0


	//   ....[7]....
        /*0c30*/ 	.word	0x0000b930


	//   ....[8]....
        /*0c34*/ 	.word	0x0000b960


	//   ....[9]....
        /*0c38*/ 	.word	0x0000b9d0


	//----- nvinfo : EIATTR_MAX_THREADS
	.align		4
.L_49:
        /*0c3c*/ 	.byte	0x04, 0x05
        /*0c3e*/ 	.short	(.L_51 - .L_50)
.L_50:
        /*0c40*/ 	.word	0x00000100
        /*0c44*/ 	.word	0x00000001
        /*0c48*/ 	.word	0x00000001


	//----- nvinfo : EIATTR_CRS_STACK_SIZE
	.align		4
.L_51:
        /*0c4c*/ 	.byte	0x04, 0x1e
        /*0c4e*/ 	.short	(.L_53 - .L_52)
.L_52:
        /*0c50*/ 	.word	0x00000000


	//----- nvinfo : EIATTR_CBANK_PARAM_SIZE
	.align		4
.L_53:
        /*0c54*/ 	.byte	0x03, 0x19
        /*0c56*/ 	.short	0x0c00


	//----- nvinfo : EIATTR_PARAM_CBANK
	.align		4
        /*0c58*/ 	.byte	0x04, 0x0a
        /*0c5a*/ 	.short	(.L_55 - .L_54)
	.align		4
.L_54:
        /*0c5c*/ 	.word	index@(.nv.constant0._ZN7cutlass13device_kernelINS_4gemm6kernel13GemmUniversalIN4cute5tupleIJiiiiEEENS1_10collective13CollectiveMmaINS1_46MainloopSm100TmaUmmaWarpSpecializedBlockScaledILi16ELi2ELi2ENS5_IJNS4_1CILi2EEENSA_ILi4EEENSA_ILi1EEEEEEEENS5_IJNSA_ILi128EEENSA_ILi64EEESG_EEENS5_IJNS_12float_e2m1_tENS_13float_ue8m0_tEEEENS5_IJNS5_IJlSD_lEEENS4_6LayoutINS5_IJNS5_IJNS5_IJNSA_ILi32EEESC_EEEiEEESQ_NS5_IJSD_iEEEEEENS5_IJNS5_IJNS5_IJNSA_ILi16EEESC_EEEiEEENS5_IJNS5_IJNSA_ILi0EEESD_EEENSA_ILi512EEEEEENS5_IJSW_iEEEEEEEEEEESL_S13_NS4_8TiledMMAINS4_8MMA_AtomIJNS4_17SM100_MMA_MXF4_SSISJ_SJ_fSK_Li128ELi64ELi32ELNS4_4UMMA5MajorE0ELS18_0ELNS17_7ScaleInE0ELS19_0EEEEEENSN_INS5_IJSD_SD_SD_EEENS5_IJSW_SW_SW_EEEEENS5_IJNS4_10UnderscoreES1F_S1F_EEEEENS5_IJNS4_23SM90_TMA_LOAD_MULTICASTES1I_EEENS5_IJNS4_14ComposedLayoutINS4_7SwizzleILi2ELi4ELi3EEENS4_18smem_ptr_flag_bitsILi4EEENSN_INS5_IJNSA_ILi8EEESG_EEENS5_IJSG_SD_EEEEEEENSN_INS5_IJNS5_IJNS5_IJSP_SD_EEENS5_IJSO_SB_EEEEEESD_NS5_IJSB_SD_EEEEEENS5_IJNS5_IJNS5_IJSU_SY_EEESX_EEESW_NS5_IJSB_SY_EEEEEEEEEEEvNS4_8identityES1J_S24_vS25_EENS_8epilogue10collective18CollectiveEpilogueINS27_23Sm100TmaWarpSpecializedILi3ELi2ELi16ELb1ELb0EEEJNS5_IJSH_SH_SG_EEENS5_IJNSN_ISH_SD_EENSN_INS5_IJST_SB_EEENS5_IJSD_SO_EEEEEEEENS_10bfloat16_tESM_S2I_SM_NS27_6fusion15FusionCallbacksIS2B_NS2J_17LinearCombinationIS2I_fS2I_fLNS_15FloatRoundStyleE2EEES2C_S2H_JEEENS4_5SM1004TMEM4LOAD26SM100_TMEM_LOAD_32dp32b16xENS4_13SM90_TMA_LOADENS1K_INS1L_ILi1ELi4ELi3EEENS1N_ILi16EEENSN_INS5_IJS1P_ST_EEENS5_IJST_SD_EEEEEEENS4_39AutoVectorizingCopyWithAssumedAlignmentILi128EEENS4_14SM90_TMA_STOREES2Z_S31_S31_EEEvvEEEEvNT_6ParamsE)
        /*0c60*/ 	.short	0x0380
        /*0c62*/ 	.short	0x0c00


	//----- nvinfo : EIATTR_SW_WAR
	.align		4
.L_55:
        /*0c64*/ 	.byte	0x04, 0x36
        /*0c66*/ 	.short	(.L_57 - .L_56)
.L_56:
        /*0c68*/ 	.word	0x00000008
.L_57:


//--------------------- .nv.callgraph             --------------------------
	.section	.nv.callgraph,"",@"SHT_CUDA_CALLGRAPH"
	.align	4
	.sectionentsize	8
	.align		4
        /*0000*/ 	.word	0x00000000
	.align		4
        /*0004*/ 	.word	0xffffffff
	.align		4
        /*0008*/ 	.word	index@(_ZN7cutlass13device_kernelINS_4gemm6kernel13GemmUniversalIN4cute5tupleIJiiiiEEENS1_10collective13CollectiveMmaINS1_46MainloopSm100TmaUmmaWarpSpecializedBlockScaledILi16ELi2ELi2ENS5_IJNS4_1CILi2EEENSA_ILi4EEENSA_ILi1EEEEEEEENS5_IJNSA_ILi128EEENSA_ILi64EEESG_EEENS5_IJNS_12float_e2m1_tENS_13float_ue8m0_tEEEENS5_IJNS5_IJlSD_lEEENS4_6LayoutINS5_IJNS5_IJNS5_IJNSA_ILi32EEESC_EEEiEEESQ_NS5_IJSD_iEEEEEENS5_IJNS5_IJNS5_IJNSA_ILi16EEESC_EEEiEEENS5_IJNS5_IJNSA_ILi0EEESD_EEENSA_ILi512EEEEEENS5_IJSW_iEEEEEEEEEEESL_S13_NS4_8TiledMMAINS4_8MMA_AtomIJNS4_17SM100_MMA_MXF4_SSISJ_SJ_fSK_Li128ELi64ELi32ELNS4_4UMMA5MajorE0ELS18_0ELNS17_7ScaleInE0ELS19_0EEEEEENSN_INS5_IJSD_SD_SD_EEENS5_IJSW_SW_SW_EEEEENS5_IJNS4_10UnderscoreES1F_S1F_EEEEENS5_IJNS4_23SM90_TMA_LOAD_MULTICASTES1I_EEENS5_IJNS4_14ComposedLayoutINS4_7SwizzleILi2ELi4ELi3EEENS4_18smem_ptr_flag_bitsILi4EEENSN_INS5_IJNSA_ILi8EEESG_EEENS5_IJSG_SD_EEEEEEENSN_INS5_IJNS5_IJNS5_IJSP_SD_EEENS5_IJSO_SB_EEEEEESD_NS5_IJSB_SD_EEEEEENS5_IJNS5_IJNS5_IJSU_SY_EEESX_EEESW_NS5_IJSB_SY_EEEEEEEEEEEvNS4_8identityES1J_S24_vS25_EENS_8epilogue10collective18CollectiveEpilogueINS27_23Sm100TmaWarpSpecializedILi3ELi2ELi16ELb1ELb0EEEJNS5_IJSH_SH_SG_EEENS5_IJNSN_ISH_SD_EENSN_INS5_IJST_SB_EEENS5_IJSD_SO_EEEEEEEENS_10bfloat16_tESM_S2I_SM_NS27_6fusion15FusionCallbacksIS2B_NS2J_17LinearCombinationIS2I_fS2I_fLNS_15FloatRoundStyleE2EEES2C_S2H_JEEENS4_5SM1004TMEM4LOAD26SM100_TMEM_LOAD_32dp32b16xENS4_13SM90_TMA_LOADENS1K_INS1L_ILi1ELi4ELi3EEENS1N_ILi16EEENSN_INS5_IJS1P_ST_EEENS5_IJST_SD_EEEEEEENS4_39AutoVectorizingCopyWithAssumedAlignmentILi128EEENS4_14SM90_TMA_STOREES2Z_S31_S31_EEEvvEEEEvNT_6ParamsE)
	.align		4
        /*000c*/ 	.word	index@(__assertfail)
	.align		4
        /*0010*/ 	.word	0x00000000
	.align		4
        /*0014*/ 	.word	0xfffffffe
	.align		4
        /*0018*/ 	.word	0x00000000
	.align		4
        /*001c*/ 	.word	0xfffffffd
	.align		4
        /*0020*/ 	.word	0x00000000
	.align		4
        /*0024*/ 	.word	0xfffffffc


//--------------------- .nv.constant4             --------------------------
	.section	.nv.constant4,"a",@progbits
	.align	8
	.align		8
.nv.constant4:
        /*0000*/ 	.dword	__assertfail
	.align		8
        /*0008*/ 	.dword	__unnamed_1
	.align		8
        /*0010*/ 	.dword	__unnamed_2
	.align		8
        /*0018*/ 	.dword	_ZN40_INTERNAL_e02bbc76_4_k_cu_16cd1890_178084cuda3std3__45__cpo5beginE
	.align		8
        /*0020*/ 	.dword	_ZN40_INTERNAL_e02bbc76_4_k_cu_16cd1890_178084cuda3std3__45__cpo3endE
	.align		8
        /*0028*/ 	.dword	_ZN40_INTERNAL_e02bbc76_4_k_cu_16cd1890_178084cuda3std3__45__cpo6cbeginE
	.align		8
        /*0030*/ 	.dword	_ZN40_INTERNAL_e02bbc76_4_k_cu_16cd1890_178084cuda3std3__45__cpo4cendE
	.align		8
        /*0038*/ 	.dword	_ZN40_INTERNAL_e02bbc76_4_k_cu_16cd1890_178084cuda3std3__442_GLOBAL__N__e02bbc76_4_k_cu_16cd1890_178086ignoreE
	.align		8
        /*0040*/ 	.dword	_ZN40_INTERNAL_e02bbc76_4_k_cu_16cd1890_178084cuda3std3__419piecewise_constructE
	.align		8
        /*0048*/ 	.dword	_ZN40_INTERNAL_e02bbc76_4_k_cu_16cd1890_178084cuda3std3__48in_placeE
	.align		8
        /*0050*/ 	.dword	_ZN40_INTERNAL_e02bbc76_4_k_cu_16cd1890_178084cuda3std6ranges3__45__cpo4swapE
	.align		8
        /*0058*/ 	.dword	_ZN40_INTERNAL_e02bbc76_4_k_cu_16cd1890_178084cuda3std6ranges3__45__cpo9iter_moveE
	.align		8
        /*0060*/ 	.dword	_ZN40_INTERNAL_e02bbc76_4_k_cu_16cd1890_178084cute7productE
	.align		8
        /*0068*/ 	.dword	_ZN40_INTERNAL_e02bbc76_4_k_cu_16cd1890_178084cute1_E
	.align		8
        /*0070*/ 	.dword	$str$25
	.align		8
        /*0078*/ 	.dword	$str$26
	.align		8
        /*0080*/ 	.dword	$str$29
	.align		8
        /*0088*/ 	.dword	$str$30


//--------------------- .text._ZN7cutlass13device_kernelINS_4gemm6kernel13GemmUniversalIN4cute5tupleIJiiiiEEENS1_10collective13CollectiveMmaINS1_46MainloopSm100TmaUmmaWarpSpecializedBlockScaledILi16ELi2ELi2ENS5_IJNS4_1CILi2EEENSA_ILi4EEENSA_ILi1EEEEEEEENS5_IJNSA_ILi128EEENSA_ILi64EEESG_EEENS5_IJNS_12float_e2m1_tENS_13float_ue8m0_tEEEENS5_IJNS5_IJlSD_lEEENS4_6LayoutINS5_IJNS5_IJNS5_IJNSA_ILi32EEESC_EEEiEEESQ_NS5_IJSD_iEEEEEENS5_IJNS5_IJNS5_IJNSA_ILi16EEESC_EEEiEEENS5_IJNS5_IJNSA_ILi0EEESD_EEENSA_ILi512EEEEEENS5_IJSW_iEEEEEEEEEEESL_S13_NS4_8TiledMMAINS4_8MMA_AtomIJNS4_17SM100_MMA_MXF4_SSISJ_SJ_fSK_Li128ELi64ELi32ELNS4_4UMMA5MajorE0ELS18_0ELNS17_7ScaleInE0ELS19_0EEEEEENSN_INS5_IJSD_SD_SD_EEENS5_IJSW_SW_SW_EEEEENS5_IJNS4_10UnderscoreES1F_S1F_EEEEENS5_IJNS4_23SM90_TMA_LOAD_MULTICASTES1I_EEENS5_IJNS4_14ComposedLayoutINS4_7SwizzleILi2ELi4ELi3EEENS4_18smem_ptr_flag_bitsILi4EEENSN_INS5_IJNSA_ILi8EEESG_EEENS5_IJSG_SD_EEEEEEENSN_INS5_IJNS5_IJNS5_IJSP_SD_EEENS5_IJSO_SB_EEEEEESD_NS5_IJSB_SD_EEEEEENS5_IJNS5_IJNS5_IJSU_SY_EEESX_EEESW_NS5_IJSB_SY_EEEEEEEEEEEvNS4_8identityES1J_S24_vS25_EENS_8epilogue10collective18CollectiveEpilogueINS27_23Sm100TmaWarpSpecializedILi3ELi2ELi16ELb1ELb0EEEJNS5_IJSH_SH_SG_EEENS5_IJNSN_ISH_SD_EENSN_INS5_IJST_SB_EEENS5_IJSD_SO_EEEEEEEENS_10bfloat16_tESM_S2I_SM_NS27_6fusion15FusionCallbacksIS2B_NS2J_17LinearCombinationIS2I_fS2I_fLNS_15FloatRoundStyleE2EEES2C_S2H_JEEENS4_5SM1004TMEM4LOAD26SM100_TMEM_LOAD_32dp32b16xENS4_13SM90_TMA_LOADENS1K_INS1L_ILi1ELi4ELi3EEENS1N_ILi16EEENSN_INS5_IJS1P_ST_EEENS5_IJST_SD_EEEEEEENS4_39AutoVectorizingCopyWithAssumedAlignmentILi128EEENS4_14SM90_TMA_STOREES2Z_S31_S31_EEEvvEEEEvNT_6ParamsE --------------------------
	.section	.text._ZN7cutlass13device_kernelINS_4gemm6kernel13GemmUniversalIN4cute5tupleIJiiiiEEENS1_10collective13CollectiveMmaINS1_46MainloopSm100TmaUmmaWarpSpecializedBlockScaledILi16ELi2ELi2ENS5_IJNS4_1CILi2EEENSA_ILi4EEENSA_ILi1EEEEEEEENS5_IJNSA_ILi128EEENSA_ILi64EEESG_EEENS5_IJNS_12float_e2m1_tENS_13float_ue8m0_tEEEENS5_IJNS5_IJlSD_lEEENS4_6LayoutINS5_IJNS5_IJNS5_IJNSA_ILi32EEESC_EEEiEEESQ_NS5_IJSD_iEEEEEENS5_IJNS5_IJNS5_IJNSA_ILi16EEESC_EEEiEEENS5_IJNS5_IJNSA_ILi0EEESD_EEENSA_ILi512EEEEEENS5_IJSW_iEEEEEEEEEEESL_S13_NS4_8TiledMMAINS4_8MMA_AtomIJNS4_17SM100_MMA_MXF4_SSISJ_SJ_fSK_Li128ELi64ELi32ELNS4_4UMMA5MajorE0ELS18_0ELNS17_7ScaleInE0ELS19_0EEEEEENSN_INS5_IJSD_SD_SD_EEENS5_IJSW_SW_SW_EEEEENS5_IJNS4_10UnderscoreES1F_S1F_EEEEENS5_IJNS4_23SM90_TMA_LOAD_MULTICASTES1I_EEENS5_IJNS4_14ComposedLayoutINS4_7SwizzleILi2ELi4ELi3EEENS4_18smem_ptr_flag_bitsILi4EEENSN_INS5_IJNSA_ILi8EEESG_EEENS5_IJSG_SD_EEEEEEENSN_INS5_IJNS5_IJNS5_IJSP_SD_EEENS5_IJSO_SB_EEEEEESD_NS5_IJSB_SD_EEEEEENS5_IJNS5_IJNS5_IJSU_SY_EEESX_EEESW_NS5_IJSB_SY_EEEEEEEEEEEvNS4_8identityES1J_S24_vS25_EENS_8epilogue10collective18CollectiveEpilogueINS27_23Sm100TmaWarpSpecializedILi3ELi2ELi16ELb1ELb0EEEJNS5_IJSH_SH_SG_EEENS5_IJNSN_ISH_SD_EENSN_INS5_IJST_SB_EEENS5_IJSD_SO_EEEEEEEENS_10bfloat16_tESM_S2I_SM_NS27_6fusion15FusionCallbacksIS2B_NS2J_17LinearCombinationIS2I_fS2I_fLNS_15FloatRoundStyleE2EEES2C_S2H_JEEENS4_5SM1004TMEM4LOAD26SM100_TMEM_LOAD_32dp32b16xENS4_13SM90_TMA_LOADENS1K_INS1L_ILi1ELi4ELi3EEENS1N_ILi16EEENSN_INS5_IJS1P_ST_EEENS5_IJST_SD_EEEEEEENS4_39AutoVectorizingCopyWithAssumedAlignmentILi128EEENS4_14SM90_TMA_STOREES2Z_S31_S31_EEEvvEEEEvNT_6ParamsE,"ax",@progbits
	.align	128
.text._ZN7cutlass13device_kernelINS_4gemm6kernel13GemmUniversalIN4cute5tupleIJiiiiEEENS1_10collective13CollectiveMmaINS1_46MainloopSm100TmaUmmaWarpSpecializedBlockScaledILi16ELi2ELi2ENS5_IJNS4_1CILi2EEENSA_ILi4EEENSA_ILi1EEEEEEEENS5_IJNSA_ILi128EEENSA_ILi64EEESG_EEENS5_IJNS_12float_e2m1_tENS_13float_ue8m0_tEEEENS5_IJNS5_IJlSD_lEEENS4_6LayoutINS5_IJNS5_IJNS5_IJNSA_ILi32EEESC_EEEiEEESQ_NS5_IJSD_iEEEEEENS5_IJNS5_IJNS5_IJNSA_ILi16EEESC_EEEiEEENS5_IJNS5_IJNSA_ILi0EEESD_EEENSA_ILi512EEEEEENS5_IJSW_iEEEEEEEEEEESL_S13_NS4_8TiledMMAINS4_8MMA_AtomIJNS4_17SM100_MMA_MXF4_SSISJ_SJ_fSK_Li128ELi64ELi32ELNS4_4UMMA5MajorE0ELS18_0ELNS17_7ScaleInE0ELS19_0EEEEEENSN_INS5_IJSD_SD_SD_EEENS5_IJSW_SW_SW_EEEEENS5_IJNS4_10UnderscoreES1F_S1F_EEEEENS5_IJNS4_23SM90_TMA_LOAD_MULTICASTES1I_EEENS5_IJNS4_14ComposedLayoutINS4_7SwizzleILi2ELi4ELi3EEENS4_18smem_ptr_flag_bitsILi4EEENSN_INS5_IJNSA_ILi8EEESG_EEENS5_IJSG_SD_EEEEEEENSN_INS5_IJNS5_IJNS5_IJSP_SD_EEENS5_IJSO_SB_EEEEEESD_NS5_IJSB_SD_EEEEEENS5_IJNS5_IJNS5_IJSU_SY_EEESX_EEESW_NS5_IJSB_SY_EEEEEEEEEEEvNS4_8identityES1J_S24_vS25_EENS_8epilogue10collective18CollectiveEpilogueINS27_23Sm100TmaWarpSpecializedILi3ELi2ELi16ELb1ELb0EEEJNS5_IJSH_SH_SG_EEENS5_IJNSN_ISH_SD_EENSN_INS5_IJST_SB_EEENS5_IJSD_SO_EEEEEEEENS_10bfloat16_tESM_S2I_SM_NS27_6fusion15FusionCallbacksIS2B_NS2J_17LinearCombinationIS2I_fS2I_fLNS_15FloatRoundStyleE2EEES2C_S2H_JEEENS4_5SM1004TMEM4LOAD26SM100_TMEM_LOAD_32dp32b16xENS4_13SM90_TMA_LOADENS1K_INS1L_ILi1ELi4ELi3EEENS1N_ILi16EEENSN_INS5_IJS1P_ST_EEENS5_IJST_SD_EEEEEEENS4_39AutoVectorizingCopyWithAssumedAlignmentILi128EEENS4_14SM90_TMA_STOREES2Z_S31_S31_EEEvvEEEEvNT_6ParamsE:
        .type           _ZN7cutlass13device_kernelINS_4gemm6kernel13GemmUniversalIN4cute5tupleIJiiiiEEENS1_10collective13CollectiveMmaINS1_46MainloopSm100TmaUmmaWarpSpecializedBlockScaledILi16ELi2ELi2ENS5_IJNS4_1CILi2EEENSA_ILi4EEENSA_ILi1EEEEEEEENS5_IJNSA_ILi128EEENSA_ILi64EEESG_EEENS5_IJNS_12float_e2m1_tENS_13float_ue8m0_tEEEENS5_IJNS5_IJlSD_lEEENS4_6LayoutINS5_IJNS5_IJNS5_IJNSA_ILi32EEESC_EEEiEEESQ_NS5_IJSD_iEEEEEENS5_IJNS5_IJNS5_IJNSA_ILi16EEESC_EEEiEEENS5_IJNS5_IJNSA_ILi0EEESD_EEENSA_ILi512EEEEEENS5_IJSW_iEEEEEEEEEEESL_S13_NS4_8TiledMMAINS4_8MMA_AtomIJNS4_17SM100_MMA_MXF4_SSISJ_SJ_fSK_Li128ELi64ELi32ELNS4_4UMMA5MajorE0ELS18_0ELNS17_7ScaleInE0ELS19_0EEEEEENSN_INS5_IJSD_SD_SD_EEENS5_IJSW_SW_SW_EEEEENS5_IJNS4_10UnderscoreES1F_S1F_EEEEENS5_IJNS4_23SM90_TMA_LOAD_MULTICASTES1I_EEENS5_IJNS4_14ComposedLayoutINS4_7SwizzleILi2ELi4ELi3EEENS4_18smem_ptr_flag_bitsILi4EEENSN_INS5_IJNSA_ILi8EEESG_EEENS5_IJSG_SD_EEEEEEENSN_INS5_IJNS5_IJNS5_IJSP_SD_EEENS5_IJSO_SB_EEEEEESD_NS5_IJSB_SD_EEEEEENS5_IJNS5_IJNS5_IJSU_SY_EEESX_EEESW_NS5_IJSB_SY_EEEEEEEEEEEvNS4_8identityES1J_S24_vS25_EENS_8epilogue10collective18CollectiveEpilogueINS27_23Sm100TmaWarpSpecializedILi3ELi2ELi16ELb1ELb0EEEJNS5_IJSH_SH_SG_EEENS5_IJNSN_ISH_SD_EENSN_INS5_IJST_SB_EEENS5_IJSD_SO_EEEEEEEENS_10bfloat16_tESM_S2I_SM_NS27_6fusion15FusionCallbacksIS2B_NS2J_17LinearCombinationIS2I_fS2I_fLNS_15FloatRoundStyleE2EEES2C_S2H_JEEENS4_5SM1004TMEM4LOAD26SM100_TMEM_LOAD_32dp32b16xENS4_13SM90_TMA_LOADENS1K_INS1L_ILi1ELi4ELi3EEENS1N_ILi16EEENSN_INS5_IJS1P_ST_EEENS5_IJST_SD_EEEEEEENS4_39AutoVectorizingCopyWithAssumedAlignmentILi128EEENS4_14SM90_TMA_STOREES2Z_S31_S31_EEEvvEEEEvNT_6ParamsE,@function
        .size           _ZN7cutlass13device_kernelINS_4gemm6kernel13GemmUniversalIN4cute5tupleIJiiiiEEENS1_10collective13CollectiveMmaINS1_46MainloopSm100TmaUmmaWarpSpecializedBlockScaledILi16ELi2ELi2ENS5_IJNS4_1CILi2EEENSA_ILi4EEENSA_ILi1EEEEEEEENS5_IJNSA_ILi128EEENSA_ILi64EEESG_EEENS5_IJNS_12float_e2m1_tENS_13float_ue8m0_tEEEENS5_IJNS5_IJlSD_lEEENS4_6LayoutINS5_IJNS5_IJNS5_IJNSA_ILi32EEESC_EEEiEEESQ_NS5_IJSD_iEEEEEENS5_IJNS5_IJNS5_IJNSA_ILi16EEESC_EEEiEEENS5_IJNS5_IJNSA_ILi0EEESD_EEENSA_ILi512EEEEEENS5_IJSW_iEEEEEEEEEEESL_S13_NS4_8TiledMMAINS4_8MMA_AtomIJNS4_17SM100_MMA_MXF4_SSISJ_SJ_fSK_Li128ELi64ELi32ELNS4_4UMMA5MajorE0ELS18_0ELNS17_7ScaleInE0ELS19_0EEEEEENSN_INS5_IJSD_SD_SD_EEENS5_IJSW_SW_SW_EEEEENS5_IJNS4_10UnderscoreES1F_S1F_EEEEENS5_IJNS4_23SM90_TMA_LOAD_MULTICASTES1I_EEENS5_IJNS4_14ComposedLayoutINS4_7SwizzleILi2ELi4ELi3EEENS4_18smem_ptr_flag_bitsILi4EEENSN_INS5_IJNSA_ILi8EEESG_EEENS5_IJSG_SD_EEEEEEENSN_INS5_IJNS5_IJNS5_IJSP_SD_EEENS5_IJSO_SB_EEEEEESD_NS5_IJSB_SD_EEEEEENS5_IJNS5_IJNS5_IJSU_SY_EEESX_EEESW_NS5_IJSB_SY_EEEEEEEEEEEvNS4_8identityES1J_S24_vS25_EENS_8epilogue10collective18CollectiveEpilogueINS27_23Sm100TmaWarpSpecializedILi3ELi2ELi16ELb1ELb0EEEJNS5_IJSH_SH_SG_EEENS5_IJNSN_ISH_SD_EENSN_INS5_IJST_SB_EEENS5_IJSD_SO_EEEEEEEENS_10bfloat16_tESM_S2I_SM_NS27_6fusion15FusionCallbacksIS2B_NS2J_17LinearCombinationIS2I_fS2I_fLNS_15FloatRoundStyleE2EEES2C_S2H_JEEENS4_5SM1004TMEM4LOAD26SM100_TMEM_LOAD_32dp32b16xENS4_13SM90_TMA_LOADENS1K_INS1L_ILi1ELi4ELi3EEENS1N_ILi16EEENSN_INS5_IJS1P_ST_EEENS5_IJST_SD_EEEEEEENS4_39AutoVectorizingCopyWithAssumedAlignmentILi128EEENS4_14SM90_TMA_STOREES2Z_S31_S31_EEEvvEEEEvNT_6ParamsE,(.L_x_232 - _ZN7cutlass13device_kernelINS_4gemm6kernel13GemmUniversalIN4cute5tupleIJiiiiEEENS1_10collective13CollectiveMmaINS1_46MainloopSm100TmaUmmaWarpSpecializedBlockScaledILi16ELi2ELi2ENS5_IJNS4_1CILi2EEENSA_ILi4EEENSA_ILi1EEEEEEEENS5_IJNSA_ILi128EEENSA_ILi64EEESG_EEENS5_IJNS_12float_e2m1_tENS_13float_ue8m0_tEEEENS5_IJNS5_IJlSD_lEEENS4_6LayoutINS5_IJNS5_IJNS5_IJNSA_ILi32EEESC_EEEiEEESQ_NS5_IJSD_iEEEEEENS5_IJNS5_IJNS5_IJNSA_ILi16EEESC_EEEiEEENS5_IJNS5_IJNSA_ILi0EEESD_EEENSA_ILi512EEEEEENS5_IJSW_iEEEEEEEEEEESL_S13_NS4_8TiledMMAINS4_8MMA_AtomIJNS4_17SM100_MMA_MXF4_SSISJ_SJ_fSK_Li128ELi64ELi32ELNS4_4UMMA5MajorE0ELS18_0ELNS17_7ScaleInE0ELS19_0EEEEEENSN_INS5_IJSD_SD_SD_EEENS5_IJSW_SW_SW_EEEEENS5_IJNS4_10UnderscoreES1F_S1F_EEEEENS5_IJNS4_23SM90_TMA_LOAD_MULTICASTES1I_EEENS5_IJNS4_14ComposedLayoutINS4_7SwizzleILi2ELi4ELi3EEENS4_18smem_ptr_flag_bitsILi4EEENSN_INS5_IJNSA_ILi8EEESG_EEENS5_IJSG_SD_EEEEEEENSN_INS5_IJNS5_IJNS5_IJSP_SD_EEENS5_IJSO_SB_EEEEEESD_NS5_IJSB_SD_EEEEEENS5_IJNS5_IJNS5_IJSU_SY_EEESX_EEESW_NS5_IJSB_SY_EEEEEEEEEEEvNS4_8identityES1J_S24_vS25_EENS_8epilogue10collective18CollectiveEpilogueINS27_23Sm100TmaWarpSpecializedILi3ELi2ELi16ELb1ELb0EEEJNS5_IJSH_SH_SG_EEENS5_IJNSN_ISH_SD_EENSN_INS5_IJST_SB_EEENS5_IJSD_SO_EEEEEEEENS_10bfloat16_tESM_S2I_SM_NS27_6fusion15FusionCallbacksIS2B_NS2J_17LinearCombinationIS2I_fS2I_fLNS_15FloatRoundStyleE2EEES2C_S2H_JEEENS4_5SM1004TMEM4LOAD26SM100_TMEM_LOAD_32dp32b16xENS4_13SM90_TMA_LOADENS1K_INS1L_ILi1ELi4ELi3EEENS1N_ILi16EEENSN_INS5_IJS1P_ST_EEENS5_IJST_SD_EEEEEEENS4_39AutoVectorizingCopyWithAssumedAlignmentILi128EEENS4_14SM90_TMA_STOREES2Z_S31_S31_EEEvvEEEEvNT_6ParamsE)
        .other          _ZN7cutlass13device_kernelINS_4gemm6kernel13GemmUniversalIN4cute5tupleIJiiiiEEENS1_10collective13CollectiveMmaINS1_46MainloopSm100TmaUmmaWarpSpecializedBlockScaledILi16ELi2ELi2ENS5_IJNS4_1CILi2EEENSA_ILi4EEENSA_ILi1EEEEEEEENS5_IJNSA_ILi128EEENSA_ILi64EEESG_EEENS5_IJNS_12float_e2m1_tENS_13float_ue8m0_tEEEENS5_IJNS5_IJlSD_lEEENS4_6LayoutINS5_IJNS5_IJNS5_IJNSA_ILi32EEESC_EEEiEEESQ_NS5_IJSD_iEEEEEENS5_IJNS5_IJNS5_IJNSA_ILi16EEESC_EEEiEEENS5_IJNS5_IJNSA_ILi0EEESD_EEENSA_ILi512EEEEEENS5_IJSW_iEEEEEEEEEEESL_S13_NS4_8TiledMMAINS4_8MMA_AtomIJNS4_17SM100_MMA_MXF4_SSISJ_SJ_fSK_Li128ELi64ELi32ELNS4_4UMMA5MajorE0ELS18_0ELNS17_7ScaleInE0ELS19_0EEEEEENSN_INS5_IJSD_SD_SD_EEENS5_IJSW_SW_SW_EEEEENS5_IJNS4_10UnderscoreES1F_S1F_EEEEENS5_IJNS4_23SM90_TMA_LOAD_MULTICASTES1I_EEENS5_IJNS4_14ComposedLayoutINS4_7SwizzleILi2ELi4ELi3EEENS4_18smem_ptr_flag_bitsILi4EEENSN_INS5_IJNSA_ILi8EEESG_EEENS5_IJSG_SD_EEEEEEENSN_INS5_IJNS5_IJNS5_IJSP_SD_EEENS5_IJSO_SB_EEEEEESD_NS5_IJSB_SD_EEEEEENS5_IJNS5_IJNS5_IJSU_SY_EEESX_EEESW_NS5_IJSB_SY_EEEEEEEEEEEvNS4_8identityES1J_S24_vS25_EENS_8epilogue10collective18CollectiveEpilogueINS27_23Sm100TmaWarpSpecializedILi3ELi2ELi16ELb1ELb0EEEJNS5_IJSH_SH_SG_EEENS5_IJNSN_ISH_SD_EENSN_INS5_IJST_SB_EEENS5_IJSD_SO_EEEEEEEENS_10bfloat16_tESM_S2I_SM_NS27_6fusion15FusionCallbacksIS2B_NS2J_17LinearCombinationIS2I_fS2I_fLNS_15FloatRoundStyleE2EEES2C_S2H_JEEENS4_5SM1004TMEM4LOAD26SM100_TMEM_LOAD_32dp32b16xENS4_13SM90_TMA_LOADENS1K_INS1L_ILi1ELi4ELi3EEENS1N_ILi16EEENSN_INS5_IJS1P_ST_EEENS5_IJST_SD_EEEEEEENS4_39AutoVectorizingCopyWithAssumedAlignmentILi128EEENS4_14SM90_TMA_STOREES2Z_S31_S31_EEEvvEEEEvNT_6ParamsE,@"STO_CUDA_ENTRY STV_DEFAULT"
_ZN7cutlass13device_kernelINS_4gemm6kernel13GemmUniversalIN4cute5tupleIJiiiiEEENS1_10collective13CollectiveMmaINS1_46MainloopSm100TmaUmmaWarpSpecializedBlockScaledILi16ELi2ELi2ENS5_IJNS4_1CILi2EEENSA_ILi4EEENSA_ILi1EEEEEEEENS5_IJNSA_ILi128EEENSA_ILi64EEESG_EEENS5_IJNS_12float_e2m1_tENS_13float_ue8m0_tEEEENS5_IJNS5_IJlSD_lEEENS4_6LayoutINS5_IJNS5_IJNS5_IJNSA_ILi32EEESC_EEEiEEESQ_NS5_IJSD_iEEEEEENS5_IJNS5_IJNS5_IJNSA_ILi16EEESC_EEEiEEENS5_IJNS5_IJNSA_ILi0EEESD_EEENSA_ILi512EEEEEENS5_IJSW_iEEEEEEEEEEESL_S13_NS4_8TiledMMAINS4_8MMA_AtomIJNS4_17SM100_MMA_MXF4_SSISJ_SJ_fSK_Li128ELi64ELi32ELNS4_4UMMA5MajorE0ELS18_0ELNS17_7ScaleInE0ELS19_0EEEEEENSN_INS5_IJSD_SD_SD_EEENS5_IJSW_SW_SW_EEEEENS5_IJNS4_10UnderscoreES1F_S1F_EEEEENS5_IJNS4_23SM90_TMA_LOAD_MULTICASTES1I_EEENS5_IJNS4_14ComposedLayoutINS4_7SwizzleILi2ELi4ELi3EEENS4_18smem_ptr_flag_bitsILi4EEENSN_INS5_IJNSA_ILi8EEESG_EEENS5_IJSG_SD_EEEEEEENSN_INS5_IJNS5_IJNS5_IJSP_SD_EEENS5_IJSO_SB_EEEEEESD_NS5_IJSB_SD_EEEEEENS5_IJNS5_IJNS5_IJSU_SY_EEESX_EEESW_NS5_IJSB_SY_EEEEEEEEEEEvNS4_8identityES1J_S24_vS25_EENS_8epilogue10collective18CollectiveEpilogueINS27_23Sm100TmaWarpSpecializedILi3ELi2ELi16ELb1ELb0EEEJNS5_IJSH_SH_SG_EEENS5_IJNSN_ISH_SD_EENSN_INS5_IJST_SB_EEENS5_IJSD_SO_EEEEEEEENS_10bfloat16_tESM_S2I_SM_NS27_6fusion15FusionCallbacksIS2B_NS2J_17LinearCombinationIS2I_fS2I_fLNS_15FloatRoundStyleE2EEES2C_S2H_JEEENS4_5SM1004TMEM4LOAD26SM100_TMEM_LOAD_32dp32b16xENS4_13SM90_TMA_LOADENS1K_INS1L_ILi1ELi4ELi3EEENS1N_ILi16EEENSN_INS5_IJS1P_ST_EEENS5_IJST_SD_EEEEEEENS4_39AutoVectorizingCopyWithAssumedAlignmentILi128EEENS4_14SM90_TMA_STOREES2Z_S31_S31_EEEvvEEEEvNT_6ParamsE:
[----:B------:R-:W1:Y:S01]  /*0000*/  LDC R1, c[0x0][0x37c] ;  /* 0x0000df00ff017b82 */ /* 0x000e620000000800 */
[----:B------:R-:W2:Y:S01]  /*0010*/  S2R R85, SR_TID.X ;  /* 0x0000000000557919 */ /* 0x000ea20000002100 */
[----:B------:R-:W3:Y:S01]  /*0020*/  LDCU.64 UR12, c[0x0][0xc90] ;  /* 0x00019200ff0c77ac */ /* 0x000ee20008000a00 */
[----:B------:R-:W-:Y:S02]  /*0030*/  PRMT R89, RZ, 0x7610, R89 ;  /* 0x00007610ff597816 */ /* 0x000fe40000000059 */
[----:B------:R-:W-:Y:S02]  /*0040*/  ELECT P4, URZ, PT ;  /* 0x0000000000ff782f */ /* 0x000fe40003880000 */
[----:B---3--:R-:W-:-:S04]  /*0050*/  ISETP.NE.U32.AND P0, PT, RZ, UR12, PT ;  /* 0x0000000cff007c0c */ /* 0x008fc8000bf05070 */
[----:B------:R-:W-:Y:S02]  /*0060*/  ISETP.NE.AND.EX P1, PT, RZ, UR13, PT, P0 ;  /* 0x0000000dff007c0c */ /* 0x000fe4000bf25300 */
[----:B--2---:R-:W-:-:S05]  /*0070*/  SHF.R.U32.HI R90, RZ, 0x5, R85 ;  /* 0x00000005ff5a7819 */ /* 0x004fca0000011655 */
[----:B------:R-:W2:Y:S02]  /*0080*/  SHFL.IDX PT, R0, R90, RZ, 0x1f ;  /* 0x00001fff5a007589 */ /* 0x000ea400000e0000 */
[----:B--2---:R-:W-:-:S04]  /*0090*/  R2UR UR20, R0 ;  /* 0x00000000001472ca */ /* 0x004fc800000e0000 */
[----:B-1----:R-:W-:Y:S05]  /*00a0*/  @P1 BRA `(.L_x_0) ;  /* 0x0000000000301947 */ /* 0x002fea0003800000 */
[----:B------:R-:W1:Y:S02]  /*00b0*/  LDCU.64 UR4, c[0x0][0xc88] ;  /* 0x00019100ff0477ac */ /* 0x000e640008000a00 */
[----:B-1----:R-:W-:-:S04]  /*00c0*/  UISETP.NE.U32.AND UP0, UPT, UR4, URZ, UPT ;  /* 0x000000ff0400728c */ /* 0x002fc8000bf05070 */
[----:B------:R-:W-:-:S09]  /*00d0*/  UISETP.NE.AND.EX UP0, UPT, UR5, URZ, UPT, UP0 ;  /* 0x000000ff0500728c */ /* 0x000fd2000bf05300 */
[----:B------:R-:W-:Y:S05]  /*00e0*/  BRA.U !UP0, `(.L_x_1) ;  /* 0x0000000108147547 */ /* 0x000fea000b800000 */
[----:B------:R-:W1:Y:S01]  /*00f0*/  LDC.64 R2, c[0x0][0xc88] ;  /* 0x00032200ff027b82 */ /* 0x000e620000000a00 */
[----:B------:R-:W1:Y:S02]  /*0100*/  LDCU.64 UR4, c[0x0][0x358] ;  /* 0x00006b00ff0477ac */ /* 0x000e640008000a00 */
[----:B-1----:R1:W5:Y:S01]  /*0110*/  LDG.E R45, desc[UR4][R2.64] ;  /* 0x00000004022d7981 */ /* 0x002362000c1e1900 */
[----:B------:R-:W-:Y:S01]  /*0120*/  HFMA2 R89, -RZ, RZ, 0, 5.9604644775390625e-08 ;  /* 0x00000001ff597431 */ /* 0x000fe200000001ff */
[----:B------:R-:W-:Y:S05]  /*0130*/  BRA `(.L_x_0) ;  /* 0x00000000000c7947 */ /* 0x000fea0003800000 */
.L_x_1:
[----:B------:R-:W1:Y:S01]  /*0140*/  LDCU UR4, c[0x0][0xc80] ;  /* 0x00019000ff0477ac */ /* 0x000e620008000800 */
[----:B------:R-:W-:Y:S01]  /*0150*/  HFMA2 R89, -RZ, RZ, 0, 5.9604644775390625e-08 ;  /* 0x00000001ff597431 */ /* 0x000fe200000001ff */
[----:B-1----:R-:W-:-:S07]  /*0160*/  MOV R45, UR4 ;  /* 0x00000004002d7c02 */ /* 0x002fce0008000f00 */
.L_x_0:
[----:B------:R-:W2:Y:S02]  /*0170*/  LDCU.64 UR4, c[0x0][0xcb0] ;  /* 0x00019600ff0477ac */ /* 0x000ea40008000a00 */
[----:B--2---:R-:W-:-:S04]  /*0180*/  UISETP.NE.U32.AND UP0, UPT, UR4, URZ, UPT ;  /* 0x000000ff0400728c */ /* 0x004fc8000bf05070 */
[----:B------:R-:W-:-:S09]  /*0190*/  UISETP.NE.AND.EX UP0, UPT, UR5, URZ, UPT, UP0 ;  /* 0x000000ff0500728c */ /* 0x000fd2000bf05300 */
[----:B------:R-:W-:Y:S05]  /*01a0*/  BRA.U UP0, `(.L_x_2) ;  /* 0x0000000100287547 */ /* 0x000fea000b800000 */
[----:B------:R-:W2:Y:S02]  /*01b0*/  LDCU.64 UR4, c[0x0][0xca8] ;  /* 0x00019500ff0477ac */ /* 0x000ea40008000a00 */
[----:B--2---:R-:W-:-:S04]  /*01c0*/  UISETP.NE.U32.AND UP0, UPT, UR4, URZ, UPT ;  /* 0x000000ff0400728c */ /* 0x004fc8000bf05070 */
[----:B------:R-:W-:-:S09]  /*01d0*/  UISETP.NE.AND.EX UP0, UPT, UR5, URZ, UPT, UP0 ;  /* 0x000000ff0500728c */ /* 0x000fd2000bf05300 */
[----:B------:R-:W-:Y:S05]  /*01e0*/  BRA.U !UP0, `(.L_x_3) ;  /* 0x0000000108107547 */ /* 0x000fea000b800000 */
[----:B-1----:R-:W1:Y:S01]  /*01f0*/  LDC.64 R2, c[0x0][0xca8] ;  /* 0x00032a00ff027b82 */ /* 0x002e620000000a00 */
[----:B------:R-:W1:Y:S02]  /*0200*/  LDCU.64 UR4, c[0x0][0x358] ;  /* 0x00006b00ff0477ac */ /* 0x000e640008000a00 */
[----:B-1----:R2:W5:Y:S01]  /*0210*/  LDG.E R43, desc[UR4][R2.64] ;  /* 0x00000004022b7981 */ /* 0x002562000c1e1900 */
[----:B------:R-:W-:Y:S05]  /*0220*/  BRA `(.L_x_2) ;  /* 0x0000000000087947 */ /* 0x000fea0003800000 */
.L_x_3:
[----:B------:R-:W2:Y:S02]  /*0230*/  LDCU UR4, c[0x0][0xca0] ;  /* 0x00019400ff0477ac */ /* 0x000ea40008000800 */
[----:B--2---:R-:W-:Y:S02]  /*0240*/  MOV R43, UR4 ;  /* 0x00000004002b7c02 */ /* 0x004fe40008000f00 */
.L_x_2:
[----:B------:R-:W-:Y:S01]  /*0250*/  IMAD.U32 R0, RZ, RZ, UR20 ;  /* 0x00000014ff007e24 */ /* 0x000fe2000f8e00ff */
[----:B------:R-:W-:Y:S04]  /*0260*/  BSSY.RECONVERGENT B0, `(.L_x_4) ;  /* 0x0000012000007945 */ /* 0x000fe80003800200 */
[C---:B------:R-:W-:Y:S02]  /*0270*/  ISETP.NE.OR P2, PT, R0.reuse, 0x1, !P4 ;  /* 0x000000010000780c */ /* 0x040fe40006745670 */
[----:B------:R-:W-:-:S11]  /*0280*/  ISETP.NE.OR P1, PT, R0, 0x3, !P4 ;  /* 0x000000030000780c */ /* 0x000fd60006725670 */
[----:B------:R-:W-:Y:S05]  /*0290*/  @P2 BRA `(.L_x_5) ;  /* 0x0000000000382947 */ /* 0x000fea0003800000 */
[----:B------:R-:W3:Y:S02]  /*02a0*/  LDCU.64 UR4, c[0x0][0x348] ;  /* 0x00006900ff0477ac */ /* 0x000ee40008000a00 */
[----:B---3--:R-:W-:Y:S02]  /*02b0*/  UIADD3 UR10, UP3, UPT, UR4, 0x80, URZ ;  /* 0x00000080040a7890 */ /* 0x008fe4000ff7e0ff */
[----:B------:R-:W-:Y:S02]  /*02c0*/  UIADD3 UR8, UP2, UPT, UR4, 0x180, URZ ;  /* 0x0000018004087890 */ /* 0x000fe4000ff5e0ff */
[----:B------:R-:W-:Y:S02]  /*02d0*/  UIADD3 UR6, UP1, UPT, UR4, 0x280, URZ ;  /* 0x0000028004067890 */ /* 0x000fe4000ff3e0ff */
[----:B------:R-:W-:Y:S02]  /*02e0*/  UIADD3 UR4, UP0, UPT, UR4, 0x380, URZ ;  /* 0x0000038004047890 */ /* 0x000fe4000ff1e0ff */
[----:B------:R-:W-:-:S02]  /*02f0*/  UIADD3.X UR11, UPT, UPT, URZ, UR5, URZ, UP3, !UPT ;  /* 0x00000005ff0b7290 */ /* 0x000fc40009ffe4ff */
[----:B------:R-:W-:Y:S02]  /*0300*/  UIADD3.X UR9, UPT, UPT, URZ, UR5, URZ, UP2, !UPT ;  /* 0x00000005ff097290 */ /* 0x000fe400097fe4ff */
[----:B------:R-:W-:Y:S02]  /*0310*/  UIADD3.X UR7, UPT, UPT, URZ, UR5, URZ, UP1, !UPT ;  /* 0x00000005ff077290 */ /* 0x000fe40008ffe4ff */
[----:B------:R-:W-:-:S03]  /*0320*/  UIADD3.X UR5, UPT, UPT, URZ, UR5, URZ, UP0, !UPT ;  /* 0x00000005ff057290 */ /* 0x000fc600087fe4ff */
[----:B------:R3:W-:Y:S02]  /*0330*/  UTMACCTL.PF [UR10] ;  /* 0x000000000a0079b9 */ /* 0x0007e40008040000 */
[----:B------:R3:W-:Y:S02]  /*0340*/  UTMACCTL.PF [UR8] ;  /* 0x00000000080079b9 */ /* 0x0007e40008040000 */
[----:B------:R3:W-:Y:S02]  /*0350*/  UTMACCTL.PF [UR6] ;  /* 0x00000000060079b9 */ /* 0x0007e40008040000 */
[----:B------:R3:W-:Y:S02]  /*0360*/  UTMACCTL.PF [UR4] ;  /* 0x00000000040079b9 */ /* 0x0007e40008040000 */
[----:B---3--:R-:W-:Y:S01]  /*0370*/  NOP ;  /* 0x0000000000007918 */ /* 0x008fe20000000000 */
.L_x_5:
[----:B------:R-:W-:Y:S05]  /*0380*/  BSYNC.RECONVERGENT B0 ;  /* 0x0000000000007941 */ /* 0x000fea0003800200 */
.L_x_4:
[----:B------:R-:W-:Y:S04]  /*0390*/  BSSY.RECONVERGENT B0, `(.L_x_6) ;  /* 0x000000a000007945 */ /* 0x000fe80003800200 */
[----:B------:R-:W-:Y:S05]  /*03a0*/  @P1 BRA `(.L_x_7) ;  /* 0x0000000000201947 */ /* 0x000fea0003800000 */
[----:B------:R-:W3:Y:S02]  /*03b0*/  LDCU.64 UR4, c[0x0][0x348] ;  /* 0x00006900ff0477ac */ /* 0x000ee40008000a00 */
[----:B---3--:R-:W-:Y:S02]  /*03c0*/  UIADD3 UR6, UP1, UPT, UR4, 0x980, URZ ;  /* 0x0000098004067890 */ /* 0x008fe4000ff3e0ff */
[----:B------:R-:W-:Y:S02]  /*03d0*/  UIADD3 UR4, UP0, UPT, UR4, 0xa80, URZ ;  /* 0x00000a8004047890 */ /* 0x000fe4000ff1e0ff */
[----:B------:R-:W-:Y:S02]  /*03e0*/  UIADD3.X UR7, UPT, UPT, URZ, UR5, URZ, UP1, !UPT ;  /* 0x00000005ff077290 */ /* 0x000fe40008ffe4ff */
[----:B------:R-:W-:-:S07]  /*03f0*/  UIADD3.X UR5, UPT, UPT, URZ, UR5, URZ, UP0, !UPT ;  /* 0x00000005ff057290 */ /* 0x000fce00087fe4ff */
[----:B------:R3:W-:Y:S02]  /*0400*/  UTMACCTL.PF [UR6] ;  /* 0x00000000060079b9 */ /* 0x0007e40008040000 */
[----:B------:R3:W-:Y:S02]  /*0410*/  UTMACCTL.PF [UR4] ;  /* 0x00000000040079b9 */ /* 0x0007e40008040000 */
[----:B---3--:R-:W-:Y:S01]  /*0420*/  NOP ;  /* 0x0000000000007918 */ /* 0x008fe20000000000 */
.L_x_7:
[----:B------:R-:W-:Y:S05]  /*0430*/  BSYNC.RECONVERGENT B0 ;  /* 0x0000000000007941 */ /* 0x000fea0003800200 */
.L_x_6:
[----:B------:R-:W3:Y:S01]  /*0440*/  LDCU.64 UR4, c[0x0][0xc88] ;  /* 0x00019100ff0477ac */ /* 0x000ee20008000a00 */
[----:B------:R-:W-:Y:S01]  /*0450*/  ISETP.NE.AND.EX P0, PT, RZ, UR13, PT, P0 ;  /* 0x0000000dff007c0c */ /* 0x000fe2000bf05300 */
[----:B------:R-:W-:Y:S01]  /*0460*/  UPLOP3.LUT UP5, UPT, UPT, UPT, UPT, 0x80, 0x8 ;  /* 0x000000000008789c */ /* 0x000fe20003faf070 */
[----:B---3--:R-:W-:-:S04]  /*0470*/  ISETP.NE.U32.AND P1, PT, RZ, UR4, PT ;  /* 0x00000004ff007c0c */ /* 0x008fc8000bf25070 */
[----:B------:R-:W-:-:S13]  /*0480*/  ISETP.NE.AND.EX P1, PT, RZ, UR5, PT, P1 ;  /* 0x00000005ff007c0c */ /* 0x000fda000bf25310 */
[----:B------:R-:W-:Y:S05]  /*0490*/  @P1 BRA P0, `(.L_x_8) ;  /* 0x0000000000281947 */ /* 0x000fea0000000000 */
[----:B------:R-:W-:Y:S01]  /*04a0*/  UISETP.NE.U32.AND UP0, UPT, UR12, URZ, UPT ;  /* 0x000000ff0c00728c */ /* 0x000fe2000bf05070 */
[----:B-----5:R-:W-:Y:S01]  /*04b0*/  FSETP.NEU.AND P0, PT, R45, RZ, PT ;  /* 0x000000ff2d00720b */ /* 0x020fe20003f0d000 */
[----:B------:R-:W-:Y:S02]  /*04c0*/  UISETP.NE.U32.AND UP2, UPT, UR4, URZ, UPT ;  /* 0x000000ff0400728c */ /* 0x000fe4000bf45070 */
[----:B------:R-:W-:Y:S02]  /*04d0*/  UISETP.NE.AND.EX UP1, UPT, UR13, URZ, UPT, UP0 ;  /* 0x000000ff0d00728c */ /* 0x000fe4000bf25300 */
[----:B------:R-:W-:-:S04]  /*04e0*/  UISETP.NE.AND.EX UP0, UPT, UR5, URZ, UPT, UP2 ;  /* 0x000000ff0500728c */ /* 0x000fc8000bf05320 */
[----:B------:R-:W-:-:S04]  /*04f0*/  USEL UR4, URZ, 0xffffffff, UP0 ;  /* 0xffffffffff047887 */ /* 0x000fc80008000000 */
[----:B------:R-:W-:Y:S01]  /*0500*/  VOTEU.ANY UP0, P0 ;  /* 0x0000000000ff7886 */ /* 0x000fe20000000100 */
[----:B------:R-:W-:-:S04]  /*0510*/  @!UP1 USEL UR4, URZ, 0xffffffff, UP0 ;  /* 0xffffffffff049887 */ /* 0x000fc80008000000 */
[----:B------:R-:W-:-:S04]  /*0520*/  ULOP3.LUT UR4, UR4, 0x1, URZ, 0xc0, !UPT ;  /* 0x0000000104047892 */ /* 0x000fc8000f8ec0ff */
[----:B------:R-:W-:-:S11]  /*0530*/  UISETP.NE.U32.AND UP5, UPT, UR4, 0x1, UPT ;  /* 0x000000010400788c */ /* 0x000fd6000bfa5070 */
.L_x_8:
[----:B-12---:R-:W1:Y:S01]  /*0540*/  SHFL.IDX PT, R2, R90, RZ, 0x1f ;  /* 0x00001fff5a027589 */ /* 0x006e6200000e0000 */
[----:B------:R-:W-:-:S04]  /*0550*/  UISETP.NE.AND UP0, UPT, UR20, 0x2, UPT ;  /* 0x000000021400788c */ /* 0x000fc8000bf05270 */
[----:B------:R-:W-:Y:S01]  /*0560*/  USEL UR49, URZ, 0x1, UP0 ;  /* 0x00000001ff317887 */ /* 0x000fe20008000000 */
[----:B-1----:R-:W-:-:S13]  /*0570*/  ISETP.NE.AND P0, PT, R2, RZ, PT ;  /* 0x000000ff0200720c */ /* 0x002fda0003f05270 */
[----:B------:R-:W-:Y:S05]  /*0580*/  @P0 BRA `(.L_x_9) ;  /* 0x0000000000c40947 */ /* 0x000fea0003800000 */
[----:B------:R-:W-:Y:S01]  /*0590*/  ELECT P0, URZ, PT ;  /* 0x0000000000ff782f */ /* 0x000fe20003800000 */
[----:B------:R-:W-:-:S12]  /*05a0*/  BSSY.RECONVERGENT B0, `(.L_x_9) ;  /* 0x000002f000007945 */ /* 0x000fd80003800200 */
[----:B------:R-:W-:Y:S05]  /*05b0*/  @!P0 BRA `(.L_x_10) ;  /* 0x0000000000b48947 */ /* 0x000fea0003800000 */
[----:B------:R-:W1:Y:S01]  /*05c0*/  S2UR UR4, SR_CgaCtaId ;  /* 0x00000000000479c3 */ /* 0x000e620000008800 */
[----:B------:R-:W-:Y:S01]  /*05d0*/  UMOV UR5, 0x400 ;  /* 0x0000040000057882 */ /* 0x000fe20000000000 */
[----:B------:R-:W-:Y:S01]  /*05e0*/  UMOV UR8, 0x1 ;  /* 0x0000000100087882 */ /* 0x000fe20000000000 */
[----:B------:R-:W-:Y:S01]  /*05f0*/  UMOV UR6, 0x5 ;  /* 0x0000000500067882 */ /* 0x000fe20000000000 */
[----:B------:R-:W-:-:S04]  /*0600*/  UIADD3 UR8, UPT, UPT, -UR8, 0x100000, URZ ;  /* 0x0010000008087890 */ /* 0x000fc8000fffe1ff */
[----:B------:R-:W-:Y:S02]  /*0610*/  USHF.L.U32 UR9, UR8, 0xb, URZ ;  /* 0x0000000b08097899 */ /* 0x000fe400080006ff */
[----:B------:R-:W-:Y:S02]  /*0620*/  USHF.L.U32 UR8, UR8, 0x1, URZ ;  /* 0x0000000108087899 */ /* 0x000fe400080006ff */
[----:B------:R-:W-:-:S04]  /*0630*/  UIADD3 UR6, UPT, UPT, -UR6, 0x100000, URZ ;  /* 0x0010000006067890 */ /* 0x000fc8000fffe1ff */
[----:B------:R-:W-:Y:S02]  /*0640*/  USHF.L.U32 UR7, UR6, 0xb, URZ ;  /* 0x0000000b06077899 */ /* 0x000fe400080006ff */
[----:B------:R-:W-:Y:S02]  /*0650*/  USHF.L.U32 UR6, UR6, 0x1, URZ ;  /* 0x0000000106067899 */ /* 0x000fe400080006ff */
[----:B-1----:R-:W-:Y:S01]  /*0660*/  ULEA UR4, UR4, UR5, 0x18 ;  /* 0x0000000504047291 */ /* 0x002fe2000f8ec0ff */
[----:B------:R-:W1:Y:S11]  /*0670*/  FENCE.VIEW.ASYNC.S ;  /* 0x00000000000073c6 */ /* 0x000e760000000000 */
[----:B-1----:R1:W2:Y:S01]  /*0680*/  SYNCS.EXCH.64 URZ, [UR4], UR8 ;  /* 0x0000000804ff75b2 */ /* 0x0022a20008000100 */
[----:B------:R1:W3:Y:S01]  /*0690*/  SYNCS.EXCH.64 URZ, [UR4+0x80], UR6 ;  /* 0x0000800604ff75b2 */ /* 0x0002e20008000100 */
[----:B------:R1:W4:Y:S01]  /*06a0*/  SYNCS.EXCH.64 URZ, [UR4+0x8], UR8 ;  /* 0x0000080804ff75b2 */ /* 0x0003220008000100 */
[----:B------:R1:W1:Y:S01]  /*06b0*/  SYNCS.EXCH.64 URZ, [UR4+0x88], UR6 ;  /* 0x0000880604ff75b2 */ /* 0x0002620008000100 */
        /* <DEDUP_REMOVED lines=28> */
[----:B--234-:R-:W-:Y:S01]  /*0880*/  NOP ;  /* 0x0000000000007918 */ /* 0x01cfe20000000000 */
.L_x_10:
[----:B-1----:R-:W-:Y:S05]  /*0890*/  BSYNC.RECONVERGENT B0 ;  /* 0x0000000000007941 */ /* 0x002fea0003800200 */
.L_x_9:
[----:B------:R-:W1:Y:S01]  /*08a0*/  SHFL.IDX PT, R2, R90, RZ, 0x1f ;  /* 0x00001fff5a027589 */ /* 0x000e6200000e0000 */
[----:B------:R-:W-:Y:S01]  /*08b0*/  NOP ;  /* 0x0000000000007918 */ /* 0x000fe20000000000 */
[----:B-1----:R-:W-:-:S13]  /*08c0*/  ISETP.NE.AND P0, PT, R2, 0x1, PT ;  /* 0x000000010200780c */ /* 0x002fda0003f05270 */
[----:B------:R-:W-:Y:S05]  /*08d0*/  @P0 BRA `(.L_x_11) ;  /* 0x0000000000500947 */ /* 0x000fea0003800000 */
        /* <DEDUP_REMOVED lines=9> */
[----:B------:R-:W-:Y:S01]  /*0970*/  USHF.L.U32 UR6, UR6, 0x1, URZ ;  /* 0x0000000106067899 */ /* 0x000fe200080006ff */
[----:B------:R-:W-:Y:S01]  /*0980*/  ELECT P0, URZ, PT ;  /* 0x0000000000ff782f */ /* 0x000fe20003800000 */
[----:B-1----:R-:W-:Y:S01]  /*0990*/  ULEA UR4, UR4, UR5, 0x18 ;  /* 0x0000000504047291 */ /* 0x002fe2000f8ec0ff */
[----:B------:R-:W1:Y:S11]  /*09a0*/  FENCE.VIEW.ASYNC.S ;  /* 0x00000000000073c6 */ /* 0x000e760000000000 */
[----:B-1----:R1:W2:Y:S01]  /*09b0*/  SYNCS.EXCH.64 URZ, [UR4+0x100], UR8 ;  /* 0x0001000804ff75b2 */ /* 0x0022a20008000100 */
[----:B------:R1:W3:Y:S01]  /*09c0*/  SYNCS.EXCH.64 URZ, [UR4+0x118], UR6 ;  /* 0x0001180604ff75b2 */ /* 0x0002e20008000100 */
[----:B------:R1:W4:Y:S01]  /*09d0*/  SYNCS.EXCH.64 URZ, [UR4+0x108], UR8 ;  /* 0x0001080804ff75b2 */ /* 0x0003220008000100 */
[----:B------:R1:W1:Y:S01]  /*09e0*/  SYNCS.EXCH.64 URZ, [UR4+0x120], UR6 ;  /* 0x0001200604ff75b2 */ /* 0x0002620008000100 */
[----:B------:R1:W1:Y:S01]  /*09f0*/  SYNCS.EXCH.64 URZ, [UR4+0x110], UR8 ;  /* 0x0001100804ff75b2 */ /* 0x0002620008000100 */
[----:B------:R1:W1:Y:S01]  /*0a00*/  SYNCS.EXCH.64 URZ, [UR4+0x128], UR6 ;  /* 0x0001280604ff75b2 */ /* 0x0002620008000100 */
[----:B------:R-:W-:Y:S01]  /*0a10*/  NOP ;  /* 0x0000000000007918 */ /* 0x000fe20000000000 */
.L_x_11:
[----:B------:R-:W2:Y:S01]  /*0a20*/  SHFL.IDX PT, R2, R90, RZ, 0x1f ;  /* 0x00001fff5a027589 */ /* 0x000ea200000e0000 */
[----:B------:R-:W-:Y:S01]  /*0a30*/  NOP ;  /* 0x0000000000007918 */ /* 0x000fe20000000000 */
[----:B--2---:R-:W-:-:S13]  /*0a40*/  ISETP.NE.AND P0, PT, R2, 0x3, PT ;  /* 0x000000030200780c */ /* 0x004fda0003f05270 */
[----:B------:R-:W-:Y:S05]  /*0a50*/  @P0 BRA `(.L_x_12) ;  /* 0x0000000000300947 */ /* 0x000fea0003800000 */
[----:B-1----:R-:W1:Y:S01]  /*0a60*/  S2UR UR4, SR_CgaCtaId ;  /* 0x00000000000479c3 */ /* 0x002e620000008800 */
[----:B------:R-:W-:Y:S01]  /*0a70*/  UMOV UR6, 0x400 ;  /* 0x0000040000067882 */ /* 0x000fe20000000000 */
[----:B------:R-:W-:Y:S01]  /*0a80*/  UMOV UR5, 0x20 ;  /* 0x0000002000057882 */ /* 0x000fe20000000000 */
[----:B------:R-:W-:Y:S01]  /*0a90*/  ELECT P0, URZ, PT ;  /* 0x0000000000ff782f */ /* 0x000fe20003800000 */
[----:B-1----:R-:W-:Y:S02]  /*0aa0*/  ULEA UR6, UR4, UR6, 0x18 ;  /* 0x0000000604067291 */ /* 0x002fe4000f8ec0ff */
[----:B------:R-:W-:-:S04]  /*0ab0*/  UIADD3 UR4, UPT, UPT, -UR5, 0x100000, URZ ;  /* 0x0010000005047890 */ /* 0x000fc8000fffe1ff */
[----:B------:R-:W-:Y:S02]  /*0ac0*/  USHF.L.U32 UR5, UR4, 0xb, URZ ;  /* 0x0000000b04057899 */ /* 0x000fe400080006ff */
[----:B------:R-:W-:Y:S01]  /*0ad0*/  USHF.L.U32 UR4, UR4, 0x1, URZ ;  /* 0x0000000104047899 */ /* 0x000fe200080006ff */
[----:B------:R-:W1:Y:S11]  /*0ae0*/  FENCE.VIEW.ASYNC.S ;  /* 0x00000000000073c6 */ /* 0x000e760000000000 */
[----:B-1----:R2:W1:Y:S01]  /*0af0*/  SYNCS.EXCH.64 URZ, [UR6+0x130], UR4 ;  /* 0x0001300406ff75b2 */ /* 0x0024620008000100 */
[----:B------:R2:W1:Y:S02]  /*0b00*/  SYNCS.EXCH.64 URZ, [UR6+0x138], UR4 ;  /* 0x0001380406ff75b2 */ /* 0x0004640008000100 */
[----:B--2---:R-:W-:Y:S01]  /*0b10*/  NOP ;  /* 0x0000000000007918 */ /* 0x004fe20000000000 */
.L_x_12:
[----:B------:R-:W2:Y:S01]  /*0b20*/  SHFL.IDX PT, R2, R90, RZ, 0x1f ;  /* 0x00001fff5a027589 */ /* 0x000ea200000e0000 */
[----:B------:R-:W-:Y:S01]  /*0b30*/  NOP ;  /* 0x0000000000007918 */ /* 0x000fe20000000000 */
[----:B--2---:R-:W-:-:S13]  /*0b40*/  ISETP.NE.AND P0, PT, R2, 0x4, PT ;  /* 0x000000040200780c */ /* 0x004fda0003f05270 */
[----:B------:R-:W-:Y:S05]  /*0b50*/  @P0 BRA `(.L_x_13) ;  /* 0x00000000004c0947 */ /* 0x000fea0003800000 */
[----:B-1----:R-:W1:Y:S01]  /*0b60*/  S2UR UR6, SR_CgaCtaId ;  /* 0x00000000000679c3 */ /* 0x002e620000008800 */
[----:B------:R-:W-:Y:S01]  /*0b70*/  UMOV UR4, 0x720 ;  /* 0x0000072000047882 */ /* 0x000fe20000000000 */
[----:B------:R-:W-:Y:S01]  /*0b80*/  UMOV UR5, 0x400 ;  /* 0x0000040000057882 */ /* 0x000fe20000000000 */
[----:B------:R-:W-:Y:S01]  /*0b90*/  USEL UR4, UR4, 0x620, UP5 ;  /* 0x0000062004047887 */ /* 0x000fe2000a800000 */
[----:B------:R-:W-:Y:S01]  /*0ba0*/  UMOV UR8, 0x1 ;  /* 0x0000000100087882 */ /* 0x000fe20000000000 */
[----:B------:R-:W-:Y:S01]  /*0bb0*/  ELECT P0, URZ, PT ;  /* 0x0000000000ff782f */ /* 0x000fe20003800000 */
[----:B------:R-:W-:-:S04]  /*0bc0*/  UIADD3 UR8, UPT, UPT, -UR8, 0x100000, URZ ;  /* 0x0010000008087890 */ /* 0x000fc8000fffe1ff */
[----:B------:R-:W-:Y:S02]  /*0bd0*/  USHF.L.U32 UR9, UR8, 0xb, URZ ;  /* 0x0000000b08097899 */ /* 0x000fe400080006ff */
[----:B------:R-:W-:Y:S02]  /*0be0*/  USHF.L.U32 UR8, UR8, 0x1, URZ ;  /* 0x0000000108087899 */ /* 0x000fe400080006ff */
[----:B-1----:R-:W-:Y:S02]  /*0bf0*/  ULEA UR6, UR6, UR5, 0x18 ;  /* 0x0000000506067291 */ /* 0x002fe4000f8ec0ff */
[----:B------:R-:W-:-:S04]  /*0c00*/  UIADD3 UR4, UPT, UPT, -UR4, 0x100000, URZ ;  /* 0x0010000004047890 */ /* 0x000fc8000fffe1ff */
[----:B------:R-:W-:Y:S02]  /*0c10*/  USHF.L.U32 UR5, UR4, 0xb, URZ ;  /* 0x0000000b04057899 */ /* 0x000fe400080006ff */
[----:B------:R-:W-:Y:S01]  /*0c20*/  USHF.L.U32 UR4, UR4, 0x1, URZ ;  /* 0x0000000104047899 */ /* 0x000fe200080006ff */
[----:B------:R-:W1:Y:S03]  /*0c30*/  FENCE.VIEW.ASYNC.S ;  /* 0x00000000000073c6 */ /* 0x000e660000000000 */
[----:B-1----:R2:W1:Y:S08]  /*0c40*/  SYNCS.EXCH.64 URZ, [UR6+0x140], UR8 ;  /* 0x0001400806ff75b2 */ /* 0x0024700008000100 */
[----:B------:R2:W1:Y:S01]  /*0c50*/  SYNCS.EXCH.64 URZ, [UR6+0x150], UR4 ;  /* 0x0001500406ff75b2 */ /* 0x0004620008000100 */
[----:B------:R2:W1:Y:S01]  /*0c60*/  SYNCS.EXCH.64 URZ, [UR6+0x148], UR8 ;  /* 0x0001480806ff75b2 */ /* 0x0004620008000100 */
[----:B------:R2:W1:Y:S02]  /*0c70*/  SYNCS.EXCH.64 URZ, [UR6+0x158], UR4 ;  /* 0x0001580406ff75b2 */ /* 0x0004640008000100 */
[----:B--2---:R-:W-:Y:S01]  /*0c80*/  NOP ;  /* 0x0000000000007918 */ /* 0x004fe20000000000 */
.L_x_13:
[----:B------:R-:W2:Y:S01]  /*0c90*/  SHFL.IDX PT, R2, R90, RZ, 0x1f ;  /* 0x00001fff5a027589 */ /* 0x000ea200000e0000 */
[----:B------:R-:W-:Y:S01]  /*0ca0*/  NOP ;  /* 0x0000000000007918 */ /* 0x000fe20000000000 */
[----:B--2---:R-:W-:-:S13]  /*0cb0*/  ISETP.NE.AND P0, PT, R2, 0x5, PT ;  /* 0x000000050200780c */ /* 0x004fda0003f05270 */
[----:B------:R-:W-:Y:S05]  /*0cc0*/  @P0 BRA `(.L_x_14) ;  /* 0x0000000000480947 */ /* 0x000fea0003800000 */
[----:B-1----:R-:W1:Y:S01]  /*0cd0*/  S2UR UR4, SR_CgaCtaId ;  /* 0x00000000000479c3 */ /* 0x002e620000008800 */
        /* <DEDUP_REMOVED lines=12> */
[----:B-1----:R2:W1:Y:S01]  /*0da0*/  SYNCS.EXCH.64 URZ, [UR4+0x160], UR8 ;  /* 0x0001600804ff75b2 */ /* 0x0024620008000100 */
[----:B------:R2:W1:Y:S01]  /*0db0*/  SYNCS.EXCH.64 URZ, [UR4+0x170], UR6 ;  /* 0x0001700604ff75b2 */ /* 0x0004620008000100 */
[----:B------:R2:W1:Y:S01]  /*0dc0*/  SYNCS.EXCH.64 URZ, [UR4+0x168], UR8 ;  /* 0x0001680804ff75b2 */ /* 0x0004620008000100 */
[----:B------:R2:W1:Y:S02]  /*0dd0*/  SYNCS.EXCH.64 URZ, [UR4+0x178], UR6 ;  /* 0x0001780604ff75b2 */ /* 0x0004640008000100 */
[----:B--2---:R-:W-:Y:S01]  /*0de0*/  NOP ;  /* 0x0000000000007918 */ /* 0x004fe20000000000 */
.L_x_14:
[----:B------:R-:W2:Y:S01]  /*0df0*/  SHFL.IDX PT, R2, R90, RZ, 0x1f ;  /* 0x00001fff5a027589 */ /* 0x000ea200000e0000 */
[----:B------:R-:W1:Y:S01]  /*0e00*/  S2UR UR56, SR_CgaCtaId ;  /* 0x00000000003879c3 */ /* 0x000e620000008800 */
[----:B------:R-:W-:Y:S01]  /*0e10*/  NOP ;  /* 0x0000000000007918 */ /* 0x000fe20000000000 */
[----:B--2---:R-:W-:-:S13]  /*0e20*/  ISETP.NE.AND P0, PT, R2, 0x3, PT ;  /* 0x000000030200780c */ /* 0x004fda0003f05270 */
[----:B-1----:R-:W-:Y:S05]  /*0e30*/  @P0 BRA `(.L_x_15) ;  /* 0x0000000000340947 */ /* 0x002fea0003800000 */
[----:B------:R-:W-:Y:S01]  /*0e40*/  UMOV UR4, 0x400 ;  /* 0x0000040000047882 */ /* 0x000fe20000000000 */
[----:B------:R-:W-:Y:S01]  /*0e50*/  UMOV UR6, 0x20 ;  /* 0x0000002000067882 */ /* 0x000fe20000000000 */
[----:B------:R-:W-:Y:S02]  /*0e60*/  ULEA UR4, UR56, UR4, 0x18 ;  /* 0x0000000438047291 */ /* 0x000fe4000f8ec0ff */
[----:B------:R-:W-:-:S04]  /*0e70*/  UIADD3 UR6, UPT, UPT, -UR6, 0x100000, URZ ;  /* 0x0010000006067890 */ /* 0x000fc8000fffe1ff */
[----:B------:R-:W-:Y:S02]  /*0e80*/  USHF.L.U32 UR7, UR6, 0xb, URZ ;  /* 0x0000000b06077899 */ /* 0x000fe400080006ff */
[----:B------:R-:W-:Y:S01]  /*0e90*/  USHF.L.U32 UR6, UR6, 0x1, URZ ;  /* 0x0000000106067899 */ /* 0x000fe200080006ff */
[----:B------:R-:W-:Y:S01]  /*0ea0*/  ELECT P0, URZ, PT ;  /* 0x0000000000ff782f */ /* 0x000fe20003800000 */
[----:B------:R-:W1:Y:S10]  /*0eb0*/  FENCE.VIEW.ASYNC.S ;  /* 0x00000000000073c6 */ /* 0x000e740000000000 */
[----:B-1----:R1:W2:Y:S01]  /*0ec0*/  SYNCS.EXCH.64 URZ, [UR4+0x180], UR6 ;  /* 0x0001800604ff75b2 */ /* 0x0022a20008000100 */
[----:B------:R1:W1:Y:S01]  /*0ed0*/  SYNCS.EXCH.64 URZ, [UR4+0x190], UR6 ;  /* 0x0001900604ff75b2 */ /* 0x0002620008000100 */
[----:B------:R1:W1:Y:S01]  /*0ee0*/  SYNCS.EXCH.64 URZ, [UR4+0x188], UR6 ;  /* 0x0001880604ff75b2 */ /* 0x0002620008000100 */
[----:B------:R1:W1:Y:S01]  /*0ef0*/  SYNCS.EXCH.64 URZ, [UR4+0x198], UR6 ;  /* 0x0001980604ff75b2 */ /* 0x0002620008000100 */
[----:B------:R-:W-:Y:S01]  /*0f00*/  NOP ;  /* 0x0000000000007918 */ /* 0x000fe20000000000 */
.L_x_15:
[----:B------:R-:W3:Y:S01]  /*0f10*/  LDCU UR34, c[0x0][0x36c] ;  /* 0x00006d80ff2277ac */ /* 0x000ee20008000800 */
[----:B------:R-:W-:Y:S01]  /*0f20*/  ISETP.NE.OR P4, PT, R0, 0x2, !P4 ;  /* 0x000000020000780c */ /* 0x000fe20006785670 */
[----:B------:R-:W-:Y:S01]  /*0f30*/  NOP ;  /* 0x0000000000007918 */ /* 0x000fe20000000000 */
[----:B------:R-:W-:Y:S01]  /*0f40*/  LOP3.LUT R0, R85, 0x1f, RZ, 0xc0, !PT ;  /* 0x0000001f55007812 */ /* 0x000fe200078ec0ff */
[----:B------:R-:W-:Y:S02]  /*0f50*/  UISETP.NE.AND UP6, UPT, UR20, URZ, UPT ;  /* 0x000000ff1400728c */ /* 0x000fe4000bfc5270 */
[----:B---3--:R-:W-:-:S09]  /*0f60*/  UISETP.EQ.U32.AND UP0, UPT, UR34, 0x1, UPT ;  /* 0x000000012200788c */ /* 0x008fd2000bf02070 */
[----:B------:R-:W-:Y:S05]  /*0f70*/  BRA.U !UP0, `(.L_x_16) ;  /* 0x0000000108087547 */ /* 0x000fea000b800000 */
[----:B-12-4-:R-:W-:Y:S01]  /*0f80*/  UCGABAR_ARV ;  /* 0x00000000000079c7 */ /* 0x016fe20008000000 */
[----:B------:R-:W-:Y:S05]  /*0f90*/  BRA `(.L_x_17) ;  /* 0x0000000000047947 */ /* 0x000fea0003800000 */
.L_x_16:
[----:B-12-4-:R-:W-:Y:S01]  /*0fa0*/  NOP ;  /* 0x0000000000007918 */ /* 0x016fe20000000000 */
.L_x_17:
[----:B------:R-:W1:Y:S01]  /*0fb0*/  S2UR UR27, SR_CTAID.X ;  /* 0x00000000001b79c3 */ /* 0x000e620000002500 */
[----:B------:R-:W-:-:S05]  /*0fc0*/  CS2R.32 R95, SR_CgaSize ;  /* 0x00000000005f7805 */ /* 0x000fca0000008a00 */
[----:B------:R-:W-:-:S05]  /*0fd0*/  IMAD R95, R95, -0xa0, RZ ;  /* 0xffffff605f5f7824 */ /* 0x000fca00078e02ff */
[----:B------:R-:W-:-:S14]  /*0fe0*/  R2UR UR5, R95 ;  /* 0x000000005f0572ca */ /* 0x000fdc00000e0000 */
[----:B------:R-:W2:Y:S01]  /*0ff0*/  LDCU UR5, c[0x0][UR5+0x2b0] ;  /* 0x00005600050577ac */ /* 0x000ea20008000800 */
[----:B------:R-:W-:-:S05]  /*1000*/  CS2R.32 R95, SR_CgaSize ;  /* 0x00000000005f7805 */ /* 0x000fca0000008a00 */
[----:B------:R-:W-:-:S05]  /*1010*/  IMAD R95, R95, -0xa0, RZ ;  /* 0xffffff605f5f7824 */ /* 0x000fca00078e02ff */
[----:B------:R-:W-:-:S14]  /*1020*/  R2UR UR4, R95 ;  /* 0x000000005f0472ca */ /* 0x000fdc00000e0000 */
[----:B------:R-:W3:Y:S01]  /*1030*/  LDCU UR4, c[0x0][UR4+0x2b4] ;  /* 0x00005680040477ac */ /* 0x000ee20008000800 */
[----:B------:R-:W4:Y:S01]  /*1040*/  S2UR UR21, SR_CTAID.Y ;  /* 0x00000000001579c3 */ /* 0x000f220000002600 */
[----:B------:R-:W-:-:S05]  /*1050*/  CS2R.32 R95, SR_CgaSize ;  /* 0x00000000005f7805 */ /* 0x000fca0000008a00 */
[----:B------:R-:W-:-:S05]  /*1060*/  IMAD R95, R95, -0xa0, RZ ;  /* 0xffffff605f5f7824 */ /* 0x000fca00078e02ff */
[----:B------:R-:W-:-:S14]  /*1070*/  R2UR UR7, R95 ;  /* 0x000000005f0772ca */ /* 0x000fdc00000e0000 */
[----:B------:R-:W3:Y:S01]  /*1080*/  LDCU UR7, c[0x0][UR7+0x2a0] ;  /* 0x00005400070777ac */ /* 0x000ee20008000800 */
[----:B------:R-:W-:-:S05]  /*1090*/  CS2R.32 R95, SR_CgaSize ;  /* 0x00000000005f7805 */ /* 0x000fca0000008a00 */
[----:B------:R-:W-:-:S05]  /*10a0*/  IMAD R95, R95, -0xa0, RZ ;  /* 0xffffff605f5f7824 */ /* 0x000fca00078e02ff */
[----:B------:R-:W-:-:S14]  /*10b0*/  R2UR UR8, R95 ;  /* 0x000000005f0872ca */ /* 0x000fdc00000e0000 */
[----:B------:R-:W3:Y:S01]  /*10c0*/  LDCU UR8, c[0x0][UR8+0x2a4] ;  /* 0x00005480080877ac */ /* 0x000ee20008000800 */
[----:B------:R-:W-:Y:S02]  /*10d0*/  ULOP3.LUT UR63, UR56, 0x1, URZ, 0xc0, !UPT ;  /* 0x00000001383f7892 */ /* 0x000fe4000f8ec0ff */
[----:B------:R-:W-:Y:S02]  /*10e0*/  USHF.R.U32.HI UR32, URZ, 0x1, UR56 ;  /* 0x00000001ff207899 */ /* 0x000fe40008011638 */
[----:B------:R-:W-:Y:S02]  /*10f0*/  UISETP.GT.U32.AND UP1, UPT, UR63, 0xffff, UPT ;  /* 0x0000ffff3f00788c */ /* 0x000fe4000bf24070 */
[----:B------:R-:W-:Y:S01]  /*1100*/  USHF.L.U32 UR38, UR56, 0xa, URZ ;  /* 0x0000000a38267899 */ /* 0x000fe200080006ff */
[----:B-1----:R-:W-:Y:S01]  /*1110*/  I2FP.F32.U32 R3, UR27 ;  /* 0x0000001b00037c45 */ /* 0x002fe20008201000 */
[----:B------:R-:W-:Y:S02]  /*1120*/  USHF.L.U32 UR37, UR56, 0xb, URZ ;  /* 0x0000000b38257899 */ /* 0x000fe400080006ff */
[----:B------:R-:W-:-:S02]  /*1130*/  USHF.L.U32 UR50, UR56, 0x6, URZ ;  /* 0x0000000638327899 */ /* 0x000fc400080006ff */
[----:B--2---:R-:W-:Y:S01]  /*1140*/  FMUL R3, R3, UR5 ;  /* 0x0000000503037c20 */ /* 0x004fe20008400000 */
[----:B------:R-:W-:Y:S01]  /*1150*/  USHF.L.U32 UR26, UR56, 0x5, URZ ;  /* 0x00000005381a7899 */ /* 0x000fe200080006ff */
[----:B----4-:R-:W-:Y:S01]  /*1160*/  I2FP.F32.U32 R2, UR21 ;  /* 0x0000001500027c45 */ /* 0x010fe20008201000 */
[----:B------:R-:W-:-:S03]  /*1170*/  USHF.L.U32 UR48, UR56, 0x8, URZ ;  /* 0x0000000838307899 */ /* 0x000fc600080006ff */
[----:B------:R-:W1:Y:S01]  /*1180*/  F2I.U32.TRUNC.NTZ R3, R3 ;  /* 0x0000000300037305 */ /* 0x000e62000020f000 */
[----:B------:R-:W2:Y:S01]  /*1190*/  LDCU UR28, c[0x0][0xf24] ;  /* 0x0001e480ff1c77ac */ /* 0x000ea20008000800 */
[----:B---3--:R-:W-:Y:S01]  /*11a0*/  FMUL R2, R2, UR4 ;  /* 0x0000000402027c20 */ /* 0x008fe20008400000 */
[----:B------:R-:W-:Y:S01]  /*11b0*/  ULOP3.LUT UR4, UR56, 0x6, URZ, 0xc0, !UPT ;  /* 0x0000000638047892 */ /* 0x000fe2000f8ec0ff */
[----:B------:R-:W3:Y:S04]  /*11c0*/  LDCU UR39, c[0x0][0xf24] ;  /* 0x0001e480ff2777ac */ /* 0x000ee80008000800 */
[----:B------:R-:W4:Y:S01]  /*11d0*/  F2I.U32.TRUNC.NTZ R2, R2 ;  /* 0x0000000200027305 */ /* 0x000f22000020f000 */
[----:B------:R-:W-:Y:S01]  /*11e0*/  UISETP.GT.U32.AND UP0, UPT, UR4, 0xffff, UPT ;  /* 0x0000ffff0400788c */ /* 0x000fe2000bf04070 */
[----:B------:R-:W2:Y:S01]  /*11f0*/  LDCU UR33, c[0x0][0xf30] ;  /* 0x0001e600ff2177ac */ /* 0x000ea20008000800 */
[----:B-1----:R-:W-:-:S02]  /*1200*/  R2UR UR5, R3 ;  /* 0x00000000030572ca */ /* 0x002fc400000e0000 */
[----:B------:R-:W-:Y:S01]  /*1210*/  USEL UR30, UR4, 0xffff, !UP0 ;  /* 0x0000ffff041e7887 */ /* 0x000fe2000c000000 */
[----:B------:R-:W-:Y:S01]  /*1220*/  UMOV UR14, 0x55 ;  /* 0x00000055000e7882 */ /* 0x000fe20000000000 */
[----:B------:R-:W-:Y:S01]  /*1230*/  UMOV UR15, 0x3 ;  /* 0x00000003000f7882 */ /* 0x000fe20000000000 */
[----:B------:R-:W-:Y:S01]  /*1240*/  USEL UR31, UR63, 0xffff, !UP1 ;  /* 0x0000ffff3f1f7887 */ /* 0x000fe2000c800000 */
[----:B----4-:R-:W-:Y:S02]  /*1250*/  R2UR UR6, R2 ;  /* 0x00000000020672ca */ /* 0x010fe400000e0000 */
[----:B------:R-:W-:-:S05]  /*1260*/  PRMT R2, RZ, 0x7610, R2 ;  /* 0x00007610ff027816 */ /* 0x000fca0000000002 */
[----:B------:R-:W-:-:S04]  /*1270*/  UIADD3 UR5, UPT, UPT, -UR5, URZ, URZ ;  /* 0x000000ff05057290 */ /* 0x000fc8000fffe1ff */
[----:B------:R-:W-:Y:S02]  /*1280*/  UIMAD UR5, UR7, UR5, UR27 ;  /* 0x00000005070572a4 */ /* 0x000fe4000f8e021b */
[----:B------:R-:W-:-:S04]  /*1290*/  UIADD3 UR4, UPT, UPT, -UR6, URZ, URZ ;  /* 0x000000ff06047290 */ /* 0x000fc8000fffe1ff */
[----:B------:R-:W-:Y:S01]  /*12a0*/  IMAD.U32 R95, RZ, RZ, UR5 ;  /* 0x00000005ff5f7e24 */ /* 0x000fe2000f8e00ff */
[----:B------:R-:W-:-:S06]  /*12b0*/  UIMAD UR4, UR8, UR4, UR21 ;  /* 0x00000004080472a4 */ /* 0x000fcc000f8e0215 */
[----:B------:R-:W-:Y:S01]  /*12c0*/  IMAD.U32 R94, RZ, RZ, UR4 ;  /* 0x00000004ff5e7e24 */ /* 0x000fe2000f8e00ff */
[----:B--23--:R-:W-:Y:S06]  /*12d0*/  BRA.U UP6, `(.L_x_18) ;  /* 0x0000000106747547 */ /* 0x00cfec000b800000 */
[----:B------:R-:W-:Y:S02]  /*12e0*/  R2UR UR4, R94 ;  /* 0x000000005e0472ca */ /* 0x000fe400000e0000 */
[----:B------:R-:W-:-:S11]  /*12f0*/  R2UR UR7, R95 ;  /* 0x000000005f0772ca */ /* 0x000fd600000e0000 */
[----:B------:R-:W-:Y:S02]  /*1300*/  UISETP.NE.AND UP2, UPT, UR4, 0x2, UPT ;  /* 0x000000020400788c */ /* 0x000fe4000bf45270 */
[----:B------:R-:W-:Y:S02]  /*1310*/  UISETP.NE.AND UP4, UPT, UR4, URZ, UPT ;  /* 0x000000ff0400728c */ /* 0x000fe4000bf85270 */
[----:B------:R-:W-:Y:S02]  /*1320*/  UISETP.NE.AND UP0, UPT, UR4, 0x1, UPT ;  /* 0x000000010400788c */ /* 0x000fe4000bf05270 */
[----:B------:R-:W-:Y:S02]  /*1330*/  UISETP.NE.AND UP1, UPT, UR4, 0x3, UPT ;  /* 0x000000030400788c */ /* 0x000fe4000bf25270 */
[----:B------:R-:W-:Y:S02]  /*1340*/  USEL UR4, URZ, 0x10, UP2 ;  /* 0x00000010ff047887 */ /* 0x000fe40009000000 */
[----:B------:R-:W-:-:S02]  /*1350*/  USEL UR12, URZ, 0x20, UP2 ;  /* 0x00000020ff0c7887 */ /* 0x000fc40009000000 */
[----:B------:R-:W-:Y:S02]  /*1360*/  UISETP.NE.AND UP3, UPT, UR7, URZ, UPT ;  /* 0x000000ff0700728c */ /* 0x000fe4000bf65270 */
[----:B------:R-:W-:Y:S02]  /*1370*/  USEL UR5, URZ, 0x4, UP0 ;  /* 0x00000004ff057887 */ /* 0x000fe40008000000 */
[----:B------:R-:W-:Y:S02]  /*1380*/  UISETP.NE.AND UP2, UPT, UR7, URZ, UP4 ;  /* 0x000000ff0700728c */ /* 0x000fe4000a745270 */
[----:B------:R-:W-:Y:S02]  /*1390*/  USEL UR11, URZ, 0x8, UP0 ;  /* 0x00000008ff0b7887 */ /* 0x000fe40008000000 */
[----:B------:R-:W-:Y:S02]  /*13a0*/  UISETP.NE.AND UP0, UPT, UR7, 0x1, UPT ;  /* 0x000000010700788c */ /* 0x000fe4000bf05270 */
[----:B------:R-:W-:-:S02]  /*13b0*/  USEL UR6, URZ, 0x2, UP4 ;  /* 0x00000002ff067887 */ /* 0x000fc4000a000000 */
[----:B------:R-:W-:Y:S02]  /*13c0*/  USEL UR7, URZ, 0x40, UP1 ;  /* 0x00000040ff077887 */ /* 0x000fe40008800000 */
[----:B------:R-:W-:Y:S02]  /*13d0*/  USEL UR10, URZ, 0x1, UP2 ;  /* 0x00000001ff0a7887 */ /* 0x000fe40009000000 */
[----:B------:R-:W-:Y:S02]  /*13e0*/  USEL UR8, UR5, 0x4, UP3 ;  /* 0x0000000405087887 */ /* 0x000fe40009800000 */
[----:B------:R-:W-:Y:S02]  /*13f0*/  USEL UR4, UR4, 0x10, UP3 ;  /* 0x0000001004047887 */ /* 0x000fe40009800000 */
[----:B------:R-:W-:Y:S02]  /*1400*/  USEL UR9, UR7, 0x40, UP3 ;  /* 0x0000004007097887 */ /* 0x000fe40009800000 */
[----:B------:R-:W-:-:S02]  /*1410*/  USEL UR5, UR6, 0x2, UP0 ;  /* 0x0000000206057887 */ /* 0x000fc40008000000 */
[----:B------:R-:W-:Y:S02]  /*1420*/  UIADD3 UR4, UPT, UPT, UR4, UR8, UR10 ;  /* 0x0000000804047290 */ /* 0x000fe4000fffe00a */
[----:B------:R-:W-:Y:S02]  /*1430*/  USEL UR13, URZ, 0x80, UP1 ;  /* 0x00000080ff0d7887 */ /* 0x000fe40008800000 */
[----:B------:R-:W-:Y:S02]  /*1440*/  USEL UR7, UR11, 0x8, UP0 ;  /* 0x000000080b077887 */ /* 0x000fe40008000000 */
[----:B------:R-:W-:Y:S02]  /*1450*/  USEL UR6, UR12, 0x20, UP0 ;  /* 0x000000200c067887 */ /* 0x000fe40008000000 */
[----:B------:R-:W-:Y:S02]  /*1460*/  UIADD3 UR4, UPT, UPT, UR5, UR9, UR4 ;  /* 0x0000000905047290 */ /* 0x000fe4000fffe004 */
[----:B------:R-:W-:-:S02]  /*1470*/  USEL UR5, UR13, 0x80, UP0 ;  /* 0x000000800d057887 */ /* 0x000fc40008000000 */
[----:B------:R-:W-:-:S04]  /*1480*/  UIADD3 UR4, UPT, UPT, UR6, UR7, UR4 ;  /* 0x0000000706047290 */ /* 0x000fc8000fffe004 */
[----:B------:R-:W-:-:S06]  /*1490*/  UIADD3 UR4, UPT, UPT, UR4, UR5, URZ ;  /* 0x0000000504047290 */ /* 0x000fcc000fffe0ff */
[----:B------:R-:W-:-:S07]  /*14a0*/  IMAD.U32 R2, RZ, RZ, UR4 ;  /* 0x00000004ff027e24 */ /* 0x000fce000f8e00ff */
.L_x_18:
[----:B------:R-:W1:Y:S01]  /*14b0*/  S2UR UR44, SR_CTAID.Z ;  /* 0x00000000002c79c3 */ /* 0x000e620000002700 */
[----:B------:R-:W-:Y:S02]  /*14c0*/  UISETP.GE.AND UP0, UPT, UR28, 0x1, UPT ;  /* 0x000000011c00788c */ /* 0x000fe4000bf06270 */
[----:B------:R-:W-:Y:S02]  /*14d0*/  ULOP3.LUT UR48, UR48, 0x100, URZ, 0xc0, !UPT ;  /* 0x0000010030307892 */ /* 0x000fe4000f8ec0ff */
[----:B------:R-:W-:Y:S02]  /*14e0*/  ULOP3.LUT UR31, UR31, 0xffff, URZ, 0xc0, !UPT ;  /* 0x0000ffff1f1f7892 */ /* 0x000fe4000f8ec0ff */
[----:B------:R-:W-:Y:S02]  /*14f0*/  ULOP3.LUT UR30, UR30, 0xffff, URZ, 0xc0, !UPT ;  /* 0x0000ffff1e1e7892 */ /* 0x000fe4000f8ec0ff */
[----:B------:R-:W-:Y:S02]  /*1500*/  UISETP.NE.AND UP3, UPT, UR20, 0x2, UPT ;  /* 0x000000021400788c */ /* 0x000fe4000bf65270 */
[----:B------:R-:W-:-:S02]  /*1510*/  ULOP3.LUT UR38, UR38, 0x1800, URZ, 0xc0, !UPT ;  /* 0x0000180026267892 */ /* 0x000fc4000f8ec0ff */
[----:B------:R-:W-:Y:S02]  /*1520*/  ULOP3.LUT UR37, UR37, 0x800, URZ, 0xc0, !UPT ;  /* 0x0000080025257892 */ /* 0x000fe4000f8ec0ff */
[----:B------:R-:W-:Y:S02]  /*1530*/  ULOP3.LUT UR50, UR50, 0x180, URZ, 0xc0, !UPT ;  /* 0x0000018032327892 */ /* 0x000fe4000f8ec0ff */
[----:B------:R-:W-:Y:S02]  /*1540*/  ULOP3.LUT UR26, UR26, 0xc0, URZ, 0xc0, !UPT ;  /* 0x000000c01a1a7892 */ /* 0x000fe4000f8ec0ff */
[----:B------:R-:W-:Y:S02]  /*1550*/  USHF.R.U32.HI UR10, URZ, 0x1, UR48 ;  /* 0x00000001ff0a7899 */ /* 0x000fe40008011630 */
[----:B------:R-:W-:Y:S02]  /*1560*/  USHF.L.U32 UR31, UR14, UR31, URZ ;  /* 0x0000001f0e1f7299 */ /* 0x000fe400080006ff */
[----:B------:R-:W-:Y:S01]  /*1570*/  USHF.L.U32 UR30, UR15, UR30, URZ ;  /* 0x0000001e0f1e7299 */ /* 0x000fe200080006ff */
[----:B-1----:R-:W-:Y:S11]  /*1580*/  BRA.U !UP0, `(.L_x_19) ;  /* 0x0000000108d47547 */ /* 0x002ff6000b800000 */
[----:B------:R-:W1:Y:S01]  /*1590*/  LDCU.128 UR12, c[0x0][0xf10] ;  /* 0x0001e200ff0c77ac */ /* 0x000e620008000c00 */
[----:B------:R-:W2:Y:S01]  /*15a0*/  LDCU UR6, c[0x0][0x370] ;  /* 0x00006e00ff0677ac */ /* 0x000ea20008000800 */
[----:B------:R-:W3:Y:S01]  /*15b0*/  LDCU UR5, c[0x0][0x374] ;  /* 0x00006e80ff0577ac */ /* 0x000ee20008000800 */
[----:B------:R-:W4:Y:S01]  /*15c0*/  LDCU UR29, c[0x0][0xf0c] ;  /* 0x0001e180ff1d77ac */ /* 0x000f220008000800 */
[----:B------:R-:W4:Y:S01]  /*15d0*/  LDCU UR7, c[0x0][0xf20] ;  /* 0x0001e400ff0777ac */ /* 0x000f220008000800 */
[----:B------:R-:W4:Y:S01]  /*15e0*/  LDCU.64 UR8, c[0x0][0xf28] ;  /* 0x0001e500ff0877ac */ /* 0x000f220008000a00 */
[----:B-1----:R-:W-:Y:S02]  /*15f0*/  UISETP.NE.AND UP0, UPT, UR14, 0x1, UPT ;  /* 0x000000010e00788c */ /* 0x002fe4000bf05270 */
[----:B---3--:R-:W-:Y:S02]  /*1600*/  UIMAD.WIDE.U32 UR16, UR5, UR15, URZ ;  /* 0x0000000f051072a5 */ /* 0x008fe4000f8e00ff */
[----:B--2---:R-:W-:-:S02]  /*1610*/  UIMAD.WIDE.U32 UR22, UR6, UR12, URZ ;  /* 0x0000000c061672a5 */ /* 0x004fc4000f8e00ff */
[----:B----4-:R-:W-:Y:S02]  /*1620*/  UISETP.NE.AND UP1, UPT, UR29, 0x1, UPT ;  /* 0x000000011d00788c */ /* 0x010fe4000bf25270 */
[----:B------:R-:W-:Y:S01]  /*1630*/  UISETP.NE.AND UP2, UPT, UR28, 0x1, UPT ;  /* 0x000000011c00788c */ /* 0x000fe2000bf45270 */
[----:B------:R-:W-:Y:S02]  /*1640*/  UMOV UR16, UR17 ;  /* 0x0000001100107c82 */ /* 0x000fe40008000000 */
[----:B------:R-:W-:Y:S01]  /*1650*/  UMOV UR22, UR23 ;  /* 0x0000001700167c82 */ /* 0x000fe20008000000 */
[----:B------:R-:W-:Y:S02]  /*1660*/  @UP0 USHF.R.U32.HI UR5, URZ, UR7, UR16 ;  /* 0x00000007ff050299 */ /* 0x000fe40008011610 */
[----:B------:R-:W-:Y:S02]  /*1670*/  UIMAD.WIDE.U32 UR24, UR21, UR15, URZ ;  /* 0x0000000f151872a5 */ /* 0x000fe4000f8e00ff */
[----:B------:R-:W-:-:S02]  /*1680*/  UIMAD.WIDE.U32 UR16, UR5, UR8, URZ ;  /* 0x00000008051072a5 */ /* 0x000fc4000f8e00ff */
[----:B------:R-:W-:Y:S02]  /*1690*/  @UP1 USHF.R.U32.HI UR6, URZ, UR13, UR22 ;  /* 0x0000000dff061299 */ /* 0x000fe40008011616 */
[----:B------:R-:W-:Y:S02]  /*16a0*/  UIMAD.WIDE.U32 UR18, UR27, UR12, URZ ;  /* 0x0000000c1b1272a5 */ /* 0x000fe4000f8e00ff */
[----:B------:R-:W-:Y:S01]  /*16b0*/  UIMAD.WIDE.U32 UR22, UR6, UR8, URZ ;  /* 0x00000008061672a5 */ /* 0x000fe2000f8e00ff */
[----:B------:R-:W-:Y:S01]  /*16c0*/  UMOV UR4, UR25 ;  /* 0x0000001900047c82 */ /* 0x000fe20008000000 */
[----:B------:R-:W-:Y:S01]  /*16d0*/  UMOV UR16, UR17 ;  /* 0x0000001100107c82 */ /* 0x000fe20008000000 */
[----:B------:R-:W-:Y:S02]  /*16e0*/  USHF.R.U32.HI UR4, URZ, UR7, UR4 ;  /* 0x00000007ff047299 */ /* 0x000fe40008011604 */
[----:B------:R-:W-:Y:S01]  /*16f0*/  @UP2 USHF.R.U32.HI UR5, URZ, UR9, UR16 ;  /* 0x00000009ff052299 */ /* 0x000fe20008011610 */
[----:B------:R-:W-:Y:S01]  /*1700*/  UMOV UR18, UR19 ;  /* 0x0000001300127c82 */ /* 0x000fe20008000000 */
[----:B------:R-:W-:Y:S01]  /*1710*/  UMOV UR22, UR23 ;  /* 0x0000001700167c82 */ /* 0x000fe20008000000 */
[----:B------:R-:W-:-:S02]  /*1720*/  USHF.R.U32.HI UR13, URZ, UR13, UR18 ;  /* 0x0000000dff0d7299 */ /* 0x000fc40008011612 */
[----:B------:R-:W-:Y:S02]  /*1730*/  USEL UR4, UR21, UR4, !UP0 ;  /* 0x0000000415047287 */ /* 0x000fe4000c000000 */
[----:B------:R-:W-:Y:S02]  /*1740*/  @UP2 USHF.R.U32.HI UR6, URZ, UR9, UR22 ;  /* 0x00000009ff062299 */ /* 0x000fe40008011616 */
[----:B------:R-:W-:Y:S02]  /*1750*/  UIMAD UR7, UR5, UR28, URZ ;  /* 0x0000001c050772a4 */ /* 0x000fe4000f8e02ff */
[----:B------:R-:W-:Y:S02]  /*1760*/  USEL UR5, UR27, UR13, !UP1 ;  /* 0x0000000d1b057287 */ /* 0x000fe4000c800000 */
[----:B------:R-:W-:Y:S02]  /*1770*/  UIMAD UR11, UR6, UR28, URZ ;  /* 0x0000001c060b72a4 */ /* 0x000fe4000f8e02ff */
[----:B------:R-:W-:-:S02]  /*1780*/  UISETP.GE.AND UP0, UPT, UR4, UR7, UPT ;  /* 0x000000070400728c */ /* 0x000fc4000bf06270 */
[----:B------:R-:W-:Y:S02]  /*1790*/  UIMAD.WIDE.U32 UR12, UR4, UR8, URZ ;  /* 0x00000008040c72a5 */ /* 0x000fe4000f8e00ff */
[----:B------:R-:W-:Y:S02]  /*17a0*/  UISETP.GE.OR UP0, UPT, UR5, UR11, UP0 ;  /* 0x0000000b0500728c */ /* 0x000fe40008706670 */
[----:B------:R-:W-:Y:S02]  /*17b0*/  UIMAD.WIDE.U32 UR16, UR5, UR8, URZ ;  /* 0x00000008051072a5 */ /* 0x000fe4000f8e00ff */
[----:B------:R-:W-:Y:S01]  /*17c0*/  UIADD3 UR11, UPT, UPT, -UR4, URZ, URZ ;  /* 0x000000ff040b7290 */ /* 0x000fe2000fffe1ff */
[----:B------:R-:W-:Y:S01]  /*17d0*/  UMOV UR8, UR13 ;  /* 0x0000000d00087c82 */ /* 0x000fe20008000000 */
[----:B------:R-:W-:Y:S02]  /*17e0*/  UIADD3 UR12, UPT, UPT, -UR5, URZ, URZ ;  /* 0x000000ff050c7290 */ /* 0x000fe4000fffe1ff */
[----:B------:R-:W-:-:S03]  /*17f0*/  USHF.R.U32.HI UR8, URZ, UR9, UR8 ;  /* 0x00000009ff087299 */ /* 0x000fc60008011608 */
[----:B------:R-:W-:Y:S01]  /*1800*/  @!UP0 UMOV UR7, UR17 ;  /* 0x0000001100078c82 */ /* 0x000fe20008000000 */
[----:B------:R-:W-:Y:S02]  /*1810*/  UIMAD UR21, UR14, UR11, UR21 ;  /* 0x0000000b0e1572a4 */ /* 0x000fe4000f8e0215 */
[----:B------:R-:W-:Y:S02]  /*1820*/  USEL UR8, UR4, UR8, !UP2 ;  /* 0x0000000804087287 */ /* 0x000fe4000d000000 */
[----:B------:R-:W-:Y:S02]  /*1830*/  @!UP0 USHF.R.U32.HI UR7, URZ, UR9, UR7 ;  /* 0x00000009ff078299 */ /* 0x000fe40008011607 */
[----:B------:R-:W-:Y:S02]  /*1840*/  UIADD3 UR9, UPT, UPT, -UR8, URZ, URZ ;  /* 0x000000ff08097290 */ /* 0x000fe4000fffe1ff */
[----:B------:R-:W-:Y:S02]  /*1850*/  @!UP0 USEL UR7, UR5, UR7, !UP2 ;  /* 0x0000000705078287 */ /* 0x000fe4000d000000 */
[----:B------:R-:W-:-:S02]  /*1860*/  UIMAD UR9, UR28, UR9, UR4 ;  /* 0x000000091c0972a4 */ /* 0x000fc4000f8e0204 */
[----:B------:R-:W-:Y:S02]  /*1870*/  @!UP0 UIADD3 UR8, UPT, UPT, UR8, -UR7, URZ ;  /* 0x8000000708088290 */ /* 0x000fe4000fffe0ff */
[----:B------:R-:W-:Y:S02]  /*1880*/  @!UP0 UIMAD UR6, UR9, UR6, UR7 ;  /* 0x00000006090682a4 */ /* 0x000fe4000f8e0207 */
[----:B------:R-:W-:Y:S02]  /*1890*/  @!UP0 UIMAD UR4, UR8, UR28, UR5 ;  /* 0x0000001c080482a4 */ /* 0x000fe4000f8e0205 */
[----:B------:R-:W-:Y:S02]  /*18a0*/  UIMAD UR27, UR29, UR12, UR27 ;  /* 0x0000000c1d1b72a4 */ /* 0x000fe4000f8e021b */
[----:B------:R-:W-:Y:S01]  /*18b0*/  UIMAD UR21, UR4, UR14, UR21 ;  /* 0x0000000e041572a4 */ /* 0x000fe2000f8e0215 */
[----:B------:R-:W-:Y:S02]  /*18c0*/  @!UP0 UMOV UR5, UR6 ;  /* 0x0000000600058c82 */ /* 0x000fe40008000000 */
[----:B------:R-:W-:-:S12]  /*18d0*/  UIMAD UR27, UR5, UR29, UR27 ;  /* 0x0000001d051b72a4 */ /* 0x000fd8000f8e021b */
.L_x_19:
[----:B------:R-:W-:-:S09]  /*18e0*/  UISETP.NE.AND UP0, UPT, UR33, 0x1, UPT ;  /* 0x000000012100788c */ /* 0x000fd2000bf05270 */
[----:B------:R-:W-:Y:S05]  /*18f0*/  BRA.U UP0, `(.L_x_20) ;  /* 0x0000000100447547 */ /* 0x000fea000b800000 */
[----:B------:R-:W1:Y:S01]  /*1900*/  LDCU.128 UR12, c[0x0][0xf10] ;  /* 0x0001e200ff0c77ac */ /* 0x000e620008000c00 */
[----:B------:R-:W2:Y:S01]  /*1910*/  LDCU UR8, c[0x0][0xf0c] ;  /* 0x0001e180ff0877ac */ /* 0x000ea20008000800 */
[----:B------:R-:W3:Y:S01]  /*1920*/  LDCU UR9, c[0x0][0xf20] ;  /* 0x0001e400ff0977ac */ /* 0x000ee20008000800 */
[----:B-1----:R-:W-:Y:S02]  /*1930*/  UIMAD.WIDE.U32 UR6, UR27, UR12, URZ ;  /* 0x0000000c1b0672a5 */ /* 0x002fe4000f8e00ff */
[----:B------:R-:W-:Y:S02]  /*1940*/  UIMAD.WIDE.U32 UR4, UR21, UR15, URZ ;  /* 0x0000000f150472a5 */ /* 0x000fe4000f8e00ff */
[----:B--2---:R-:W-:Y:S02]  /*1950*/  UISETP.NE.AND UP1, UPT, UR8, 0x1, UPT ;  /* 0x000000010800788c */ /* 0x004fe4000bf25270 */
[----:B------:R-:W-:Y:S01]  /*1960*/  UISETP.NE.AND UP0, UPT, UR14, 0x1, UPT ;  /* 0x000000010e00788c */ /* 0x000fe2000bf05270 */
[----:B------:R-:W-:-:S02]  /*1970*/  UMOV UR6, UR7 ;  /* 0x0000000700067c82 */ /* 0x000fc40008000000 */
[----:B------:R-:W-:Y:S01]  /*1980*/  UMOV UR4, UR5 ;  /* 0x0000000500047c82 */ /* 0x000fe20008000000 */
[----:B------:R-:W-:Y:S02]  /*1990*/  USHF.R.U32.HI UR13, URZ, UR13, UR6 ;  /* 0x0000000dff0d7299 */ /* 0x000fe40008011606 */
[----:B---3--:R-:W-:Y:S02]  /*19a0*/  USHF.R.U32.HI UR4, URZ, UR9, UR4 ;  /* 0x00000009ff047299 */ /* 0x008fe40008011604 */
[----:B------:R-:W-:Y:S02]  /*19b0*/  USEL UR5, UR27, UR13, !UP1 ;  /* 0x0000000d1b057287 */ /* 0x000fe4000c800000 */
[----:B------:R-:W-:-:S04]  /*19c0*/  USEL UR4, UR21, UR4, !UP0 ;  /* 0x0000000415047287 */ /* 0x000fc8000c000000 */
[----:B------:R-:W-:Y:S02]  /*19d0*/  UIADD3 UR6, UPT, UPT, UR5, -UR4, URZ ;  /* 0x8000000405067290 */ /* 0x000fe4000fffe0ff */
[----:B------:R-:W-:Y:S02]  /*19e0*/  UIADD3 UR4, UPT, UPT, -UR5, UR4, URZ ;  /* 0x0000000405047290 */ /* 0x000fe4000fffe1ff */
[----:B------:R-:W-:Y:S02]  /*19f0*/  UIMAD UR21, UR6, UR14, UR21 ;  /* 0x0000000e061572a4 */ /* 0x000fe4000f8e0215 */
[----:B------:R-:W-:-:S12]  /*1a00*/  UIMAD UR27, UR4, UR8, UR27 ;  /* 0x00000008041b72a4 */ /* 0x000fd8000f8e021b */
.L_x_20:
[----:B------:R-:W-:-:S09]  /*1a10*/  UISETP.EQ.U32.AND UP0, UPT, UR34, 0x1, UPT ;  /* 0x000000012200788c */ /* 0x000fd2000bf02070 */
[----:B------:R-:W-:Y:S05]  /*1a20*/  BRA.U !UP0, `(.L_x_21) ;  /* 0x00000001080c7547 */ /* 0x000fea000b800000 */
[----:B------:R-:W-:Y:S01]  /*1a30*/  UCGABAR_WAIT ;  /* 0x0000000000007dc7 */ /* 0x000fe20008000000 */
[----:B------:R-:W-:Y:S01]  /*1a40*/  CCTL.IVALL ;  /* 0x00000000ff00798f */ /* 0x000fe20002000000 */
[----:B------:R-:W-:Y:S05]  /*1a50*/  BRA `(.L_x_22) ;  /* 0x0000000000047947 */ /* 0x000fea0003800000 */
.L_x_21:
[----:B------:R-:W-:Y:S06]  /*1a60*/  BAR.SYNC.DEFER_BLOCKING 0x0 ;  /* 0x0000000000007b1d */ /* 0x000fec0000010000 */
.L_x_22:
[----:B------:R-:W-:Y:S05]  /*1a70*/  BRA.U UP3, `(.L_x_23) ;  /* 0x0000001d03347547 */ /* 0x000fea000b800000 */
[----:B------:R-:W1:Y:S01]  /*1a80*/  LDCU UR6, c[0x0][0x38c] ;  /* 0x00007180ff0677ac */ /* 0x000e620008000800 */
[----:B------:R-:W-:Y:S01]  /*1a90*/  PLOP3.LUT P2, PT, PT, PT, UP5, 0x80, 0x8 ;  /* 0x000000000008781c */ /* 0x000fe20003f4f058 */
[----:B------:R-:W-:Y:S01]  /*1aa0*/  IMAD.MOV.U32 R12, RZ, RZ, 0x1 ;  /* 0x00000001ff0c7424 */ /* 0x000fe200078e00ff */
[----:B------:R-:W-:Y:S01]  /*1ab0*/  ISETP.EQ.OR P3, PT, R0, RZ, P4 ;  /* 0x000000ff0000720c */ /* 0x000fe20002762670 */
[----:B------:R-:W-:Y:S01]  /*1ac0*/  UISETP.NE.AND UP1, UPT, UR20, URZ, UPT ;  /* 0x000000ff1400728c */ /* 0x000fe2000bf25270 */
[----:B------:R-:W-:Y:S02]  /*1ad0*/  PLOP3.LUT P2, PT, P2, PT, PT, 0x8, 0x80 ;  /* 0x000000000080781c */ /* 0x000fe4000174e170 */
[----:B------:R-:W-:Y:S01]  /*1ae0*/  CS2R R10, SRZ ;  /* 0x00000000000a7805 */ /* 0x000fe2000001ff00 */
[----:B------:R-:W-:Y:S01]  /*1af0*/  IMAD.MOV.U32 R9, RZ, RZ, RZ ;  /* 0x000000ffff097224 */ /* 0x000fe200078e00ff */
[----:B------:R-:W2:Y:S01]  /*1b00*/  LDCU UR58, c[0x0][0x370] ;  /* 0x00006e00ff3a77ac */ /* 0x000ea20008000800 */
[----:B------:R-:W-:Y:S01]  /*1b10*/  IMAD.MOV.U32 R8, RZ, RZ, 0x1 ;  /* 0x00000001ff087424 */ /* 0x000fe200078e00ff */
[----:B------:R-:W3:Y:S01]  /*1b20*/  LDCU.64 UR46, c[0x0][0x348] ;  /* 0x00006900ff2e77ac */ /* 0x000ee20008000a00 */
[----:B------:R-:W4:Y:S01]  /*1b30*/  LDCU UR57, c[0x0][0x374] ;  /* 0x00006e80ff3977ac */ /* 0x000f220008000800 */
[----:B-1----:R-:W-:-:S02]  /*1b40*/  UIADD3 UR5, UPT, UPT, UR6, 0x7f, URZ ;  /* 0x0000007f06057890 */ /* 0x002fc4000fffe0ff */
[----:B------:R-:W-:Y:S02]  /*1b50*/  UIADD3 UR64, UPT, UPT, UR6, 0xfe, URZ ;  /* 0x000000fe06407890 */ /* 0x000fe4000fffe0ff */
[----:B------:R-:W-:Y:S02]  /*1b60*/  USHF.R.S32.HI UR4, URZ, 0x1f, UR5 ;  /* 0x0000001fff047899 */ /* 0x000fe40008011405 */
[----:B------:R-:W-:Y:S02]  /*1b70*/  USEL UR49, UR49, 0x2, UP1 ;  /* 0x0000000231317887 */ /* 0x000fe40008800000 */
[----:B------:R-:W-:Y:S02]  /*1b80*/  ULEA.HI UR4, UR4, UR5, URZ, 0x7 ;  /* 0x0000000504047291 */ /* 0x000fe4000f8f38ff */
[----:B------:R-:W-:Y:S02]  /*1b90*/  USHF.L.U32 UR5, UR32, 0x5, URZ ;  /* 0x0000000520057899 */ /* 0x000fe400080006ff */
[----:B------:R-:W-:-:S02]  /*1ba0*/  USHF.R.S32.HI UR60, URZ, 0x7, UR4 ;  /* 0x00000007ff3c7899 */ /* 0x000fc40008011404 */
[----:B------:R-:W-:Y:S02]  /*1bb0*/  UIADD3 UR4, UPT, UPT, UR6, -0x1, URZ ;  /* 0xffffffff06047890 */ /* 0x000fe4000fffe0ff */
[----:B------:R-:W-:Y:S02]  /*1bc0*/  UISETP.LT.U32.AND UP0, UPT, UR60, 0x10, UPT ;  /* 0x000000103c00788c */ /* 0x000fe4000bf01070 */
[----:B------:R-:W-:Y:S02]  /*1bd0*/  UISETP.GE.U32.AND UP2, UPT, UR4, -0xff, UPT ;  /* 0xffffff010400788c */ /* 0x000fe4000bf46070 */
[----:B------:R-:W-:Y:S02]  /*1be0*/  USEL UR59, UR60, 0x10, UP0 ;  /* 0x000000103c3b7887 */ /* 0x000fe40008000000 */
[----:B------:R-:W-:Y:S02]  /*1bf0*/  ULOP3.LUT UR61, UR5, 0x60, URZ, 0xe2, !UPT ;  /* 0x00000060053d7892 */ /* 0x000fe4000f8ee2ff */
[----:B------:R-:W-:-:S02]  /*1c00*/  UIADD3 UR45, UPT, UPT, UR59, -0x1, URZ ;  /* 0xffffffff3b2d7890 */ /* 0x000fc4000fffe0ff */
[----:B------:R-:W-:Y:S01]  /*1c10*/  UIADD3 UR62, UPT, UPT, UR60, -UR59, URZ ;  /* 0x8000003b3c3e7290 */ /* 0x000fe2000fffe0ff */
[----:B------:R-:W-:Y:S02]  /*1c20*/  UMOV UR14, URZ ;  /* 0x000000ff000e7c82 */ /* 0x000fe40008000000 */
[----:B------:R-:W-:-:S04]  /*1c30*/  @UP2 UIADD3 UR45, UPT, UPT, UR59, URZ, URZ ;  /* 0x000000ff3b2d2290 */ /* 0x000fc8000fffe0ff */
[----:B--234-:R-:W-:-:S12]  /*1c40*/  UIADD3 UR45, UPT, UPT, UR45, 0x1, URZ ;  /* 0x000000012d2d7890 */ /* 0x01cfd8000fffe0ff */
.L_x_47:
[----:B------:R-:W-:Y:S01]  /*1c50*/  UISETP.NE.AND UP0, UPT, UR56, URZ, UPT ;  /* 0x000000ff3800728c */ /* 0x000fe2000bf05270 */
[----:B------:R-:W1:Y:S08]  /*1c60*/  S2UR UR56, SR_CgaCtaId ;  /* 0x00000000003879c3 */ /* 0x000e700000008800 */
[----:B---3--:R-:W-:Y:S05]  /*1c70*/  BRA.U UP0, `(.L_x_24) ;  /* 0x0000000100347547 */ /* 0x008fea000b800000 */
[----:B------:R-:W2:Y:S01]  /*1c80*/  S2R R0, SR_CgaCtaId ;  /* 0x0000000000007919 */ /* 0x000ea20000008800 */
[----:B------:R-:W-:-:S04]  /*1c90*/  MOV R2, 0x400 ;  /* 0x0000040000027802 */ /* 0x000fc80000000f00 */
[----:B--2---:R-:W-:Y:S02]  /*1ca0*/  LEA R0, R0, R2, 0x18 ;  /* 0x0000000200007211 */ /* 0x004fe400078ec0ff */
[----:B------:R-:W-:-:S03]  /*1cb0*/  SHF.L.U32 R2, R8, 0x1f, RZ ;  /* 0x0000001f08027819 */ /* 0x000fc600000006ff */
[----:B------:R-:W-:-:S04]  /*1cc0*/  IMAD R0, R9, 0x8, R0 ;  /* 0x0000000809007824 */ /* 0x000fc800078e0200 */
[----:B------:R-:W2:Y:S02]  /*1cd0*/  SYNCS.PHASECHK.TRANS64.TRYWAIT P0, [R0+URZ+0x190], R2 ;  /* 0x00019002000075a7 */ /* 0x000ea400080011ff */
[----:B--2---:R-:W-:Y:S05]  /*1ce0*/  @!P0 BRA `(.L_x_25) ;  /* 0x0000009c003c8947 */ /* 0x004fea0003800000 */
.L_x_169:
[----:B------:R-:W-:Y:S01]  /*1cf0*/  VIADD R9, R9, 0x1 ;  /* 0x0000000109097836 */ /* 0x000fe20000000000 */
[----:B------:R2:W-:Y:S04]  /*1d00*/  SYNCS.ARRIVE.TRANS64.A1T0 RZ, [R0+URZ+0x180], RZ ;  /* 0x000180ff00ff79a7 */ /* 0x0005e800081000ff */
[----:B------:R-:W-:-:S04]  /*1d10*/  ISETP.NE.AND P0, PT, R9, 0x2, PT ;  /* 0x000000020900780c */ /* 0x000fc80003f05270 */
[----:B------:R-:W-:Y:S02]  /*1d20*/  SEL R9, R9, RZ, P0 ;  /* 0x000000ff09097207 */ /* 0x000fe40000000000 */
[----:B--2---:R-:W-:-:S04]  /*1d30*/  SEL R0, RZ, 0x1, P0 ;  /* 0x00000001ff007807 */ /* 0x004fc80000000000 */
[----:B------:R-:W-:-:S07]  /*1d40*/  LOP3.LUT R8, R8, R0, RZ, 0x3c, !PT ;  /* 0x0000000008087212 */ /* 0x000fce00078e3cff */
.L_x_24:
[----:B------:R-:W-:Y:S01]  /*1d50*/  UMOV UR5, 0x400 ;  /* 0x0000040000057882 */ /* 0x000fe20000000000 */
[----:B------:R-:W-:Y:S01]  /*1d60*/  SHF.L.U32 R0, R12, 0x1f, RZ ;  /* 0x0000001f0c007819 */ /* 0x000fe200000006ff */
[----:B-1----:R-:W-:Y:S02]  /*1d70*/  ULEA UR5, UR56, UR5, 0x18 ;  /* 0x0000000538057291 */ /* 0x002fe4000f8ec0ff */
[----:B------:R-:W-:Y:S02]  /*1d80*/  UISETP.GE.U32.AND UP0, UPT, UR64, 0xff, UPT ;  /* 0x000000ff4000788c */ /* 0x000fe4000bf06070 */
[----:B------:R-:W-:Y:S02]  /*1d90*/  ULEA UR4, UR14, UR5, 0x3 ;  /* 0x000000050e047291 */ /* 0x000fe4000f8e18ff */
[----:B------:R-:W-:Y:S02]  /*1da0*/  ULEA UR35, UR21, UR63, 0x1 ;  /* 0x0000003f15237291 */ /* 0x000fe4000f8e08ff */
[----:B------:R-:W-:-:S02]  /*1db0*/  ULEA.HI UR11, UR21, UR21, URZ, 0x1 ;  /* 0x00000015150b7291 */ /* 0x000fc4000f8f08ff */
[----:B------:R-:W-:Y:S02]  /*1dc0*/  ULEA UR43, UR27, UR61, 0x7 ;  /* 0x0000003d1b2b7291 */ /* 0x000fe4000f8e38ff */
[----:B------:R-:W-:Y:S01]  /*1dd0*/  USHF.L.U32 UR35, UR35, 0x5, URZ ;  /* 0x0000000523237899 */ /* 0x000fe200080006ff */
[----:B------:R1:W2:Y:S01]  /*1de0*/  SYNCS.PHASECHK.TRANS64.TRYWAIT P1, [UR4+0x80], R0 ;  /* 0x00008000ff0075a7 */ /* 0x0002a20008021104 */
[----:B------:R-:W-:Y:S01]  /*1df0*/  USHF.R.S32.HI UR11, URZ, 0x1, UR11 ;  /* 0x00000001ff0b7899 */ /* 0x000fe2000801140b */
[----:B------:R-:W-:Y:S01]  /*1e00*/  UMOV UR20, URZ ;  /* 0x000000ff00147c82 */ /* 0x000fe20008000000 */
[----:B------:R-:W-:Y:S10]  /*1e10*/  BRA.U !UP0, `(.L_x_26) ;  /* 0x0000000508147547 */ /* 0x000ff4000b800000 */
[----:B------:R-:W-:Y:S01]  /*1e20*/  UMOV UR4, UR14 ;  /* 0x0000000e00047c82 */ /* 0x000fe20008000000 */
[----:B------:R-:W-:-:S05]  /*1e30*/  UMOV UR28, URZ ;  /* 0x000000ff001c7c82 */ /* 0x000fca0008000000 */
.L_x_34:
[----:B------:R-:W-:Y:S01]  /*1e40*/  ULEA UR41, UR4, UR5, 0x3 ;  /* 0x0000000504297291 */ /* 0x000fe2000f8e18ff */
[----:B--2---:R-:W-:Y:S01]  /*1e50*/  @!P4 MOV R2, 0x3400 ;  /* 0x000034000002c802 */ /* 0x004fe20000000f00 */
[----:B--23--:R-:W-:Y:S10]  /*1e60*/  @P1 BRA `(.L_x_27) ;  /* 0x00000000000c1947 */ /* 0x00cff40003800000 */
[----:B------:R-:W-:-:S04]  /*1e70*/  SHF.L.U32 R3, R12, 0x1f, RZ ;  /* 0x0000001f0c037819 */ /* 0x000fc800000006ff */
[----:B------:R-:W2:Y:S02]  /*1e80*/  SYNCS.PHASECHK.TRANS64.TRYWAIT P0, [UR41+0x80], R3 ;  /* 0x00008003ff0075a7 */ /* 0x000ea40008001129 */
[----:B--2---:R-:W-:Y:S05]  /*1e90*/  @!P0 BRA `(.L_x_28) ;  /* 0x0000009800e48947 */ /* 0x004fea0003800000 */
.L_x_27:
[----:B------:R2:W-:Y:S01]  /*1ea0*/  @!P4 SYNCS.ARRIVE.TRANS64 RZ, [UR41], R2 ;  /* 0x00000002ffffc9a7 */ /* 0x0005e20008000029 */
[----:B------:R-:W-:-:S04]  /*1eb0*/  ULOP3.LUT UR6, UR49, 0x2, URZ, 0xfc, !UPT ;  /* 0x0000000231067892 */ /* 0x000fc8000f8efcff */
[----:B------:R-:W-:-:S09]  /*1ec0*/  UISETP.NE.AND UP0, UPT, UR6, 0x2, UPT ;  /* 0x000000020600788c */ /* 0x000fd2000bf05270 */
[----:B------:R-:W-:Y:S05]  /*1ed0*/  BRA.U UP0, `(.L_x_29) ;  /* 0x0000000100047547 */ /* 0x000fea000b800000 */
[----:B------:R-:W-:Y:S05]  /*1ee0*/  BPT.TRAP 0x1 ;  /* 0x000000040000795c */ /* 0x000fea0000300000 */
.L_x_29:
[----:B------:R-:W-:Y:S04]  /*1ef0*/  BSSY.RECONVERGENT B0, `(.L_x_30) ;  /* 0x0000003000007945 */ /* 0x000fe80003800200 */
[----:B------:R-:W-:Y:S05]  /*1f00*/  @P3 BRA `(.L_x_31) ;  /* 0x0000000000043947 */ /* 0x000fea0003800000 */
[----:B------:R-:W-:Y:S05]  /*1f10*/  BPT.TRAP 0x1 ;  /* 0x000000040000795c */ /* 0x000fea0000300000 */
.L_x_31:
[----:B------:R-:W-:Y:S05]  /*1f20*/  BSYNC.RECONVERGENT B0 ;  /* 0x0000000000007941 */ /* 0x000fea0003800200 */
.L_x_30:
[----:B------:R-:W-:Y:S01]  /*1f30*/  UIADD3 UR6, UPT, UPT, UR4, 0x1, URZ ;  /* 0x0000000104067890 */ /* 0x000fe2000fffe0ff */
[----:B------:R-:W-:Y:S01]  /*1f40*/  BSSY.RECONVERGENT B0, `(.L_x_32) ;  /* 0x000002d000007945 */ /* 0x000fe20003800200 */
[----:B------:R-:W-:Y:S02]  /*1f50*/  ELECT P0, URZ, PT ;  /* 0x0000000000ff782f */ /* 0x000fe40003800000 */
[----:B------:R-:W-:-:S04]  /*1f60*/  UISETP.NE.AND UP0, UPT, UR6, 0x10, UPT ;  /* 0x000000100600788c */ /* 0x000fc8000bf05270 */
[----:B------:R-:W-:Y:S02]  /*1f70*/  USEL UR7, URZ, 0x1, UP0 ;  /* 0x00000001ff077887 */ /* 0x000fe40008000000 */
[----:B------:R-:W-:-:S04]  /*1f80*/  USEL UR14, UR6, URZ, UP0 ;  /* 0x000000ff060e7287 */ /* 0x000fc80008000000 */
[----:B------:R-:W-:Y:S01]  /*1f90*/  ULEA UR6, UR14, UR5, 0x3 ;  /* 0x000000050e067291 */ /* 0x000fe2000f8e18ff */
[----:B------:R-:W-:-:S04]  /*1fa0*/  LOP3.LUT R12, R12, UR7, RZ, 0x3c, !PT ;  /* 0x000000070c0c7c12 */ /* 0x000fc8000f8e3cff */
[----:B-1----:R-:W-:-:S04]  /*1fb0*/  SHF.L.U32 R0, R12, 0x1f, RZ ;  /* 0x0000001f0c007819 */ /* 0x002fc800000006ff */
[----:B------:R1:W3:Y:S01]  /*1fc0*/  SYNCS.PHASECHK.TRANS64.TRYWAIT P1, [UR6+0x80], R0 ;  /* 0x00008000ff0075a7 */ /* 0x0002e20008021106 */
[----:B------:R-:W-:Y:S05]  /*1fd0*/  @!P0 BRA `(.L_x_33) ;  /* 0x00000000008c8947 */ /* 0x000fea0003800000 */
[----:B------:R-:W-:Y:S02]  /*1fe0*/  USHF.L.U32 UR6, UR4, 0x9, URZ ;  /* 0x0000000904067899 */ /* 0x000fe400080006ff */
[----:B------:R-:W-:Y:S02]  /*1ff0*/  ULEA UR40, UR4, UR38, 0xd ;  /* 0x0000002604287291 */ /* 0x000fe4000f8e68ff */
[----:B------:R-:W-:Y:S02]  /*2000*/  UIADD3 UR22, UP3, UPT, UR46, 0x80, URZ ;  /* 0x000000802e167890 */ /* 0x000fe4000ff7e0ff */
[----:B------:R-:W-:Y:S02]  /*2010*/  ULEA UR32, UR4, UR37, 0xc ;  /* 0x0000002504207291 */ /* 0x000fe4000f8e60ff */
[----:B------:R-:W-:Y:S02]  /*2020*/  UIADD3 UR20, UP2, UPT, UR46, 0x180, URZ ;  /* 0x000001802e147890 */ /* 0x000fe4000ff5e0ff */
[----:B------:R-:W-:-:S02]  /*2030*/  UIADD3 UR18, UP1, UPT, UR46, 0x280, URZ ;  /* 0x000002802e127890 */ /* 0x000fc4000ff3e0ff */
[----:B------:R-:W-:Y:S02]  /*2040*/  ULOP3.LUT UR24, UR50, UR6, URZ, 0xfc, !UPT ;  /* 0x0000000632187292 */ /* 0x000fe4000f8efcff */
[----:B------:R-:W-:Y:S02]  /*2050*/  UIADD3 UR16, UP0, UPT, UR46, 0x380, URZ ;  /* 0x000003802e107890 */ /* 0x000fe4000ff1e0ff */
[----:B------:R-:W-:Y:S02]  /*2060*/  ULOP3.LUT UR8, UR6, UR48, URZ, 0xfc, !UPT ;  /* 0x0000003006087292 */ /* 0x000fe4000f8efcff */
[----:B------:R-:W-:Y:S02]  /*2070*/  USHF.L.U32 UR42, UR28, 0x7, URZ ;  /* 0x000000071c2a7899 */ /* 0x000fe400080006ff */
[----:B------:R-:W-:Y:S02]  /*2080*/  UIADD3.X UR23, UPT, UPT, URZ, UR47, URZ, UP3, !UPT ;  /* 0x0000002fff177290 */ /* 0x000fe40009ffe4ff */
[----:B------:R-:W-:-:S02]  /*2090*/  UIADD3 UR40, UPT, UPT, UR5, 0x3300, UR40 ;  /* 0x0000330005287890 */ /* 0x000fc4000fffe028 */
[----:B------:R-:W-:Y:S02]  /*20a0*/  UPRMT UR7, URZ, 0x5410, UR31 ;  /* 0x00005410ff077896 */ /* 0x000fe4000800001f */
[----:B------:R-:W-:Y:S02]  /*20b0*/  UIADD3.X UR21, UPT, UPT, URZ, UR47, URZ, UP2, !UPT ;  /* 0x0000002fff157290 */ /* 0x000fe400097fe4ff */
[----:B------:R-:W-:Y:S02]  /*20c0*/  UIADD3 UR32, UPT, UPT, UR5, 0x23300, UR32 ;  /* 0x0002330005207890 */ /* 0x000fe4000fffe020 */
[----:B------:R-:W-:Y:S02]  /*20d0*/  UPRMT UR6, URZ, 0x5410, UR30 ;  /* 0x00005410ff067896 */ /* 0x000fe4000800001e */
[----:B------:R-:W-:Y:S02]  /*20e0*/  UIADD3.X UR19, UPT, UPT, URZ, UR47, URZ, UP1, !UPT ;  /* 0x0000002fff137290 */ /* 0x000fe40008ffe4ff */
[----:B------:R-:W-:-:S02]  /*20f0*/  UIADD3 UR24, UPT, UPT, UR5, 0x33300, UR24 ;  /* 0x0003330005187890 */ /* 0x000fc4000fffe018 */
[----:B------:R-:W-:Y:S02]  /*2100*/  UIADD3.X UR17, UPT, UPT, URZ, UR47, URZ, UP0, !UPT ;  /* 0x0000002fff117290 */ /* 0x000fe400087fe4ff */
[----:B------:R-:W-:Y:S01]  /*2110*/  UIADD3 UR8, UPT, UPT, UR5, 0x35300, UR8 ;  /* 0x0003530005087890 */ /* 0x000fe2000fffe008 */
[----:B------:R-:W-:Y:S01]  /*2120*/  UMOV UR52, 0x0 ;  /* 0x0000000000347882 */ /* 0x000fe20000000000 */
[----:B------:R-:W-:Y:S01]  /*2130*/  UMOV UR53, 0x10000000 ;  /* 0x1000000000357882 */ /* 0x000fe20000000000 */
[----:B------:R-:W-:Y:S01]  /*2140*/  UMOV UR33, UR41 ;  /* 0x0000002900217c82 */ /* 0x000fe20008000000 */
[----:B------:R-:W-:Y:S01]  /*2150*/  UMOV UR36, UR44 ;  /* 0x0000002c00247c82 */ /* 0x000fe20008000000 */
[----:B------:R-:W-:Y:S01]  /*2160*/  UMOV UR34, UR42 ;  /* 0x0000002a00227c82 */ /* 0x000fe20008000000 */
[----:B------:R-:W-:Y:S01]  /*2170*/  UMOV UR25, UR41 ;  /* 0x0000002900197c82 */ /* 0x000fe20008000000 */
[----:B------:R-:W-:Y:S01]  /*2180*/  UMOV UR29, UR44 ;  /* 0x0000002c001d7c82 */ /* 0x000fe20008000000 */
[----:B------:R4:W-:Y:S01]  /*2190*/  UTMALDG.3D.MULTICAST [UR40], [UR22], UR7, desc[UR52] ;  /* 0x00003428160073b4 */ /* 0x0009e20008011807 */
[----:B------:R-:W-:Y:S01]  /*21a0*/  UMOV UR9, UR41 ;  /* 0x0000002900097c82 */ /* 0x000fe20008000000 */
[----:B------:R-:W-:Y:S01]  /*21b0*/  UMOV UR12, UR28 ;  /* 0x0000001c000c7c82 */ /* 0x000fe20008000000 */
[----:B------:R-:W-:Y:S01]  /*21c0*/  UMOV UR13, UR44 ;  /* 0x0000002c000d7c82 */ /* 0x000fe20008000000 */
[----:B------:R4:W-:Y:S01]  /*21d0*/  UTMALDG.3D.MULTICAST [UR32], [UR20], UR6, desc[UR52] ;  /* 0x00003420140073b4 */ /* 0x0009e20008011806 */
[----:B------:R4:W-:Y:S01]  /*21e0*/  UTMALDG.4D.MULTICAST [UR24], [UR18], UR7, desc[UR52] ;  /* 0x00003418120073b4 */ /* 0x0009e20008019807 */
[----:B------:R4:W-:Y:S02]  /*21f0*/  UTMALDG.4D.MULTICAST [UR8], [UR16], UR6, desc[UR52] ;  /* 0x00003408100073b4 */ /* 0x0009e40008019806 */
[----:B----4-:R-:W-:Y:S01]  /*2200*/  NOP ;  /* 0x0000000000007918 */ /* 0x010fe20000000000 */
.L_x_33:
[----:B------:R-:W-:Y:S05]  /*2210*/  BSYNC.RECONVERGENT B0 ;  /* 0x0000000000007941 */ /* 0x000fea0003800200 */
.L_x_32:
[----:B------:R-:W-:Y:S01]  /*2220*/  UIADD3 UR28, UPT, UPT, UR28, 0x1, URZ ;  /* 0x000000011c1c7890 */ /* 0x000fe2000fffe0ff */
[----:B------:R-:W-:Y:S01]  /*2230*/  UMOV UR4, UR14 ;  /* 0x0000000e00047c82 */ /* 0x000fe20008000000 */
[----:B------:R-:W-:Y:S02]  /*2240*/  UMOV UR20, UR45 ;  /* 0x0000002d00147c82 */ /* 0x000fe40008000000 */
[----:B------:R-:W-:-:S09]  /*2250*/  UISETP.NE.AND UP0, UPT, UR28, UR45, UPT ;  /* 0x0000002d1c00728c */ /* 0x000fd2000bf05270 */
[----:B------:R-:W-:Y:S05]  /*2260*/  BRA.U UP0, `(.L_x_34) ;  /* 0xfffffff900f47547 */ /* 0x000fea000b83ffff */
.L_x_26:
[----:B------:R-:W-:Y:S01]  /*2270*/  ULEA UR4, UR14, UR5, 0x3 ;  /* 0x000000050e047291 */ /* 0x000fe2000f8e18ff */
[----:B-1----:R-:W-:Y:S01]  /*2280*/  SHF.L.U32 R0, R12, 0x1f, RZ ;  /* 0x0000001f0c007819 */ /* 0x002fe200000006ff */
[----:B------:R-:W-:Y:S01]  /*2290*/  @!P2 SYNCS.ARRIVE.TRANS64.A1T0 RZ, [UR5+0x138], RZ ;  /* 0x000138ffffffa9a7 */ /* 0x000fe20008100005 */
[----:B------:R-:W-:-:S06]  /*22a0*/  UISETP.GT.AND UP0, UPT, UR60, UR59, UPT ;  /* 0x0000003b3c00728c */ /* 0x000fcc000bf04270 */
[----:B--23--:R1:W2:Y:S03]  /*22b0*/  SYNCS.PHASECHK.TRANS64.TRYWAIT P1, [UR4+0x80], R0 ;  /* 0x00008000ff0075a7 */ /* 0x00c2a60008021104 */
[----:B------:R-:W-:Y:S05]  /*22c0*/  BRA.U !UP0, `(.L_x_35) ;  /* 0x0000000508187547 */ /* 0x000fea000b800000 */
[----:B------:R-:W-:Y:S01]  /*22d0*/  UIADD3 UR51, UPT, UPT, UR62, UR20, URZ ;  /* 0x000000143e337290 */ /* 0x000fe2000fffe0ff */
[----:B------:R-:W-:-:S11]  /*22e0*/  UMOV UR4, UR14 ;  /* 0x0000000e00047c82 */ /* 0x000fd60008000000 */
.L_x_43:
[----:B------:R-:W-:Y:S01]  /*22f0*/  ULEA UR41, UR4, UR5, 0x3 ;  /* 0x0000000504297291 */ /* 0x000fe2000f8e18ff */
[----:B--2---:R-:W-:Y:S01]  /*2300*/  @!P4 MOV R2, 0x3400 ;  /* 0x000034000002c802 */ /* 0x004fe20000000f00 */
[----:B--23--:R-:W-:Y:S10]  /*2310*/  @P1 BRA `(.L_x_36) ;  /* 0x00000000000c1947 */ /* 0x00cff40003800000 */
[----:B------:R-:W-:-:S04]  /*2320*/  SHF.L.U32 R3, R12, 0x1f, RZ ;  /* 0x0000001f0c037819 */ /* 0x000fc800000006ff */
[----:B------:R-:W2:Y:S02]  /*2330*/  SYNCS.PHASECHK.TRANS64.TRYWAIT P0, [UR41+0x80], R3 ;  /* 0x00008003ff0075a7 */ /* 0x000ea40008001129 */
[----:B--2---:R-:W-:Y:S05]  /*2340*/  @!P0 BRA `(.L_x_37) ;  /* 0x0000009400d08947 */ /* 0x004fea0003800000 */
.L_x_36:
[----:B------:R2:W-:Y:S01]  /*2350*/  @!P4 SYNCS.ARRIVE.TRANS64 RZ, [UR41], R2 ;  /* 0x00000002ffffc9a7 */ /* 0x0005e20008000029 */
[----:B------:R-:W-:-:S04]  /*2360*/  ULOP3.LUT UR6, UR49, 0x2, URZ, 0xfc, !UPT ;  /* 0x0000000231067892 */ /* 0x000fc8000f8efcff */
[----:B------:R-:W-:-:S09]  /*2370*/  UISETP.NE.AND UP0, UPT, UR6, 0x2, UPT ;  /* 0x000000020600788c */ /* 0x000fd2000bf05270 */
[----:B------:R-:W-:Y:S05]  /*2380*/  BRA.U UP0, `(.L_x_38) ;  /* 0x0000000100047547 */ /* 0x000fea000b800000 */
[----:B------:R-:W-:Y:S05]  /*2390*/  BPT.TRAP 0x1 ;  /* 0x000000040000795c */ /* 0x000fea0000300000 */
.L_x_38:
[----:B------:R-:W-:Y:S04]  /*23a0*/  BSSY.RECONVERGENT B0, `(.L_x_39) ;  /* 0x0000003000007945 */ /* 0x000fe80003800200 */
[----:B------:R-:W-:Y:S05]  /*23b0*/  @P3 BRA `(.L_x_40) ;  /* 0x0000000000043947 */ /* 0x000fea0003800000 */
[----:B------:R-:W-:Y:S05]  /*23c0*/  BPT.TRAP 0x1 ;  /* 0x000000040000795c */ /* 0x000fea0000300000 */
.L_x_40:
[----:B------:R-:W-:Y:S05]  /*23d0*/  BSYNC.RECONVERGENT B0 ;  /* 0x0000000000007941 */ /* 0x000fea0003800200 */
.L_x_39:
        /* <DEDUP_REMOVED lines=19> */
[----:B------:R-:W-:Y:S02]  /*2510*/  USHF.L.U32 UR42, UR20, 0x7, URZ ;  /* 0x00000007142a7899 */ /* 0x000fe400080006ff */
[----:B------:R-:W-:Y:S02]  /*2520*/  UIADD3.X UR23, UPT, UPT, URZ, UR47, URZ, UP3, !UPT ;  /* 0x0000002fff177290 */ /* 0x000fe40009ffe4ff */
[----:B------:R-:W-:Y:S02]  /*2530*/  UIADD3 UR40, UPT, UPT, UR5, 0x3300, UR40 ;  /* 0x0000330005287890 */ /* 0x000fe4000fffe028 */
[----:B------:R-:W-:-:S02]  /*2540*/  UPRMT UR15, URZ, 0x5410, UR31 ;  /* 0x00005410ff0f7896 */ /* 0x000fc4000800001f */
[----:B------:R-:W-:Y:S02]  /*2550*/  ULOP3.LUT UR8, UR6, UR48, URZ, 0xfc, !UPT ;  /* 0x0000003006087292 */ /* 0x000fe4000f8efcff */
[----:B------:R-:W-:Y:S02]  /*2560*/  UIADD3.X UR13, UPT, UPT, URZ, UR47, URZ, UP2, !UPT ;  /* 0x0000002fff0d7290 */ /* 0x000fe400097fe4ff */
[----:B------:R-:W-:Y:S02]  /*2570*/  UIADD3 UR32, UPT, UPT, UR5, 0x23300, UR32 ;  /* 0x0002330005207890 */ /* 0x000fe4000fffe020 */
[----:B------:R-:W-:Y:S02]  /*2580*/  UPRMT UR7, URZ, 0x5410, UR30 ;  /* 0x00005410ff077896 */ /* 0x000fe4000800001e */
[----:B------:R-:W-:Y:S02]  /*2590*/  UIADD3.X UR29, UPT, UPT, URZ, UR47, URZ, UP1, !UPT ;  /* 0x0000002fff1d7290 */ /* 0x000fe40008ffe4ff */
[----:B------:R-:W-:-:S02]  /*25a0*/  UIADD3 UR16, UPT, UPT, UR5, 0x33300, UR16 ;  /* 0x0003330005107890 */ /* 0x000fc4000fffe010 */
[----:B------:R-:W-:Y:S02]  /*25b0*/  UIADD3 UR8, UPT, UPT, UR5, 0x35300, UR8 ;  /* 0x0003530005087890 */ /* 0x000fe4000fffe008 */
[----:B------:R-:W-:Y:S01]  /*25c0*/  UIADD3.X UR25, UPT, UPT, URZ, UR47, URZ, UP0, !UPT ;  /* 0x0000002fff197290 */ /* 0x000fe200087fe4ff */
[----:B------:R-:W-:Y:S01]  /*25d0*/  UMOV UR52, 0x0 ;  /* 0x0000000000347882 */ /* 0x000fe20000000000 */
[----:B------:R-:W-:Y:S01]  /*25e0*/  UMOV UR53, 0x10000000 ;  /* 0x1000000000357882 */ /* 0x000fe20000000000 */
[----:B------:R-:W-:Y:S01]  /*25f0*/  UMOV UR33, UR41 ;  /* 0x0000002900217c82 */ /* 0x000fe20008000000 */
[----:B------:R-:W-:Y:S01]  /*2600*/  UMOV UR36, UR44 ;  /* 0x0000002c00247c82 */ /* 0x000fe20008000000 */
[----:B------:R-:W-:Y:S01]  /*2610*/  UMOV UR34, UR42 ;  /* 0x0000002a00227c82 */ /* 0x000fe20008000000 */
[----:B------:R-:W-:Y:S01]  /*2620*/  UTMALDG.3D.MULTICAST [UR40], [UR22], UR15, desc[UR52] ;  /* 0x00003428160073b4 */ /* 0x000fe2000801180f */
[----:B------:R-:W-:Y:S01]  /*2630*/  UMOV UR17, UR41 ;  /* 0x0000002900117c82 */ /* 0x000fe20008000000 */
[----:B------:R-:W-:Y:S01]  /*2640*/  UMOV UR18, UR26 ;  /* 0x0000001a00127c82 */ /* 0x000fe20008000000 */
[----:B------:R-:W-:Y:S01]  /*2650*/  UMOV UR19, UR27 ;  /* 0x0000001b00137c82 */ /* 0x000fe20008000000 */
[----:B------:R-:W-:Y:S01]  /*2660*/  UMOV UR21, UR44 ;  /* 0x0000002c00157c82 */ /* 0x000fe20008000000 */
[----:B------:R-:W-:Y:S01]  /*2670*/  UMOV UR9, UR41 ;  /* 0x0000002900097c82 */ /* 0x000fe20008000000 */
[----:B------:R4:W-:Y:S01]  /*2680*/  UTMALDG.3D.MULTICAST [UR32], [UR12], UR7, desc[UR52] ;  /* 0x000034200c0073b4 */ /* 0x0009e20008011807 */
[----:B------:R1:W-:Y:S01]  /*2690*/  UTMALDG.4D.MULTICAST [UR16], [UR28], UR15, desc[UR52] ;  /* 0x000034101c0073b4 */ /* 0x0003e2000801980f */
[----:B----4-:R-:W-:Y:S01]  /*26a0*/  UMOV UR12, UR20 ;  /* 0x00000014000c7c82 */ /* 0x010fe20008000000 */
[----:B------:R-:W-:-:S02]  /*26b0*/  UMOV UR13, UR44 ;  /* 0x0000002c000d7c82 */ /* 0x000fc40008000000 */
[----:B------:R1:W-:Y:S02]  /*26c0*/  UTMALDG.4D.MULTICAST [UR8], [UR24], UR7, desc[UR52] ;  /* 0x00003408180073b4 */ /* 0x0003e40008019807 */
[----:B-1----:R-:W-:Y:S01]  /*26d0*/  NOP ;  /* 0x0000000000007918 */ /* 0x002fe20000000000 */
.L_x_42:
[----:B------:R-:W-:Y:S05]  /*26e0*/  BSYNC.RECONVERGENT B0 ;  /* 0x0000000000007941 */ /* 0x000fea0003800200 */
.L_x_41:
[----:B------:R-:W-:Y:S01]  /*26f0*/  UIADD3 UR20, UPT, UPT, UR20, 0x1, URZ ;  /* 0x0000000114147890 */ /* 0x000fe2000fffe0ff */
[----:B------:R-:W-:-:S03]  /*2700*/  UMOV UR4, UR14 ;  /* 0x0000000e00047c82 */ /* 0x000fc60008000000 */
[----:B------:R-:W-:-:S09]  /*2710*/  UISETP.NE.AND UP0, UPT, UR20, UR51, UPT ;  /* 0x000000331400728c */ /* 0x000fd2000bf05270 */
[----:B------:R-:W-:Y:S05]  /*2720*/  BRA.U UP0, `(.L_x_43) ;  /* 0xfffffff900f07547 */ /* 0x000fea000b83ffff */
.L_x_35:
[C---:B------:R-:W-:Y:S01]  /*2730*/  LEA R3, R11.reuse, UR5, 0x3 ;  /* 0x000000050b037c11 */ /* 0x040fe2000f8e18ff */
[----:B------:R-:W-:Y:S01]  /*2740*/  NOP ;  /* 0x0000000000007918 */ /* 0x000fe20000000000 */
[----:B-1----:R-:W-:Y:S02]  /*2750*/  SHF.L.U32 R0, R10, 0x1f, RZ ;  /* 0x0000001f0a007819 */ /* 0x002fe400000006ff */
[----:B------:R-:W-:Y:S02]  /*2760*/  LEA R4, R11, UR5, 0x4 ;  /* 0x000000050b047c11 */ /* 0x000fe4000f8e20ff */
[----:B------:R-:W1:Y:S02]  /*2770*/  SYNCS.PHASECHK.TRANS64.TRYWAIT P0, [R3+URZ+0x140], R0 ;  /* 0x00014000030075a7 */ /* 0x000e6400080011ff */
[----:B-1----:R-:W-:Y:S05]  /*2780*/  @!P0 BRA `(.L_x_44) ;  /* 0x0000009000d88947 */ /* 0x002fea0003800000 */
.L_x_172:
[----:B------:R-:W4:Y:S01]  /*2790*/  LDS.128 R4, [R4+0x1b0] ;  /* 0x0001b00004047984 */ /* 0x000f220000000c00 */
[----:B------:R-:W-:Y:S01]  /*27a0*/  UISETP.GE.AND UP0, UPT, UR39, 0x1, UPT ;  /* 0x000000012700788c */ /* 0x000fe2000bf06270 */
[----:B------:R-:W-:Y:S01]  /*27b0*/  @!PT LDS RZ, [RZ] ;  /* 0x00000000fffff984 */ /* 0x000fe20000000800 */
[----:B------:R-:W-:Y:S01]  /*27c0*/  @!PT LDS RZ, [RZ] ;  /* 0x00000000fffff984 */ /* 0x000fe20000000800 */
[----:B------:R-:W-:Y:S01]  /*27d0*/  @!PT LDS RZ, [RZ] ;  /* 0x00000000fffff984 */ /* 0x000fe20000000800 */
[----:B------:R-:W-:Y:S01]  /*27e0*/  @!PT LDS RZ, [RZ] ;  /* 0x00000000fffff984 */ /* 0x000fe20000000800 */
[----:B------:R1:W-:Y:S06]  /*27f0*/  MEMBAR.ALL.CTA ;  /* 0x0000000000007992 */ /* 0x0003ec0000008000 */
[----:B-1----:R-:W1:Y:S01]  /*2800*/  FENCE.VIEW.ASYNC.S ;  /* 0x00000000000073c6 */ /* 0x002e620000000000 */
[----:B----4-:R-:W-:-:S13]  /*2810*/  LOP3.LUT P0, RZ, R6, 0x1, RZ, 0xc0, !PT ;  /* 0x0000000106ff7812 */ /* 0x010fda000780c0ff */
[----:B-1----:R-:W-:Y:S01]  /*2820*/  VOTEU.ANY UP1, P0 ;  /* 0x0000000000ff7886 */ /* 0x002fe20000020100 */
[----:B------:R-:W-:-:S13]  /*2830*/  PLOP3.LUT P0, PT, PT, PT, UP1, 0x80, 0x8 ;  /* 0x000000000008781c */ /* 0x000fda0003f0f018 */
[----:B------:R-:W-:Y:S02]  /*2840*/  @P0 LOP3.LUT R0, R5, 0xffff, RZ, 0xc0, !PT ;  /* 0x0000ffff05000812 */ /* 0x000fe400078ec0ff */
[----:B--2---:R-:W-:Y:S02]  /*2850*/  @P0 MOV R2, R4 ;  /* 0x0000000400020202 */ /* 0x004fe40000000f00 */
[----:B------:R-:W-:Y:S01]  /*2860*/  @P0 R2UR UR6, R0 ;  /* 0x00000000000602ca */ /* 0x000fe200000e0000 */
[----:B------:R-:W-:Y:S01]  /*2870*/  VIADD R0, R3, 0x150 ;  /* 0x0000015003007836 */ /* 0x000fe20000000000 */
[----:B------:R-:W-:Y:S02]  /*2880*/  @P0 SHF.R.U32.HI R4, RZ, 0x10, R5 ;  /* 0x00000010ff040819 */ /* 0x000fe40000011605 */
[----:B------:R-:W-:Y:S02]  /*2890*/  @P0 R2UR UR7, R2 ;  /* 0x00000000020702ca */ /* 0x000fe400000e0000 */
[----:B------:R-:W-:-:S02]  /*28a0*/  PRMT R0, RZ, 0x654, R0 ;  /* 0x00000654ff007816 */ /* 0x000fc40000000000 */
[----:B------:R-:W-:Y:S02]  /*28b0*/  @P0 R2UR UR4, R4 ;  /* 0x00000000040402ca */ /* 0x000fe400000e0000 */
[----:B------:R1:W-:Y:S03]  /*28c0*/  SYNCS.ARRIVE.TRANS64.RED.A1T0 RZ, [R0+URZ], RZ ;  /* 0x000000ff00ff79a7 */ /* 0x0003e600081004ff */
[----:B------:R-:W-:-:S04]  /*28d0*/  @UP1 UMOV UR54, UR6 ;  /* 0x0000000600361c82 */ /* 0x000fc80008000000 */
[----:B------:R-:W-:-:S04]  /*28e0*/  @UP1 UMOV UR55, UR7 ;  /* 0x0000000700371c82 */ /* 0x000fc80008000000 */
[----:B------:R-:W-:Y:S01]  /*28f0*/  @UP1 UMOV UR44, UR4 ;  /* 0x00000004002c1c82 */ /* 0x000fe20008000000 */
[----:B------:R-:W-:Y:S05]  /*2900*/  BRA.U !UP0, `(.L_x_45) ;  /* 0x0000000108d47547 */ /* 0x000fea000b800000 */
[----:B------:R-:W2:Y:S01]  /*2910*/  LDCU.128 UR16, c[0x0][0xf10] ;  /* 0x0001e200ff1077ac */ /* 0x000ea20008000c00 */
[----:B------:R-:W4:Y:S01]  /*2920*/  LDCU UR11, c[0x0][0xf20] ;  /* 0x0001e400ff0b77ac */ /* 0x000f220008000800 */
[----:B------:R-:W3:Y:S01]  /*2930*/  LDCU UR24, c[0x0][0xf0c] ;  /* 0x0001e180ff1877ac */ /* 0x000ee20008000800 */
[----:B------:R-:W1:Y:S01]  /*2940*/  LDCU.64 UR8, c[0x0][0xf28] ;  /* 0x0001e500ff0877ac */ /* 0x000e620008000a00 */
[----:B------:R-:W-:Y:S02]  /*2950*/  UISETP.NE.AND UP3, UPT, UR39, 0x1, UPT ;  /* 0x000000012700788c */ /* 0x000fe4000bf65270 */
[----:B--2---:R-:W-:Y:S02]  /*2960*/  UIMAD.WIDE.U32 UR12, UR57, UR19, URZ ;  /* 0x00000013390c72a5 */ /* 0x004fe4000f8e00ff */
[----:B------:R-:W-:Y:S02]  /*2970*/  UIMAD.WIDE.U32 UR6, UR58, UR16, URZ ;  /* 0x000000103a0672a5 */ /* 0x000fe4000f8e00ff */
[----:B------:R-:W-:-:S02]  /*2980*/  UISETP.NE.AND UP0, UPT, UR18, 0x1, UPT ;  /* 0x000000011200788c */ /* 0x000fc4000bf05270 */
[----:B------:R-:W-:Y:S01]  /*2990*/  UIMAD.WIDE.U32 UR22, UR54, UR19, URZ ;  /* 0x00000013361672a5 */ /* 0x000fe2000f8e00ff */
[----:B------:R-:W-:Y:S02]  /*29a0*/  UMOV UR12, UR13 ;  /* 0x0000000d000c7c82 */ /* 0x000fe40008000000 */
[----:B------:R-:W-:Y:S01]  /*29b0*/  UMOV UR6, UR7 ;  /* 0x0000000700067c82 */ /* 0x000fe20008000000 */
[----:B----4-:R-:W-:Y:S02]  /*29c0*/  USHF.R.U32.HI UR12, URZ, UR11, UR12 ;  /* 0x0000000bff0c7299 */ /* 0x010fe4000801160c */
[----:B------:R-:W-:Y:S02]  /*29d0*/  USHF.R.U32.HI UR7, URZ, UR17, UR6 ;  /* 0x00000011ff077299 */ /* 0x000fe40008011606 */
[----:B---3--:R-:W-:Y:S02]  /*29e0*/  UISETP.NE.AND UP2, UPT, UR24, 0x1, UPT ;  /* 0x000000011800788c */ /* 0x008fe4000bf45270 */
[----:B------:R-:W-:-:S02]  /*29f0*/  USEL UR6, UR57, UR12, !UP0 ;  /* 0x0000000c39067287 */ /* 0x000fc4000c000000 */
[----:B------:R-:W-:Y:S02]  /*2a00*/  USEL UR7, UR58, UR7, !UP2 ;  /* 0x000000073a077287 */ /* 0x000fe4000d000000 */
[----:B-1----:R-:W-:Y:S01]  /*2a10*/  UIMAD.WIDE.U32 UR12, UR6, UR8, URZ ;  /* 0x00000008060c72a5 */ /* 0x002fe2000f8e00ff */
[----:B------:R-:W-:Y:S01]  /*2a20*/  UMOV UR4, UR23 ;  /* 0x0000001700047c82 */ /* 0x000fe20008000000 */
[----:B------:R-:W-:Y:S02]  /*2a30*/  UIMAD.WIDE.U32 UR20, UR55, UR16, URZ ;  /* 0x00000010371472a5 */ /* 0x000fe4000f8e00ff */
[----:B------:R-:W-:-:S03]  /*2a40*/  UIMAD.WIDE.U32 UR22, UR7, UR8, URZ ;  /* 0x00000008071672a5 */ /* 0x000fc6000f8e00ff */
[----:B------:R-:W-:Y:S01]  /*2a50*/  UMOV UR12, UR13 ;  /* 0x0000000d000c7c82 */ /* 0x000fe20008000000 */
[----:B------:R-:W-:Y:S02]  /*2a60*/  USHF.R.U32.HI UR4, URZ, UR11, UR4 ;  /* 0x0000000bff047299 */ /* 0x000fe40008011604 */
[----:B------:R-:W-:Y:S01]  /*2a70*/  @UP3 USHF.R.U32.HI UR6, URZ, UR9, UR12 ;  /* 0x00000009ff063299 */ /* 0x000fe2000801160c */
[----:B------:R-:W-:Y:S01]  /*2a80*/  UMOV UR20, UR21 ;  /* 0x0000001500147c82 */ /* 0x000fe20008000000 */
[----:B------:R-:W-:Y:S01]  /*2a90*/  UMOV UR22, UR23 ;  /* 0x0000001700167c82 */ /* 0x000fe20008000000 */
[----:B------:R-:W-:Y:S02]  /*2aa0*/  USHF.R.U32.HI UR17, URZ, UR17, UR20 ;  /* 0x00000011ff117299 */ /* 0x000fe40008011614 */
[----:B------:R-:W-:Y:S02]  /*2ab0*/  USEL UR4, UR54, UR4, !UP0 ;  /* 0x0000000436047287 */ /* 0x000fe4000c000000 */
[----:B------:R-:W-:-:S02]  /*2ac0*/  @UP3 USHF.R.U32.HI UR7, URZ, UR9, UR22 ;  /* 0x00000009ff073299 */ /* 0x000fc40008011616 */
[----:B------:R-:W-:Y:S02]  /*2ad0*/  UIMAD UR11, UR39, UR6, URZ ;  /* 0x00000006270b72a4 */ /* 0x000fe4000f8e02ff */
[----:B------:R-:W-:Y:S02]  /*2ae0*/  USEL UR6, UR55, UR17, !UP2 ;  /* 0x0000001137067287 */ /* 0x000fe4000d000000 */
[----:B------:R-:W-:Y:S02]  /*2af0*/  UIMAD UR12, UR39, UR7, URZ ;  /* 0x00000007270c72a4 */ /* 0x000fe4000f8e02ff */
[----:B------:R-:W-:Y:S02]  /*2b00*/  UISETP.GE.AND UP0, UPT, UR4, UR11, UPT ;  /* 0x0000000b0400728c */ /* 0x000fe4000bf06270 */
[----:B------:R-:W-:Y:S02]  /*2b10*/  UIMAD.WIDE.U32 UR16, UR4, UR8, URZ ;  /* 0x00000008041072a5 */ /* 0x000fe4000f8e00ff */
[----:B------:R-:W-:-:S02]  /*2b20*/  UISETP.GE.OR UP0, UPT, UR6, UR12, UP0 ;  /* 0x0000000c0600728c */ /* 0x000fc40008706670 */
        /* <DEDUP_REMOVED lines=19> */
.L_x_45:
[----:B------:R-:W2:Y:S02]  /*2c60*/  LDCU UR4, c[0x0][0xf30] ;  /* 0x0001e600ff0477ac */ /* 0x000ea40008000800 */
[----:B--2---:R-:W-:-:S09]  /*2c70*/  UISETP.NE.AND UP0, UPT, UR4, 0x1, UPT ;  /* 0x000000010400788c */ /* 0x004fd2000bf05270 */
[----:B------:R-:W-:Y:S05]  /*2c80*/  BRA.U UP0, `(.L_x_46) ;  /* 0x0000000100447547 */ /* 0x000fea000b800000 */
[----:B------:R-:W2:Y:S01]  /*2c90*/  LDCU.128 UR16, c[0x0][0xf10] ;  /* 0x0001e200ff1077ac */ /* 0x000ea20008000c00 */
[----:B------:R-:W4:Y:S01]  /*2ca0*/  LDCU UR11, c[0x0][0xf0c] ;  /* 0x0001e180ff0b77ac */ /* 0x000f220008000800 */
[----:B------:R-:W1:Y:S01]  /*2cb0*/  LDCU UR12, c[0x0][0xf20] ;  /* 0x0001e400ff0c77ac */ /* 0x000e620008000800 */
[----:B--2---:R-:W-:Y:S02]  /*2cc0*/  UIMAD.WIDE.U32 UR8, UR55, UR16, URZ ;  /* 0x00000010370872a5 */ /* 0x004fe4000f8e00ff */
[----:B------:R-:W-:Y:S02]  /*2cd0*/  UIMAD.WIDE.U32 UR6, UR54, UR19, URZ ;  /* 0x00000013360672a5 */ /* 0x000fe4000f8e00ff */
[----:B----4-:R-:W-:Y:S02]  /*2ce0*/  UISETP.NE.AND UP2, UPT, UR11, 0x1, UPT ;  /* 0x000000010b00788c */ /* 0x010fe4000bf45270 */
[----:B------:R-:W-:Y:S01]  /*2cf0*/  UISETP.NE.AND UP0, UPT, UR18, 0x1, UPT ;  /* 0x000000011200788c */ /* 0x000fe2000bf05270 */
[----:B------:R-:W-:-:S02]  /*2d00*/  UMOV UR8, UR9 ;  /* 0x0000000900087c82 */ /* 0x000fc40008000000 */
[----:B------:R-:W-:Y:S01]  /*2d10*/  UMOV UR4, UR7 ;  /* 0x0000000700047c82 */ /* 0x000fe20008000000 */
[----:B------:R-:W-:Y:S02]  /*2d20*/  USHF.R.U32.HI UR17, URZ, UR17, UR8 ;  /* 0x00000011ff117299 */ /* 0x000fe40008011608 */
[----:B-1----:R-:W-:Y:S02]  /*2d30*/  USHF.R.U32.HI UR4, URZ, UR12, UR4 ;  /* 0x0000000cff047299 */ /* 0x002fe40008011604 */
[----:B------:R-:W-:Y:S02]  /*2d40*/  USEL UR6, UR55, UR17, !UP2 ;  /* 0x0000001137067287 */ /* 0x000fe4000d000000 */
[----:B------:R-:W-:-:S04]  /*2d50*/  USEL UR4, UR54, UR4, !UP0 ;  /* 0x0000000436047287 */ /* 0x000fc8000c000000 */
[----:B------:R-:W-:Y:S02]  /*2d60*/  UIADD3 UR7, UPT, UPT, UR6, -UR4, URZ ;  /* 0x8000000406077290 */ /* 0x000fe4000fffe0ff */
[----:B------:R-:W-:Y:S02]  /*2d70*/  UIADD3 UR4, UPT, UPT, -UR6, UR4, URZ ;  /* 0x0000000406047290 */ /* 0x000fe4000fffe1ff */
[----:B------:R-:W-:Y:S02]  /*2d80*/  UIMAD UR54, UR7, UR18, UR54 ;  /* 0x00000012073672a4 */ /* 0x000fe4000f8e0236 */
[----:B------:R-:W-:-:S12]  /*2d90*/  UIMAD UR55, UR4, UR11, UR55 ;  /* 0x0000000b043772a4 */ /* 0x000fd8000f8e0237 */
.L_x_46:
[----:B------:R-:W-:Y:S01]  /*2da0*/  VIADD R11, R11, 0x1 ;  /* 0x000000010b0b7836 */ /* 0x000fe20000000000 */
[----:B------:R-:W-:Y:S02]  /*2db0*/  R2UR UR6, R94 ;  /* 0x000000005e0672ca */ /* 0x000fe400000e0000 */
[----:B------:R-:W-:Y:S02]  /*2dc0*/  R2UR UR4, R95 ;  /* 0x000000005f0472ca */ /* 0x000fe400000e0000 */
[C---:B------:R-:W-:Y:S02]  /*2dd0*/  ISETP.NE.AND P0, PT, R11.reuse, 0x2, PT ;  /* 0x000000020b00780c */ /* 0x040fe40003f05270 */
[----:B------:R-:W-:Y:S02]  /*2de0*/  PLOP3.LUT P2, PT, PT, PT, PT, 0x80, 0x8 ;  /* 0x000000000008781c */ /* 0x000fe40003f4f070 */
[----:B-1----:R-:W-:Y:S02]  /*2df0*/  SEL R0, RZ, 0x1, P0 ;  /* 0x00000001ff007807 */ /* 0x002fe40000000000 */
[----:B------:R-:W-:-:S02]  /*2e00*/  SEL R11, R11, RZ, P0 ;  /* 0x000000ff0b0b7207 */ /* 0x000fc40000000000 */
[----:B------:R-:W-:Y:S01]  /*2e10*/  LOP3.LUT R10, R10, R0, RZ, 0x3c, !PT ;  /* 0x000000000a0a7212 */ /* 0x000fe200078e3cff */
[----:B------:R-:W-:Y:S02]  /*2e20*/  UIADD3 UR21, UPT, UPT, UR54, UR6, URZ ;  /* 0x0000000636157290 */ /* 0x000fe4000fffe0ff */
[----:B------:R-:W-:Y:S01]  /*2e30*/  UIADD3 UR27, UPT, UPT, UR55, UR4, URZ ;  /* 0x00000004371b7290 */ /* 0x000fe2000fffe0ff */
[----:B------:R-:W-:Y:S11]  /*2e40*/  BRA.U UP1, `(.L_x_47) ;  /* 0xffffffed01807547 */ /* 0x000ff6000b83ffff */
[----:B------:R-:W-:Y:S01]  /*2e50*/  UIADD3 UR7, UPT, UPT, UR5, 0x80, URZ ;  /* 0x0000008005077890 */ /* 0x000fe2000fffe0ff */
[----:B------:R-:W-:-:S03]  /*2e60*/  SHF.L.U32 R2, R12, 0x1f, RZ ;  /* 0x0000001f0c027819 */ /* 0x000fc600000006ff */
[----:B------:R-:W-:-:S09]  /*2e70*/  ULEA UR4, UR14, UR7, 0x3 ;  /* 0x000000070e047291 */ /* 0x000fd2000f8e18ff */
[----:B------:R-:W1:Y:S02]  /*2e80*/  SYNCS.PHASECHK.TRANS64.TRYWAIT P0, [UR4], R2 ;  /* 0x00000002ff0075a7 */ /* 0x000e640008001104 */
[----:B-1----:R-:W-:Y:S05]  /*2e90*/  @!P0 BRA `(.L_x_48) ;  /* 0x0000008c00288947 */ /* 0x002fea0003800000 */
.L_x_174:
[----:B------:R-:W-:-:S04]  /*2ea0*/  UIADD3 UR4, UPT, UPT, UR14, 0x1, URZ ;  /* 0x000000010e047890 */ /* 0x000fc8000fffe0ff */
[----:B------:R-:W-:-:S04]  /*2eb0*/  UISETP.NE.AND UP0, UPT, UR4, 0x10, UPT ;  /* 0x000000100400788c */ /* 0x000fc8000bf05270 */
[----:B------:R-:W-:Y:S02]  /*2ec0*/  USEL UR6, URZ, 0x1, UP0 ;  /* 0x00000001ff067887 */ /* 0x000fe40008000000 */
[----:B------:R-:W-:-:S04]  /*2ed0*/  USEL UR4, UR4, URZ, UP0 ;  /* 0x000000ff04047287 */ /* 0x000fc80008000000 */
[----:B------:R-:W-:Y:S01]  /*2ee0*/  ULEA UR5, UR4, UR7, 0x3 ;  /* 0x0000000704057291 */ /* 0x000fe2000f8e18ff */
[----:B-1----:R-:W-:-:S04]  /*2ef0*/  LOP3.LUT R2, R12, UR6, RZ, 0x3c, !PT ;  /* 0x000000060c027c12 */ /* 0x002fc8000f8e3cff */
[----:B------:R-:W-:-:S04]  /*2f00*/  SHF.L.U32 R3, R2, 0x1f, RZ ;  /* 0x0000001f02037819 */ /* 0x000fc800000006ff */
[----:B------:R-:W1:Y:S02]  /*2f10*/  SYNCS.PHASECHK.TRANS64.TRYWAIT P0, [UR5], R3 ;  /* 0x00000003ff0075a7 */ /* 0x000e640008001105 */
[----:B-1----:R-:W-:Y:S05]  /*2f20*/  @!P0 BRA `(.L_x_49) ;  /* 0x0000008c001c8947 */ /* 0x002fea0003800000 */
.L_x_176:
[----:B------:R-:W-:-:S04]  /*2f30*/  UIADD3 UR4, UPT, UPT, UR4, 0x1, URZ ;  /* 0x0000000104047890 */ /* 0x000fc8000fffe0ff */
[----:B------:R-:W-:-:S04]  /*2f40*/  UISETP.NE.AND UP0, UPT, UR4, 0x10, UPT ;  /* 0x000000100400788c */ /* 0x000fc8000bf05270 */
[----:B------:R-:W-:Y:S02]  /*2f50*/  USEL UR6, URZ, 0x1, UP0 ;  /* 0x00000001ff067887 */ /* 0x000fe40008000000 */
[----:B------:R-:W-:-:S04]  /*2f60*/  USEL UR4, UR4, URZ, UP0 ;  /* 0x000000ff04047287 */ /* 0x000fc80008000000 */
[----:B------:R-:W-:Y:S01]  /*2f70*/  ULEA UR5, UR4, UR7, 0x3 ;  /* 0x0000000704057291 */ /* 0x000fe2000f8e18ff */
[----:B------:R-:W-:-:S04]  /*2f80*/  LOP3.LUT R2, R2, UR6, RZ, 0x3c, !PT ;  /* 0x0000000602027c12 */ /* 0x000fc8000f8e3cff */
[----:B-1----:R-:W-:-:S04]  /*2f90*/  SHF.L.U32 R3, R2, 0x1f, RZ ;  /* 0x0000001f02037819 */ /* 0x002fc800000006ff */
[----:B------:R-:W1:Y:S02]  /*2fa0*/  SYNCS.PHASECHK.TRANS64.TRYWAIT P0, [UR5], R3 ;  /* 0x00000003ff0075a7 */ /* 0x000e640008001105 */
[----:B-1----:R-:W-:Y:S05]  /*2fb0*/  @!P0 BRA `(.L_x_50) ;  /* 0x0000008c00108947 */ /* 0x002fea0003800000 */
.L_x_178:
        /* <DEDUP_REMOVED lines=9> */
.L_x_180:
        /* <DEDUP_REMOVED lines=9> */
.L_x_182:
        /* <DEDUP_REMOVED lines=9> */
.L_x_184:
        /* <DEDUP_REMOVED lines=9> */
.L_x_186:
        /* <DEDUP_REMOVED lines=9> */
.L_x_188:
        /* <DEDUP_REMOVED lines=9> */
.L_x_190:
        /* <DEDUP_REMOVED lines=9> */
.L_x_192:
        /* <DEDUP_REMOVED lines=9> */
.L_x_194:
        /* <DEDUP_REMOVED lines=9> */
.L_x_196:
        /* <DEDUP_REMOVED lines=9> */
.L_x_198:
        /* <DEDUP_REMOVED lines=9> */
.L_x_200:
        /* <DEDUP_REMOVED lines=9> */
.L_x_202:
[----:B------:R-:W-:-:S04]  /*3680*/  UIADD3 UR4, UPT, UPT, UR4, 0x1, URZ ;  /* 0x0000000104047890 */ /* 0x000fc8000fffe0ff */
[----:B------:R-:W-:-:S04]  /*3690*/  UISETP.NE.AND UP0, UPT, UR4, 0x10, UPT ;  /* 0x000000100400788c */ /* 0x000fc8000bf05270 */
[----:B------:R-:W-:Y:S02]  /*36a0*/  USEL UR5, URZ, 0x1, UP0 ;  /* 0x00000001ff057887 */ /* 0x000fe40008000000 */
[----:B------:R-:W-:-:S04]  /*36b0*/  USEL UR4, UR4, URZ, UP0 ;  /* 0x000000ff04047287 */ /* 0x000fc80008000000 */
[----:B------:R-:W-:Y:S01]  /*36c0*/  ULEA UR4, UR4, UR7, 0x3 ;  /* 0x0000000704047291 */ /* 0x000fe2000f8e18ff */
[----:B------:R-:W-:-:S04]  /*36d0*/  LOP3.LUT R2, R2, UR5, RZ, 0x3c, !PT ;  /* 0x0000000502027c12 */ /* 0x000fc8000f8e3cff */
[----:B------:R-:W-:Y:S01]  /*36e0*/  SHF.L.U32 R2, R2, 0x1f, RZ ;  /* 0x0000001f02027819 */ /* 0x000fe200000006ff */
[----:B-1----:R-:W-:-:S07]  /*36f0*/  IMAD.U32 R0, RZ, RZ, UR4 ;  /* 0x00000004ff007e24 */ /* 0x002fce000f8e00ff */
.L_x_63:
[----:B-1----:R1:W2:Y:S02]  /*3700*/  SYNCS.PHASECHK.TRANS64.TRYWAIT P0, [R0+URZ], R2 ;  /* 0x00000002000075a7 */ /* 0x0022a400080011ff */
[----:B--2---:R-:W-:Y:S05]  /*3710*/  @!P0 NANOSLEEP.SYNCS 0x989680 ;  /* 0x009896800000895d */ /* 0x004fea0003900000 */
[----:B------:R-:W2:Y:S02]  /*3720*/  @!P0 SYNCS.PHASECHK.TRANS64 P0, [R0+URZ], R2 ;  /* 0x00000002000085a7 */ /* 0x000ea400080010ff */
[----:B--2---:R-:W-:Y:S05]  /*3730*/  @P0 EXIT ;  /* 0x000000000000094d */ /* 0x004fea0003800000 */
[----:B------:R-:W-:Y:S05]  /*3740*/  BRA `(.L_x_63) ;  /* 0xfffffffc00ec7947 */ /* 0x000fea000383ffff */
.L_x_23:
[----:B------:R-:W-:-:S04]  /*3750*/  UISETP.NE.AND UP0, UPT, UR56, URZ, UPT ;  /* 0x000000ff3800728c */ /* 0x000fc8000bf05270 */
[----:B------:R-:W-:-:S09]  /*3760*/  UISETP.NE.OR UP0, UPT, UR20, 0x1, UP0 ;  /* 0x000000011400788c */ /* 0x000fd20008705670 */
[----:B------:R-:W-:Y:S05]  /*3770*/  BRA.U UP0, `(.L_x_64) ;  /* 0x0000000500487547 */ /* 0x000fea000b800000 */
[----:B------:R-:W-:Y:S01]  /*3780*/  ISETP.GE.U32.AND P2, PT, R0, 0x8, PT ;  /* 0x000000080000780c */ /* 0x000fe20003f46070 */
[----:B------:R-:W-:Y:S01]  /*3790*/  IMAD.MOV.U32 R12, RZ, RZ, 0x1 ;  /* 0x00000001ff0c7424 */ /* 0x000fe200078e00ff */
[----:B------:R-:W-:Y:S02]  /*37a0*/  CS2R R10, SRZ ;  /* 0x00000000000a7805 */ /* 0x000fe4000001ff00 */
[----:B------:R-:W-:Y:S01]  /*37b0*/  CS2R R8, SRZ ;  /* 0x0000000000087805 */ /* 0x000fe2000001ff00 */
[----:B------:R-:W-:Y:S01]  /*37c0*/  UMOV UR6, 0x400 ;  /* 0x0000040000067882 */ /* 0x000fe20000000000 */
[----:B------:R-:W-:Y:S01]  /*37d0*/  UMOV UR5, URZ ;  /* 0x000000ff00057c82 */ /* 0x000fe20008000000 */
[----:B------:R-:W-:-:S12]  /*37e0*/  ULEA UR6, UR56, UR6, 0x18 ;  /* 0x0000000638067291 */ /* 0x000fd8000f8ec0ff */
.L_x_68:
[----:B------:R-:W-:Y:S02]  /*37f0*/  LEA R2, R8, UR6, 0x3 ;  /* 0x0000000608027c11 */ /* 0x000fe4000f8e18ff */
[----:B------:R-:W-:-:S03]  /*3800*/  SHF.L.U32 R4, R9, 0x1f, RZ ;  /* 0x0000001f09047819 */ /* 0x000fc600000006ff */
[----:B------:R-:W-:Y:S01]  /*3810*/  VIADD R5, R2, 0x190 ;  /* 0x0000019002057836 */ /* 0x000fe20000000000 */
[----:B------:R-:W1:Y:S02]  /*3820*/  SYNCS.PHASECHK.TRANS64.TRYWAIT P0, [R2+URZ+0x180], R4 ;  /* 0x00018004020075a7 */ /* 0x000e6400080011ff */
[----:B-1----:R-:W-:Y:S05]  /*3830*/  @!P0 BRA `(.L_x_65) ;  /* 0x0000008800288947 */ /* 0x002fea0003800000 */
.L_x_203:
[----:B------:R-:W-:Y:S01]  /*3840*/  ULEA UR4, UR5, UR6, 0x3 ;  /* 0x0000000605047291 */ /* 0x000fe2000f8e18ff */
[----:B-1----:R-:W-:Y:S01]  /*3850*/  PRMT R2, RZ, 0x654, R5 ;  /* 0x00000654ff027816 */ /* 0x002fe20000000005 */
[----:B------:R-:W-:Y:S01]  /*3860*/  @!P2 IMAD.MOV.U32 R4, RZ, RZ, 0x10 ;  /* 0x00000010ff04a424 */ /* 0x000fe200078e00ff */
[----:B------:R-:W-:Y:S01]  /*3870*/  SHF.L.U32 R5, R12, 0x1f, RZ ;  /* 0x0000001f0c057819 */ /* 0x000fe200000006ff */
[----:B------:R-:W-:Y:S01]  /*3880*/  UIADD3 UR7, UPT, UPT, UR4, 0x140, URZ ;  /* 0x0000014004077890 */ /* 0x000fe2000fffe0ff */
[----:B------:R1:W-:Y:S05]  /*3890*/  SYNCS.ARRIVE.TRANS64.RED.A1T0 RZ, [R2+URZ], RZ ;  /* 0x000000ff02ff79a7 */ /* 0x0003ea00081004ff */
[----:B------:R-:W-:Y:S01]  /*38a0*/  IMAD.U32 R6, RZ, RZ, UR7 ;  /* 0x00000007ff067e24 */ /* 0x000fe2000f8e00ff */
[----:B------:R-:W2:Y:S04]  /*38b0*/  SYNCS.PHASECHK.TRANS64.TRYWAIT P0, [UR4+0x150], R5 ;  /* 0x00015005ff0075a7 */ /* 0x000ea80008001104 */
[----:B------:R-:W-:Y:S01]  /*38c0*/  PRMT R6, R0, 0x654, R6 ;  /* 0x0000065400067816 */ /* 0x000fe20000000006 */
[----:B-12---:R-:W-:Y:S06]  /*38d0*/  @!P0 BRA `(.L_x_66) ;  /* 0x0000008800148947 */ /* 0x006fec0003800000 */
.L_x_205:
[----:B------:R-:W-:Y:S01]  /*38e0*/  ULEA UR8, UR5, UR6, 0x4 ;  /* 0x0000000605087291 */ /* 0x000fe2000f8e20ff */
[----:B------:R-:W-:Y:S01]  /*38f0*/  SEL R3, R6, R3, !P2 ;  /* 0x0000000306037207 */ /* 0x000fe20005000000 */
[----:B------:R-:W-:Y:S01]  /*3900*/  UIADD3 UR9, UPT, UPT, UR4, 0x140, URZ ;  /* 0x0000014004097890 */ /* 0x000fe2000fffe0ff */
[----:B-1----:R-:W-:Y:S01]  /*3910*/  LEA R2, R11, UR6, 0x3 ;  /* 0x000000060b027c11 */ /* 0x002fe2000f8e18ff */
[----:B------:R-:W-:Y:S01]  /*3920*/  UIADD3 UR8, UPT, UPT, UR8, 0x1b0, URZ ;  /* 0x000001b008087890 */ /* 0x000fe2000fffe0ff */
[----:B------:R1:W-:Y:S01]  /*3930*/  @!P2 SYNCS.ARRIVE.TRANS64.RED RZ, [R3+URZ], R4 ;  /* 0x0000000403ffa9a7 */ /* 0x0003e200080004ff */
[----:B------:R-:W-:Y:S01]  /*3940*/  UIADD3 UR4, UPT, UPT, UR5, 0x1, URZ ;  /* 0x0000000105047890 */ /* 0x000fe2000fffe0ff */
[----:B------:R-:W-:-:S03]  /*3950*/  VIADD R8, R8, 0x1 ;  /* 0x0000000108087836 */ /* 0x000fc60000000000 */
[----:B------:R-:W-:Y:S02]  /*3960*/  UISETP.NE.AND UP0, UPT, UR4, 0x2, UPT ;  /* 0x000000020400788c */ /* 0x000fe4000bf05270 */
[----:B------:R-:W-:Y:S01]  /*3970*/  ISETP.NE.AND P0, PT, R8, 0x2, PT ;  /* 0x000000020800780c */ /* 0x000fe20003f05270 */
[----:B------:R-:W-:Y:S06]  /*3980*/  UGETNEXTWORKID.BROADCAST [UR8], [UR9] ;  /* 0x00000000080073ca */ /* 0x000fec0008000100 */
[----:B------:R-:W-:Y:S02]  /*3990*/  USEL UR7, URZ, 0x1, UP0 ;  /* 0x00000001ff077887 */ /* 0x000fe40008000000 */
[----:B------:R-:W-:-:S04]  /*39a0*/  USEL UR5, UR4, URZ, UP0 ;  /* 0x000000ff04057287 */ /* 0x000fc80008000000 */
[----:B------:R-:W-:Y:S02]  /*39b0*/  LOP3.LUT R12, R12, UR7, RZ, 0x3c, !PT ;  /* 0x000000070c0c7c12 */ /* 0x000fe4000f8e3cff */
[----:B-1----:R-:W-:-:S04]  /*39c0*/  SHF.L.U32 R4, R10, 0x1f, RZ ;  /* 0x0000001f0a047819 */ /* 0x002fc800000006ff */
[----:B------:R-:W1:Y:S02]  /*39d0*/  SYNCS.PHASECHK.TRANS64.TRYWAIT P1, [R2+URZ+0x140], R4 ;  /* 0x00014004020075a7 */ /* 0x000e6400080211ff */
[----:B-1----:R-:W-:Y:S05]  /*39e0*/  @!P1 BRA `(.L_x_67) ;  /* 0x0000008400e89947 */ /* 0x002fea0003800000 */
.L_x_206:
[C---:B-1----:R-:W-:Y:S01]  /*39f0*/  LEA R4, R11.reuse, UR6, 0x4 ;  /* 0x000000060b047c11 */ /* 0x042fe2000f8e20ff */
[----:B------:R-:W-:Y:S01]  /*3a00*/  VIADD R2, R2, 0x150 ;  /* 0x0000015002027836 */ /* 0x000fe20000000000 */
[----:B------:R-:W-:Y:S01]  /*3a10*/  SEL R8, R8, RZ, P0 ;  /* 0x000000ff08087207 */ /* 0x000fe20000000000 */
[----:B------:R-:W-:-:S03]  /*3a20*/  VIADD R11, R11, 0x1 ;  /* 0x000000010b0b7836 */ /* 0x000fc60000000000 */
[----:B------:R-:W1:Y:S01]  /*3a30*/  LDS.128 R4, [R4+0x1b0] ;  /* 0x0001b00004047984 */ /* 0x000e620000000c00 */
[----:B------:R-:W-:Y:S02]  /*3a40*/  PRMT R2, RZ, 0x654, R2 ;  /* 0x00000654ff027816 */ /* 0x000fe40000000002 */
[C---:B------:R-:W-:Y:S01]  /*3a50*/  ISETP.NE.AND P1, PT, R11.reuse, 0x2, PT ;  /* 0x000000020b00780c */ /* 0x040fe20003f25270 */
[----:B------:R-:W-:Y:S01]  /*3a60*/  @!PT LDS RZ, [RZ] ;  /* 0x00000000fffff984 */ /* 0x000fe20000000800 */
[----:B------:R-:W-:Y:S01]  /*3a70*/  @!PT LDS RZ, [RZ] ;  /* 0x00000000fffff984 */ /* 0x000fe20000000800 */
[----:B------:R-:W-:Y:S01]  /*3a80*/  @!PT LDS RZ, [RZ] ;  /* 0x00000000fffff984 */ /* 0x000fe20000000800 */
[----:B------:R-:W-:Y:S01]  /*3a90*/  @!PT LDS RZ, [RZ] ;  /* 0x00000000fffff984 */ /* 0x000fe20000000800 */
[----:B------:R2:W-:Y:S06]  /*3aa0*/  MEMBAR.ALL.CTA ;  /* 0x0000000000007992 */ /* 0x0005ec0000008000 */
[----:B--2---:R-:W2:Y:S01]  /*3ab0*/  FENCE.VIEW.ASYNC.S ;  /* 0x00000000000073c6 */ /* 0x004ea20000000000 */
[----:B------:R-:W-:Y:S01]  /*3ac0*/  SEL R11, R11, RZ, P1 ;  /* 0x000000ff0b0b7207 */ /* 0x000fe20000800000 */
[----:B--2---:R2:W-:Y:S01]  /*3ad0*/  SYNCS.ARRIVE.TRANS64.RED.A1T0 RZ, [R2+URZ], RZ ;  /* 0x000000ff02ff79a7 */ /* 0x0045e200081004ff */
[----:B-1----:R-:W-:-:S02]  /*3ae0*/  LOP3.LUT P3, RZ, R6, 0x1, RZ, 0xc0, !PT ;  /* 0x0000000106ff7812 */ /* 0x002fc4000786c0ff */
[----:B------:R-:W-:-:S04]  /*3af0*/  SEL R4, RZ, 0x1, P1 ;  /* 0x00000001ff047807 */ /* 0x000fc80000800000 */
[----:B------:R-:W-:Y:S02]  /*3b00*/  LOP3.LUT R10, R10, R4, RZ, 0x3c, !PT ;  /* 0x000000040a0a7212 */ /* 0x000fe400078e3cff */
[----:B--2---:R-:W-:-:S04]  /*3b10*/  SEL R2, RZ, 0x1, P0 ;  /* 0x00000001ff027807 */ /* 0x004fc80000000000 */
[----:B------:R-:W-:Y:S01]  /*3b20*/  LOP3.LUT R9, R9, R2, RZ, 0x3c, !PT ;  /* 0x0000000209097212 */ /* 0x000fe200078e3cff */
[----:B------:R-:W-:Y:S06]  /*3b30*/  @P3 BRA `(.L_x_68) ;  /* 0xfffffffc002c3947 */ /* 0x000fec000383ffff */
[----:B------:R-:W-:Y:S01]  /*3b40*/  ULEA UR4, UR5, UR6, 0x3 ;  /* 0x0000000605047291 */ /* 0x000fe2000f8e18ff */
[----:B------:R-:W-:-:S08]  /*3b50*/  SHF.L.U32 R2, R12, 0x1f, RZ ;  /* 0x0000001f0c027819 */ /* 0x000fd000000006ff */
[----:B------:R-:W1:Y:S02]  /*3b60*/  SYNCS.PHASECHK.TRANS64 P0, [UR4+0x150], R2 ;  /* 0x00015002ff0075a7 */ /* 0x000e640008001004 */
[----:B-1----:R-:W-:Y:S05]  /*3b70*/  @P0 BRA `(.L_x_69) ;  /* 0x0000000000080947 */ /* 0x002fea0003800000 */
[----:B------:R-:W1:Y:S02]  /*3b80*/  SYNCS.PHASECHK.TRANS64.TRYWAIT P0, [UR4+0x150], R2 ;  /* 0x00015002ff0075a7 */ /* 0x000e640008001104 */
[----:B-1----:R-:W-:Y:S05]  /*3b90*/  @!P0 BRA `(.L_x_70) ;  /* 0x0000008400908947 */ /* 0x002fea0003800000 */
.L_x_69:
[----:B------:R-:W-:-:S04]  /*3ba0*/  UIADD3 UR7, UPT, UPT, UR5, 0x1, URZ ;  /* 0x0000000105077890 */ /* 0x000fc8000fffe0ff */
[----:B------:R-:W-:-:S04]  /*3bb0*/  UISETP.NE.AND UP0, UPT, UR7, 0x2, UPT ;  /* 0x000000020700788c */ /* 0x000fc8000bf05270 */
[----:B------:R-:W-:Y:S02]  /*3bc0*/  USEL UR8, URZ, 0x1, UP0 ;  /* 0x00000001ff087887 */ /* 0x000fe40008000000 */
[----:B------:R-:W-:-:S04]  /*3bd0*/  USEL UR7, UR7, URZ, UP0 ;  /* 0x000000ff07077287 */ /* 0x000fc80008000000 */
[----:B------:R-:W-:Y:S01]  /*3be0*/  ULEA UR7, UR7, UR6, 0x3 ;  /* 0x0000000607077291 */ /* 0x000fe2000f8e18ff */
[----:B-1----:R-:W-:-:S04]  /*3bf0*/  LOP3.LUT R2, R12, UR8, RZ, 0x3c, !PT ;  /* 0x000000080c027c12 */ /* 0x002fc8000f8e3cff */
[----:B------:R-:W-:-:S04]  /*3c00*/  SHF.L.U32 R0, R2, 0x1f, RZ ;  /* 0x0000001f02007819 */ /* 0x000fc800000006ff */
[----:B------:R-:W1:Y:S02]  /*3c10*/  SYNCS.PHASECHK.TRANS64 P0, [UR7+0x150], R0 ;  /* 0x00015000ff0075a7 */ /* 0x000e640008001007 */
[----:B-1----:R-:W-:Y:S05]  /*3c20*/  @P0 EXIT ;  /* 0x000000000000094d */ /* 0x002fea0003800000 */
[----:B------:R-:W-:Y:S02]  /*3c30*/  SHF.L.U32 R2, R2, 0x1f, RZ ;  /* 0x0000001f02027819 */ /* 0x000fe400000006ff */
[----:B------:R-:W-:-:S07]  /*3c40*/  MOV R0, UR7 ;  /* 0x0000000700007c02 */ /* 0x000fce0008000f00 */
.L_x_71:
[----:B-1----:R1:W2:Y:S02]  /*3c50*/  SYNCS.PHASECHK.TRANS64.TRYWAIT P0, [R0+URZ+0x150], R2 ;  /* 0x00015002000075a7 */ /* 0x0022a400080011ff */
[----:B--2---:R-:W-:Y:S05]  /*3c60*/  @!P0 NANOSLEEP.SYNCS 0x989680 ;  /* 0x009896800000895d */ /* 0x004fea0003900000 */
[----:B------:R-:W2:Y:S02]  /*3c70*/  @!P0 SYNCS.PHASECHK.TRANS64 P0, [R0+URZ+0x150], R2 ;  /* 0x00015002000085a7 */ /* 0x000ea400080010ff */
[----:B--2---:R-:W-:Y:S05]  /*3c80*/  @P0 EXIT ;  /* 0x000000000000094d */ /* 0x004fea0003800000 */
[----:B------:R-:W-:Y:S05]  /*3c90*/  BRA `(.L_x_71) ;  /* 0xfffffffc00ec7947 */ /* 0x000fea000383ffff */
.L_x_64:
[----:B------:R-:W-:Y:S05]  /*3ca0*/  BRA.U UP6, `(.L_x_72) ;  /* 0x00000015061c7547 */ /* 0x000fea000b800000 */
[----:B------:R-:W-:Y:S01]  /*3cb0*/  UMOV UR5, 0x40 ;  /* 0x0000004000057882 */ /* 0x000fe20000000000 */
[----:B------:R-:W-:Y:S01]  /*3cc0*/  NOP ;  /* 0x0000000000007918 */ /* 0x000fe20000000000 */
[----:B------:R-:W-:Y:S01]  /*3cd0*/  ULEA UR5, UR56, UR5, 0x18 ;  /* 0x0000000538057291 */ /* 0x000fe2000f8ec0ff */
[----:B------:R-:W-:Y:S02]  /*3ce0*/  UMOV UR6, 0x400 ;  /* 0x0000040000067882 */ /* 0x000fe40000000000 */
[----:B------:R-:W-:-:S06]  /*3cf0*/  ULEA UR6, UR56, UR6, 0x18 ;  /* 0x0000000638067291 */ /* 0x000fcc000f8ec0ff */
[----:B------:R-:W1:Y:S02]  /*3d00*/  LDS.U8 R0, [UR5+0x1c] ;  /* 0x00001c05ff007984 */ /* 0x000e640008000000 */
[----:B-1----:R-:W-:-:S13]  /*3d10*/  ISETP.NE.AND P0, PT, R0, RZ, PT ;  /* 0x000000ff0000720c */ /* 0x002fda0003f05270 */
[----:B------:R-:W-:Y:S05]  /*3d20*/  @P0 BRA `(.L_x_73) ;  /* 0x0000000000580947 */ /* 0x000fea0003800000 */
[----:B------:R-:W-:-:S13]  /*3d30*/  ELECT P0, URZ, PT ;  /* 0x0000000000ff782f */ /* 0x000fda0003800000 */
[----:B------:R-:W-:Y:S05]  /*3d40*/  @!P0 BRA `(.L_x_74) ;  /* 0x0000000000608947 */ /* 0x000fea0003800000 */
[----:B------:R-:W-:Y:S01]  /*3d50*/  UMOV UR4, 0x10 ;  /* 0x0000001000047882 */ /* 0x000fe20000000000 */
[----:B------:R-:W-:Y:S01]  /*3d60*/  HFMA2 R0, -RZ, RZ, 0, 5.9604644775390625e-08 ;  /* 0x00000001ff007431 */ /* 0x000fe200000001ff */
[----:B------:R-:W-:-:S03]  /*3d70*/  MOV R3, 0xffff ;  /* 0x0000ffff00037802 */ /* 0x000fc60000000f00 */
[----:B------:R-:W-:Y:S04]  /*3d80*/  DEPBAR.LE SB1, 0x36 ;  /* 0x00009d800000791a */ /* 0x000fe80000000000 */
[----:B------:R-:W1:Y:S02]  /*3d90*/  UTCATOMSWS.FIND_AND_SET.ALIGN UP0, UR4, UR4 ;  /* 0x00000004000475e3 */ /* 0x000e640008000800 */
[----:B-1----:R-:W-:Y:S01]  /*3da0*/  MOV R4, UR4 ;  /* 0x0000000400047c02 */ /* 0x002fe20008000f00 */
[----:B------:R-:W-:Y:S06]  /*3db0*/  BRA.U UP0, `(.L_x_75) ;  /* 0x0000000100187547 */ /* 0x000fec000b800000 */
.L_x_76:
[----:B------:R-:W-:Y:S05]  /*3dc0*/  NANOSLEEP 0x64 ;  /* 0x000000640000795d */ /* 0x000fea0003800000 */
[----:B------:R-:W-:-:S05]  /*3dd0*/  UMOV UR4, 0x10 ;  /* 0x0000001000047882 */ /* 0x000fca0000000000 */
[----:B------:R-:W-:Y:S04]  /*3de0*/  DEPBAR.LE SB1, 0x36 ;  /* 0x00009d800000791a */ /* 0x000fe80000000000 */
[----:B------:R-:W1:Y:S02]  /*3df0*/  UTCATOMSWS.FIND_AND_SET.ALIGN UP0, UR4, UR4 ;  /* 0x00000004000475e3 */ /* 0x000e640008000800 */
[----:B-1----:R-:W-:Y:S01]  /*3e00*/  MOV R4, UR4 ;  /* 0x0000000400047c02 */ /* 0x002fe20008000f00 */
[----:B------:R-:W-:Y:S05]  /*3e10*/  BRA.U !UP0, `(.L_x_76) ;  /* 0xfffffffd08e87547 */ /* 0x000fea000b83ffff */
.L_x_75:
[-C--:B------:R-:W-:Y:S02]  /*3e20*/  SHF.L.U32 R3, R3, R4.reuse, RZ ;  /* 0x0000000403037219 */ /* 0x080fe400000006ff */
[----:B------:R-:W-:Y:S01]  /*3e30*/  SHF.L.U32 R0, R0, R4, RZ ;  /* 0x0000000400007219 */ /* 0x000fe200000006ff */
[----:B------:R-:W-:Y:S02]  /*3e40*/  IMAD.SHL.U32 R4, R4, 0x20, RZ ;  /* 0x0000002004047824 */ /* 0x000fe400078e00ff */
[----:B------:R1:W-:Y:S04]  /*3e50*/  ATOMS.OR RZ, [UR5+0x14], R3 ;  /* 0x00001403ffff798c */ /* 0x0003e8000b000005 */
[----:B------:R1:W-:Y:S04]  /*3e60*/  ATOMS.OR RZ, [UR5+0x18], R0 ;  /* 0x00001800ffff798c */ /* 0x0003e8000b000005 */
[----:B------:R1:W-:Y:S01]  /*3e70*/  STS [UR6+0x1d0], R4 ;  /* 0x0001d004ff007988 */ /* 0x0003e20008000806 */
[----:B------:R-:W-:Y:S05]  /*3e80*/  BRA `(.L_x_74) ;  /* 0x0000000000107947 */ /* 0x000fea0003800000 */
.L_x_73:
[----:B------:R-:W-:Y:S02]  /*3e90*/  MOV R0, 0xffffffff ;  /* 0xffffffff00007802 */ /* 0x000fe40000000f00 */
[----:B------:R-:W-:-:S03]  /*3ea0*/  MOV R4, 0x3ed0 ;  /* 0x00003ed000047802 */ /* 0x000fc60000000f00 */
[----:B------:R1:W-:Y:S04]  /*3eb0*/  STS [UR6+0x1d0], R0 ;  /* 0x0001d000ff007988 */ /* 0x0003e80008000806 */
[----:B-1---5:R-:W-:Y:S05]  /*3ec0*/  CALL.REL.NOINC `($__internal_1_$__cuda_sm10x_tcgen05_guardrail_trap_phase_invalid_during_alloc) ;  /* 0x0000008800907944 */ /* 0x022fea0003c00000 */
.L_x_74:
[----:B------:R-:W-:Y:S05]  /*3ed0*/  WARPSYNC.ALL ;  /* 0x0000000000007948 */ /* 0x000fea0003800000 */
[----:B------:R-:W2:Y:S01]  /*3ee0*/  S2UR UR22, SR_CgaCtaId ;  /* 0x00000000001679c3 */ /* 0x000ea20000008800 */
[----:B------:R-:W-:Y:S01]  /*3ef0*/  UMOV UR4, 0x400 ;  /* 0x0000040000047882 */ /* 0x000fe20000000000 */
[----:B------:R-:W-:-:S06]  /*3f00*/  NOP ;  /* 0x0000000000007918 */ /* 0x000fcc0000000000 */
[----:B------:R-:W-:Y:S06]  /*3f10*/  BAR.ARV 0x6, 0xa0 ;  /* 0x0182800000007b1d */ /* 0x000fec0000002000 */
[----:B------:R-:W3:Y:S01]  /*3f20*/  LDCU UR11, c[0x0][0x38c] ;  /* 0x00007180ff0b77ac */ /* 0x000ee20008000800 */
[----:B------:R-:W-:Y:S01]  /*3f30*/  LOP3.LUT R2, R2, 0xffff, RZ, 0xc0, !PT ;  /* 0x0000ffff02027812 */ /* 0x000fe200078ec0ff */
[----:B------:R-:W-:Y:S01]  /*3f40*/  IMAD.MOV.U32 R10, RZ, RZ, 0x1 ;  /* 0x00000001ff0a7424 */ /* 0x000fe200078e00ff */
[----:B------:R-:W-:Y:S01]  /*3f50*/  CS2R R8, SRZ ;  /* 0x0000000000087805 */ /* 0x000fe2000001ff00 */
[----:B-1----:R-:W-:Y:S01]  /*3f60*/  IMAD.MOV.U32 R3, RZ, RZ, RZ ;  /* 0x000000ffff037224 */ /* 0x002fe200078e00ff */
[----:B------:R-:W-:Y:S01]  /*3f70*/  R2UR UR25, R2 ;  /* 0x00000000021972ca */ /* 0x000fe200000e0000 */
[----:B------:R-:W1:Y:S01]  /*3f80*/  LDCU UR44, c[0x0][0x370] ;  /* 0x00006e00ff2c77ac */ /* 0x000e620008000800 */
[----:B--2---:R-:W-:-:S02]  /*3f90*/  ULEA UR22, UR22, UR4, 0x18 ;  /* 0x0000000416167291 */ /* 0x004fc4000f8ec0ff */
[----:B------:R-:W-:Y:S02]  /*3fa0*/  UISETP.GE.AND UP5, UPT, UR39, 0x1, UPT ;  /* 0x000000012700788c */ /* 0x000fe4000bfa6270 */
[----:B------:R-:W-:Y:S02]  /*3fb0*/  UIADD3 UR6, UPT, UPT, UR22, 0x3300, URZ ;  /* 0x0000330016067890 */ /* 0x000fe4000fffe0ff */
[----:B------:R-:W-:Y:S02]  /*3fc0*/  UIADD3 UR5, UPT, UPT, UR22, 0x23300, URZ ;  /* 0x0002330016057890 */ /* 0x000fe4000fffe0ff */
[----:B---3--:R-:W-:Y:S01]  /*3fd0*/  UIADD3 UR11, UPT, UPT, UR11, 0x7f, URZ ;  /* 0x0000007f0b0b7890 */ /* 0x008fe2000fffe0ff */
[----:B------:R-:W2:Y:S01]  /*3fe0*/  LDS R0, [UR22+0x1d0] ;  /* 0x0001d016ff007984 */ /* 0x000ea20008000800 */
[----:B------:R-:W-:Y:S02]  /*3ff0*/  UIADD3 UR4, UPT, UPT, UR22, 0x33300, URZ ;  /* 0x0003330016047890 */ /* 0x000fe4000fffe0ff */
[----:B------:R-:W-:-:S02]  /*4000*/  UIADD3 UR7, UPT, UPT, UR22, 0x35300, URZ ;  /* 0x0003530016077890 */ /* 0x000fc4000fffe0ff */
[----:B------:R-:W-:Y:S02]  /*4010*/  USHF.R.S32.HI UR9, URZ, 0x1f, UR11 ;  /* 0x0000001fff097899 */ /* 0x000fe4000801140b */
[----:B------:R-:W-:Y:S02]  /*4020*/  USHF.R.U32.HI UR10, URZ, 0x4, UR6 ;  /* 0x00000004ff0a7899 */ /* 0x000fe40008011606 */
[----:B------:R-:W-:Y:S02]  /*4030*/  USHF.R.U32.HI UR8, URZ, 0x4, UR5 ;  /* 0x00000004ff087899 */ /* 0x000fe40008011605 */
[----:B------:R-:W-:Y:S02]  /*4040*/  USHF.R.U32.HI UR6, URZ, 0x4, UR4 ;  /* 0x00000004ff067899 */ /* 0x000fe40008011604 */
[----:B------:R-:W-:Y:S02]  /*4050*/  USHF.R.U32.HI UR5, URZ, 0x4, UR7 ;  /* 0x00000004ff057899 */ /* 0x000fe40008011607 */
[----:B------:R-:W-:-:S02]  /*4060*/  ULEA.HI UR4, UR9, UR11, URZ, 0x7 ;  /* 0x0000000b09047291 */ /* 0x000fc4000f8f38ff */
[----:B------:R-:W-:Y:S02]  /*4070*/  ULOP3.LUT UR5, UR5, 0x3fff, URZ, 0xc0, !UPT ;  /* 0x00003fff05057892 */ /* 0x000fe4000f8ec0ff */
[----:B------:R-:W-:Y:S02]  /*4080*/  USHF.R.S32.HI UR45, URZ, 0x7, UR4 ;  /* 0x00000007ff2d7899 */ /* 0x000fe40008011404 */
[----:B------:R-:W-:Y:S02]  /*4090*/  ULOP3.LUT UR37, UR5, 0x10000, URZ, 0xfc, !UPT ;  /* 0x0001000005257892 */ /* 0x000fe4000f8efcff */
[----:B------:R-:W-:Y:S02]  /*40a0*/  UISETP.LT.AND UP0, UPT, UR45, 0x1, UPT ;  /* 0x000000012d00788c */ /* 0x000fe4000bf01270 */
[----:B------:R-:W-:Y:S02]  /*40b0*/  ULOP3.LUT UR10, UR10, 0x3fff, URZ, 0xc0, !UPT ;  /* 0x00003fff0a0a7892 */ /* 0x000fe4000f8ec0ff */
[----:B------:R-:W-:-:S02]  /*40c0*/  ULOP3.LUT UR8, UR8, 0x3fff, URZ, 0xc0, !UPT ;  /* 0x00003fff08087892 */ /* 0x000fc4000f8ec0ff */
[----:B------:R-:W-:Y:S02]  /*40d0*/  ULOP3.LUT UR6, UR6, 0x3fff, URZ, 0xc0, !UPT ;  /* 0x00003fff06067892 */ /* 0x000fe4000f8ec0ff */
[----:B------:R-:W-:Y:S01]  /*40e0*/  USEL UR46, UR45, 0x1, !UP0 ;  /* 0x000000012d2e7887 */ /* 0x000fe2000c000000 */
[----:B------:R-:W3:Y:S01]  /*40f0*/  LDCU UR43, c[0x0][0x374] ;  /* 0x00006e80ff2b77ac */ /* 0x000ee20008000800 */
[----:B------:R-:W-:Y:S02]  /*4100*/  ULOP3.LUT UR34, UR10, 0x10000, URZ, 0xfc, !UPT ;  /* 0x000100000a227892 */ /* 0x000fe4000f8efcff */
[----:B------:R-:W-:Y:S01]  /*4110*/  ULOP3.LUT UR35, UR8, 0x10000, URZ, 0xfc, !UPT ;  /* 0x0001000008237892 */ /* 0x000fe2000f8efcff */
[----:B--2---:R-:W-:Y:S01]  /*4120*/  R2UR UR24, R0 ;  /* 0x00000000001872ca */ /* 0x004fe200000e0000 */
[----:B------:R-:W-:Y:S02]  /*4130*/  ULOP3.LUT UR36, UR6, 0x10000, URZ, 0xfc, !UPT ;  /* 0x0001000006247892 */ /* 0x000fe4000f8efcff */
[----:B------:R-:W-:-:S02]  /*4140*/  UIADD3 UR46, UPT, UPT, -UR46, URZ, URZ ;  /* 0x000000ff2e2e7290 */ /* 0x000fc4000fffe1ff */
[----:B------:R-:W-:Y:S01]  /*4150*/  UISETP.NE.AND UP4, UPT, UR39, 0x1, UPT ;  /* 0x000000012700788c */ /* 0x000fe2000bf85270 */
[----:B------:R-:W-:Y:S01]  /*4160*/  UMOV UR42, URZ ;  /* 0x000000ff002a7c82 */ /* 0x000fe20008000000 */
[----:B------:R-:W-:-:S06]  /*4170*/  UMOV UR20, URZ ;  /* 0x000000ff00147c82 */ /* 0x000fcc0008000000 */
[----:B------:R-:W-:Y:S02]  /*4180*/  UIADD3 UR30, UPT, UPT, UR24, 0x80, URZ ;  /* 0x00000080181e7890 */ /* 0x000fe4000fffe0ff */
[----:B------:R-:W-:Y:S02]  /*4190*/  UIADD3 UR32, UPT, UPT, UR24, -0x7fffff80, URZ ;  /* 0x8000008018207890 */ /* 0x000fe4000fffe0ff */
[----:B------:R-:W-:Y:S02]  /*41a0*/  USHF.R.U32.HI UR5, URZ, 0x11, UR30 ;  /* 0x00000011ff057899 */ /* 0x000fe4000801161e */
[----:B------:R-:W-:Y:S02]  /*41b0*/  USHF.R.U32.HI UR4, URZ, 0x11, UR32 ;  /* 0x00000011ff047899 */ /* 0x000fe40008011620 */
[----:B------:R-:W-:Y:S02]  /*41c0*/  ULOP3.LUT UR5, UR5, 0x6000, URZ, 0xc0, !UPT ;  /* 0x0000600005057892 */ /* 0x000fe4000f8ec0ff */
[----:B------:R-:W-:-:S02]  /*41d0*/  ULOP3.LUT UR4, UR4, 0x6000, URZ, 0xc0, !UPT ;  /* 0x0000600004047892 */ /* 0x000fc4000f8ec0ff */
[----:B------:R-:W-:Y:S02]  /*41e0*/  UIADD3 UR49, UPT, UPT, UR24, 0x84, URZ ;  /* 0x0000008418317890 */ /* 0x000fe4000fffe0ff */
[----:B------:R-:W-:Y:S02]  /*41f0*/  ULOP3.LUT UR48, UR5, 0x890, URZ, 0xfc, !UPT ;  /* 0x0000089005307892 */ /* 0x000fe4000f8efcff */
[----:B-1-3--:R-:W-:-:S12]  /*4200*/  ULOP3.LUT UR47, UR4, 0x890, URZ, 0xfc, !UPT ;  /* 0x00000890042f7892 */ /* 0x00afd8000f8efcff */
.L_x_85:
[C---:B------:R-:W-:Y:S02]  /*4210*/  LEA R2, R9.reuse, UR22, 0x3 ;  /* 0x0000001609027c11 */ /* 0x040fe4000f8e18ff */
[----:B------:R-:W-:Y:S02]  /*4220*/  SHF.L.U32 R0, R8, 0x1f, RZ ;  /* 0x0000001f08007819 */ /* 0x000fe400000006ff */
[----:B------:R-:W-:Y:S02]  /*4230*/  LEA R4, R9, UR22, 0x4 ;  /* 0x0000001609047c11 */ /* 0x000fe4000f8e20ff */
[----:B-1----:R-:W1:Y:S02]  /*4240*/  SYNCS.PHASECHK.TRANS64.TRYWAIT P0, [R2+URZ+0x140], R0 ;  /* 0x00014000020075a7 */ /* 0x002e6400080011ff */
[----:B-1-3--:R-:W-:Y:S05]  /*4250*/  @!P0 BRA `(.L_x_77) ;  /* 0x0000007c00f88947 */ /* 0x00afea0003800000 */
.L_x_208:
[----:B------:R-:W2:Y:S01]  /*4260*/  LDS.128 R4, [R4+0x1b0] ;  /* 0x0001b00004047984 */ /* 0x000ea20000000c00 */
[----:B------:R-:W-:Y:S01]  /*4270*/  @!PT LDS RZ, [RZ] ;  /* 0x00000000fffff984 */ /* 0x000fe20000000800 */
[----:B------:R-:W-:Y:S01]  /*4280*/  @!PT LDS RZ, [RZ] ;  /* 0x00000000fffff984 */ /* 0x000fe20000000800 */
[----:B------:R-:W-:Y:S01]  /*4290*/  @!PT LDS RZ, [RZ] ;  /* 0x00000000fffff984 */ /* 0x000fe20000000800 */
[----:B------:R-:W-:Y:S01]  /*42a0*/  @!PT LDS RZ, [RZ] ;  /* 0x00000000fffff984 */ /* 0x000fe20000000800 */
[----:B------:R3:W-:Y:S06]  /*42b0*/  MEMBAR.ALL.CTA ;  /* 0x0000000000007992 */ /* 0x0007ec0000008000 */
[----:B---3--:R-:W3:Y:S01]  /*42c0*/  FENCE.VIEW.ASYNC.S ;  /* 0x00000000000073c6 */ /* 0x008ee20000000000 */
[----:B--2---:R-:W-:-:S13]  /*42d0*/  LOP3.LUT P0, RZ, R6, 0x1, RZ, 0xc0, !PT ;  /* 0x0000000106ff7812 */ /* 0x004fda000780c0ff */
[----:B---3--:R-:W-:Y:S01]  /*42e0*/  VOTEU.ANY UP3, P0 ;  /* 0x0000000000ff7886 */ /* 0x008fe20000060100 */
[----:B------:R-:W-:-:S13]  /*42f0*/  PLOP3.LUT P0, PT, PT, PT, UP3, 0x80, 0x8 ;  /* 0x000000000008781c */ /* 0x000fda0003f0f038 */
[----:B-1----:R-:W-:Y:S02]  /*4300*/  @P0 MOV R0, R4 ;  /* 0x0000000400000202 */ /* 0x002fe40000000f00 */
[----:B------:R-:W-:Y:S02]  /*4310*/  @P0 LOP3.LUT R4, R5, 0xffff, RZ, 0xc0, !PT ;  /* 0x0000ffff05040812 */ /* 0x000fe400078ec0ff */
[----:B------:R-:W-:Y:S01]  /*4320*/  @P0 R2UR UR5, R0 ;  /* 0x00000000000502ca */ /* 0x000fe200000e0000 */
[----:B------:R-:W-:Y:S01]  /*4330*/  VIADD R0, R2, 0x150 ;  /* 0x0000015002007836 */ /* 0x000fe20000000000 */
[----:B------:R-:W-:-:S04]  /*4340*/  @P0 R2UR UR4, R4 ;  /* 0x00000000040402ca */ /* 0x000fc800000e0000 */
[----:B------:R-:W-:-:S04]  /*4350*/  PRMT R0, RZ, 0x654, R0 ;  /* 0x00000654ff007816 */ /* 0x000fc80000000000 */
[----:B------:R1:W-:Y:S03]  /*4360*/  SYNCS.ARRIVE.TRANS64.RED.A1T0 RZ, [R0+URZ], RZ ;  /* 0x000000ff00ff79a7 */ /* 0x0003e600081004ff */
[----:B------:R-:W-:Y:S02]  /*4370*/  @UP3 UMOV UR41, UR5 ;  /* 0x0000000500293c82 */ /* 0x000fe40008000000 */
[----:B------:R-:W-:Y:S01]  /*4380*/  @UP3 UMOV UR38, UR4 ;  /* 0x0000000400263c82 */ /* 0x000fe20008000000 */
[----:B------:R-:W-:Y:S05]  /*4390*/  BRA.U !UP5, `(.L_x_78) ;  /* 0x000000010dd07547 */ /* 0x000fea000b800000 */
[----:B------:R-:W2:Y:S01]  /*43a0*/  LDCU.128 UR12, c[0x0][0xf10] ;  /* 0x0001e200ff0c77ac */ /* 0x000ea20008000c00 */
[----:B------:R-:W3:Y:S01]  /*43b0*/  LDCU UR26, c[0x0][0xf20] ;  /* 0x0001e400ff1a77ac */ /* 0x000ee20008000800 */
[----:B------:R-:W4:Y:S01]  /*43c0*/  LDCU UR23, c[0x0][0xf0c] ;  /* 0x0001e180ff1777ac */ /* 0x000f220008000800 */
[----:B------:R-:W1:Y:S01]  /*43d0*/  LDCU.64 UR8, c[0x0][0xf28] ;  /* 0x0001e500ff0877ac */ /* 0x000e620008000a00 */
[----:B--2---:R-:W-:Y:S02]  /*43e0*/  UIMAD.WIDE.U32 UR6, UR43, UR15, URZ ;  /* 0x0000000f2b0672a5 */ /* 0x004fe4000f8e00ff */
[----:B------:R-:W-:Y:S02]  /*43f0*/  UIMAD.WIDE.U32 UR4, UR44, UR12, URZ ;  /* 0x0000000c2c0472a5 */ /* 0x000fe4000f8e00ff */
[----:B------:R-:W-:Y:S02]  /*4400*/  UISETP.NE.AND UP0, UPT, UR14, 0x1, UPT ;  /* 0x000000010e00788c */ /* 0x000fe4000bf05270 */
[----:B------:R-:W-:Y:S01]  /*4410*/  UIMAD.WIDE.U32 UR18, UR38, UR15, URZ ;  /* 0x0000000f261272a5 */ /* 0x000fe2000f8e00ff */
[----:B------:R-:W-:-:S02]  /*4420*/  UMOV UR6, UR7 ;  /* 0x0000000700067c82 */ /* 0x000fc40008000000 */
[----:B------:R-:W-:Y:S01]  /*4430*/  UMOV UR4, UR5 ;  /* 0x0000000500047c82 */ /* 0x000fe20008000000 */
[----:B---3--:R-:W-:Y:S02]  /*4440*/  USHF.R.U32.HI UR6, URZ, UR26, UR6 ;  /* 0x0000001aff067299 */ /* 0x008fe40008011606 */
[----:B----4-:R-:W-:Y:S02]  /*4450*/  UISETP.NE.AND UP1, UPT, UR23, 0x1, UPT ;  /* 0x000000011700788c */ /* 0x010fe4000bf25270 */
[----:B------:R-:W-:Y:S02]  /*4460*/  USHF.R.U32.HI UR4, URZ, UR13, UR4 ;  /* 0x0000000dff047299 */ /* 0x000fe40008011604 */
[----:B------:R-:W-:Y:S02]  /*4470*/  USEL UR5, UR43, UR6, !UP0 ;  /* 0x000000062b057287 */ /* 0x000fe4000c000000 */
[----:B------:R-:W-:Y:S02]  /*4480*/  USEL UR6, UR44, UR4, !UP1 ;  /* 0x000000042c067287 */ /* 0x000fe4000c800000 */
[----:B-1----:R-:W-:Y:S01]  /*4490*/  UIMAD.WIDE.U32 UR10, UR5, UR8, URZ ;  /* 0x00000008050a72a5 */ /* 0x002fe2000f8e00ff */
[----:B------:R-:W-:Y:S01]  /*44a0*/  UMOV UR4, UR19 ;  /* 0x0000001300047c82 */ /* 0x000fe20008000000 */
[----:B------:R-:W-:-:S02]  /*44b0*/  UIMAD.WIDE.U32 UR16, UR41, UR12, URZ ;  /* 0x0000000c291072a5 */ /* 0x000fc4000f8e00ff */
        /* <DEDUP_REMOVED lines=34> */
.L_x_78:
[----:B------:R-:W2:Y:S02]  /*46e0*/  LDCU UR4, c[0x0][0xf30] ;  /* 0x0001e600ff0477ac */ /* 0x000ea40008000800 */
[----:B--2---:R-:W-:-:S09]  /*46f0*/  UISETP.NE.AND UP0, UPT, UR4, 0x1, UPT ;  /* 0x000000010400788c */ /* 0x004fd2000bf05270 */
[----:B------:R-:W-:Y:S05]  /*4700*/  BRA.U UP0, `(.L_x_79) ;  /* 0x00000001003c7547 */ /* 0x000fea000b800000 */
[----:B------:R-:W2:Y:S01]  /*4710*/  LDCU.128 UR8, c[0x0][0xf10] ;  /* 0x0001e200ff0877ac */ /* 0x000ea20008000c00 */
[----:B------:R-:W3:Y:S01]  /*4720*/  LDCU UR12, c[0x0][0xf0c] ;  /* 0x0001e180ff0c77ac */ /* 0x000ee20008000800 */
[----:B------:R-:W4:Y:S01]  /*4730*/  LDCU UR13, c[0x0][0xf20] ;  /* 0x0001e400ff0d77ac */ /* 0x000f220008000800 */
[----:B--2---:R-:W-:Y:S02]  /*4740*/  UIMAD.WIDE.U32 UR6, UR41, UR8, URZ ;  /* 0x00000008290672a5 */ /* 0x004fe4000f8e00ff */
[----:B------:R-:W-:Y:S02]  /*4750*/  UIMAD.WIDE.U32 UR4, UR38, UR11, URZ ;  /* 0x0000000b260472a5 */ /* 0x000fe4000f8e00ff */
[----:B---3--:R-:W-:Y:S02]  /*4760*/  UISETP.NE.AND UP0, UPT, UR12, 0x1, UPT ;  /* 0x000000010c00788c */ /* 0x008fe4000bf05270 */
[----:B------:R-:W-:Y:S01]  /*4770*/  UISETP.NE.AND UP1, UPT, UR10, 0x1, UPT ;  /* 0x000000010a00788c */ /* 0x000fe2000bf25270 */
[----:B------:R-:W-:-:S02]  /*4780*/  UMOV UR6, UR7 ;  /* 0x0000000700067c82 */ /* 0x000fc40008000000 */
[----:B------:R-:W-:Y:S01]  /*4790*/  UMOV UR4, UR5 ;  /* 0x0000000500047c82 */ /* 0x000fe20008000000 */
[----:B------:R-:W-:Y:S02]  /*47a0*/  USHF.R.U32.HI UR9, URZ, UR9, UR6 ;  /* 0x00000009ff097299 */ /* 0x000fe40008011606 */
[----:B----4-:R-:W-:Y:S02]  /*47b0*/  USHF.R.U32.HI UR4, URZ, UR13, UR4 ;  /* 0x0000000dff047299 */ /* 0x010fe40008011604 */
[----:B------:R-:W-:Y:S02]  /*47c0*/  USEL UR5, UR41, UR9, !UP0 ;  /* 0x0000000929057287 */ /* 0x000fe4000c000000 */
[----:B------:R-:W-:-:S04]  /*47d0*/  USEL UR4, UR38, UR4, !UP1 ;  /* 0x0000000426047287 */ /* 0x000fc8000c800000 */
[----:B------:R-:W-:-:S04]  /*47e0*/  UIADD3 UR4, UPT, UPT, UR5, -UR4, URZ ;  /* 0x8000000405047290 */ /* 0x000fc8000fffe0ff */
[----:B------:R-:W-:-:S12]  /*47f0*/  UIMAD UR38, UR4, UR10, UR38 ;  /* 0x0000000a042672a4 */ /* 0x000fd8000f8e0226 */
.L_x_79:
[----:B------:R-:W2:Y:S01]  /*4800*/  LDCU UR4, c[0x0][0x38c] ;  /* 0x00007180ff0477ac */ /* 0x000ea20008000800 */
[----:B------:R-:W-:Y:S02]  /*4810*/  PLOP3.LUT P1, PT, PT, PT, PT, 0x80, 0x8 ;  /* 0x000000000008781c */ /* 0x000fe40003f2f070 */
[----:B------:R-:W-:Y:S01]  /*4820*/  SHF.L.U32 R2, R10, 0x1f, RZ ;  /* 0x0000001f0a027819 */ /* 0x000fe200000006ff */
[----:B------:R-:W-:Y:S02]  /*4830*/  ULEA UR40, UR42, UR22, 0x3 ;  /* 0x000000162a287291 */ /* 0x000fe4000f8e18ff */
[----:B------:R-:W-:Y:S02]  /*4840*/  ULEA UR23, UR42, UR24, 0x6 ;  /* 0x000000182a177291 */ /* 0x000fe4000f8e30ff */
[----:B--2---:R-:W-:-:S06]  /*4850*/  UISETP.GE.AND UP0, UPT, UR4, 0x1, UPT ;  /* 0x000000010400788c */ /* 0x004fcc000bf06270 */
[----:B------:R-:W-:-:S05]  /*4860*/  PLOP3.LUT P0, PT, PT, PT, UP0, 0x80, 0x8 ;  /* 0x000000000008781c */ /* 0x000fca0003f0f008 */
[----:B------:R-:W-:-:S08]  /*4870*/  @UP0 ULEA UR4, UR20, UR22, 0x3 ;  /* 0x0000001614040291 */ /* 0x000fd0000f8e18ff */
[----:B-1----:R-:W-:-:S04]  /*4880*/  @P0 SHF.L.U32 R0, R3, 0x1f, RZ ;  /* 0x0000001f03000819 */ /* 0x002fc800000006ff */
[----:B------:R1:W2:Y:S01]  /*4890*/  @P0 SYNCS.PHASECHK.TRANS64.TRYWAIT P1, [UR4], R0 ;  /* 0x00000000ff0005a7 */ /* 0x0002a20008021104 */
[----:B------:R-:W-:-:S04]  /*48a0*/  ULEA.HI UR4, UR21, UR21, URZ, 0x1 ;  /* 0x0000001515047291 */ /* 0x000fc8000f8f08ff */
[----:B------:R-:W-:-:S04]  /*48b0*/  ULOP3.LUT UR4, UR4, 0x7ffffffe, URZ, 0xc0, !UPT ;  /* 0x7ffffffe04047892 */ /* 0x000fc8000f8ec0ff */
[----:B------:R-:W-:-:S04]  /*48c0*/  UIADD3 UR4, UPT, UPT, -UR4, UR21, URZ ;  /* 0x0000001504047290 */ /* 0x000fc8000fffe1ff */
[----:B------:R-:W-:Y:S01]  /*48d0*/  ULEA UR31, UR4, UR49, 0x1 ;  /* 0x00000031041f7291 */ /* 0x000fe2000f8e08ff */
[----:B------:R-:W3:Y:S02]  /*48e0*/  SYNCS.PHASECHK.TRANS64.TRYWAIT P0, [UR40+0x170], R2 ;  /* 0x00017002ff0075a7 */ /* 0x000ee40008001128 */
[----:B-123--:R-:W-:Y:S09]  /*48f0*/  @!P0 BRA `(.L_x_80) ;  /* 0x0000007800648947 */ /* 0x00eff20003800000 */
.L_x_210:
[----:B------:R-:W-:Y:S01]  /*4900*/  IADD3 R9, PT, PT, R9, 0x1, RZ ;  /* 0x0000000109097810 */ /* 0x000fe20007ffe0ff */
[----:B------:R-:W-:Y:S06]  /*4910*/  BRA.U !UP0, `(.L_x_81) ;  /* 0x0000000108e07547 */ /* 0x000fec000b800000 */
[----:B------:R-:W-:Y:S02]  /*4920*/  ULOP3.LUT UR33, UR31, 0x80000000, URZ, 0x3c, !UPT ;  /* 0x800000001f217892 */ /* 0x000fe4000f8e3cff */
[----:B------:R-:W-:Y:S02]  /*4930*/  USHF.R.U32.HI UR5, URZ, 0x1a, UR31 ;  /* 0x0000001aff057899 */ /* 0x000fe4000801161f */
[----:B------:R-:W-:Y:S02]  /*4940*/  USHF.R.U32.HI UR4, URZ, 0x1a, UR33 ;  /* 0x0000001aff047899 */ /* 0x000fe40008011621 */
[----:B------:R-:W-:Y:S02]  /*4950*/  ULOP3.LUT UR5, UR5, 0x30, URZ, 0xc0, !UPT ;  /* 0x0000003005057892 */ /* 0x000fe4000f8ec0ff */
[----:B------:R-:W-:Y:S02]  /*4960*/  ULOP3.LUT UR4, UR4, 0x30, URZ, 0xc0, !UPT ;  /* 0x0000003004047892 */ /* 0x000fe4000f8ec0ff */
[----:B------:R-:W-:-:S02]  /*4970*/  ULOP3.LUT UR5, UR5, 0x480, URZ, 0xfc, !UPT ;  /* 0x0000048005057892 */ /* 0x000fc4000f8efcff */
[----:B------:R-:W-:Y:S01]  /*4980*/  ULOP3.LUT UR26, UR4, 0x480, URZ, 0xfc, !UPT ;  /* 0x00000480041a7892 */ /* 0x000fe2000f8efcff */
[----:B------:R-:W-:Y:S01]  /*4990*/  UMOV UR21, URZ ;  /* 0x000000ff00157c82 */ /* 0x000fe20008000000 */
[----:B------:R-:W-:Y:S02]  /*49a0*/  UMOV UR19, UR46 ;  /* 0x0000002e00137c82 */ /* 0x000fe40008000000 */
[----:B------:R-:W-:Y:S01]  /*49b0*/  UPRMT UR27, UR26, 0x5410, UR47 ;  /* 0x000054101a1b7896 */ /* 0x000fe2000800002f */
[----:B------:R-:W-:Y:S01]  /*49c0*/  UMOV UR18, UR45 ;  /* 0x0000002d00127c82 */ /* 0x000fe20008000000 */
[----:B------:R-:W-:Y:S01]  /*49d0*/  UMOV UR4, UR20 ;  /* 0x0000001400047c82 */ /* 0x000fe20008000000 */
[----:B------:R-:W-:Y:S01]  /*49e0*/  UPRMT UR29, UR5, 0x5410, UR48 ;  /* 0x00005410051d7896 */ /* 0x000fe20008000030 */
[----:B------:R-:W-:Y:S01]  /*49f0*/  UMOV UR28, URZ ;  /* 0x000000ff001c7c82 */ /* 0x000fe20008000000 */
[----:B------:R-:W-:-:S10]  /*4a00*/  UMOV UR26, URZ ;  /* 0x000000ff001a7c82 */ /* 0x000fd40008000000 */
.L_x_84:
[----:B------:R-:W-:Y:S02]  /*4a10*/  UIADD3 UR19, UPT, UPT, UR19, 0x1, URZ ;  /* 0x0000000113137890 */ /* 0x000fe4000fffe0ff */
[----:B--2---:R-:W-:Y:S02]  /*4a20*/  ULEA UR7, UR4, UR22, 0x3 ;  /* 0x0000001604077291 */ /* 0x004fe4000f8e18ff */
[----:B------:R-:W-:Y:S01]  /*4a30*/  UISETP.NE.AND UP2, UPT, UR19, URZ, UPT ;  /* 0x000000ff1300728c */ /* 0x000fe2000bf45270 */
[----:B---3--:R-:W-:Y:S10]  /*4a40*/  @P1 BRA `(.L_x_82) ;  /* 0x00000000000c1947 */ /* 0x008ff40003800000 */
[----:B-1----:R-:W-:Y:S04]  /*4a50*/  SHF.L.U32 R2, R3, 0x1f, RZ ;  /* 0x0000001f03027819 */ /* 0x002fe800000006ff */
[----:B------:R-:W1:Y:S02]  /*4a60*/  SYNCS.PHASECHK.TRANS64.TRYWAIT P0, [UR7], R2 ;  /* 0x00000002ff0075a7 */ /* 0x000e640008001107 */
[----:B-1----:R-:W-:Y:S05]  /*4a70*/  @!P0 BRA `(.L_x_83) ;  /* 0x00000078001c8947 */ /* 0x002fea0003800000 */
.L_x_82:
[----:B------:R-:W-:Y:S01]  /*4a80*/  UISETP.NE.AND UP0, UPT, UR18, 0x1, UPT ;  /* 0x000000011200788c */ /* 0x000fe2000bf05270 */
[----:B------:R-:W-:Y:S01]  /*4a90*/  PLOP3.LUT P1, PT, PT, PT, PT, 0x80, 0x8 ;  /* 0x000000000008781c */ /* 0x000fe20003f2f070 */
[----:B------:R-:W-:Y:S02]  /*4aa0*/  UIADD3 UR5, UPT, UPT, UR4, 0x1, URZ ;  /* 0x0000000104057890 */ /* 0x000fe4000fffe0ff */
[----:B------:R-:W-:Y:S02]  /*4ab0*/  ULEA UR12, UR4, UR35, 0x8 ;  /* 0x00000023040c7291 */ /* 0x000fe4000f8e40ff */
[----:B------:R-:W-:Y:S01]  /*4ac0*/  UISETP.NE.AND UP1, UPT, UR5, 0x10, UPT ;  /* 0x000000100500788c */ /* 0x000fe2000bf25270 */
[----:B------:R-:W-:Y:S01]  /*4ad0*/  PLOP3.LUT P0, PT, PT, PT, UP0, 0x80, 0x8 ;  /* 0x000000000008781c */ /* 0x000fe20003f0f008 */
[----:B------:R-:W-:Y:S02]  /*4ae0*/  ULEA UR10, UR4, UR34, 0x9 ;  /* 0x00000022040a7291 */ /* 0x000fe4000f8e48ff */
[----:B------:R-:W-:Y:S02]  /*4af0*/  USEL UR6, URZ, 0x1, UP1 ;  /* 0x00000001ff067887 */ /* 0x000fe40008800000 */
[----:B------:R-:W-:Y:S02]  /*4b00*/  USEL UR20, UR5, URZ, UP1 ;  /* 0x000000ff05147287 */ /* 0x000fe40008800000 */
[----:B------:R-:W-:Y:S02]  /*4b10*/  ULEA UR16, UR4, UR36, 0x5 ;  /* 0x0000002404107291 */ /* 0x000fe4000f8e28ff */
[----:B------:R-:W-:Y:S01]  /*4b20*/  @UP0 ULEA UR5, UR20, UR22, 0x3 ;  /* 0x0000001614050291 */ /* 0x000fe2000f8e18ff */
[----:B------:R-:W-:Y:S01]  /*4b30*/  LOP3.LUT R3, R3, UR6, RZ, 0x3c, !PT ;  /* 0x0000000603037c12 */ /* 0x000fe2000f8e3cff */
[----:B------:R-:W-:Y:S02]  /*4b40*/  UISETP.NE.U32.AND UP0, UPT, UR21, URZ, UPT ;  /* 0x000000ff1500728c */ /* 0x000fe4000bf05070 */
[----:B------:R-:W-:Y:S01]  /*4b50*/  ULEA UR14, UR4, UR37, 0x5 ;  /* 0x00000025040e7291 */ /* 0x000fe2000f8e28ff */
[----:B-1----:R-:W-:Y:S01]  /*4b60*/  @P0 SHF.L.U32 R0, R3, 0x1f, RZ ;  /* 0x0000001f03000819 */ /* 0x002fe200000006ff */
[----:B------:R-:W-:Y:S02]  /*4b70*/  UIADD3 UR8, UPT, UPT, UR12, 0x2, URZ ;  /* 0x000000020c087890 */ /* 0x000fe4000fffe0ff */
[----:B------:R-:W-:Y:S01]  /*4b80*/  UIADD3 UR6, UPT, UPT, UR10, 0x2, URZ ;  /* 0x000000020a067890 */ /* 0x000fe2000fffe0ff */
[----:B------:R2:W3:Y:S01]  /*4b90*/  @P0 SYNCS.PHASECHK.TRANS64.TRYWAIT P1, [UR5], R0 ;  /* 0x00000000ff0005a7 */ /* 0x0004e20008021105 */
[----:B------:R-:W-:Y:S02]  /*4ba0*/  UIADD3 UR5, UPT, UPT, UR7, 0x80, URZ ;  /* 0x0000008007057890 */ /* 0x000fe4000fffe0ff */
[----:B------:R-:W-:Y:S01]  /*4bb0*/  UIADD3 UR18, UPT, UPT, UR18, -0x1, URZ ;  /* 0xffffffff12127890 */ /* 0x000fe2000fffe0ff */
[----:B------:R-:W-:Y:S01]  /*4bc0*/  UMOV UR17, 0x4008 ;  /* 0x0000400800117882 */ /* 0x000fe20000000000 */
[----:B------:R-:W-:Y:S01]  /*4bd0*/  UMOV UR15, 0x4008 ;  /* 0x00004008000f7882 */ /* 0x000fe20000000000 */
[----:B------:R2:W-:Y:S01]  /*4be0*/  UTCCP.T.S.4x32dp128bit tmem[UR24+0x80], gdesc[UR16] ;  /* 0x00008010180079e7 */ /* 0x0005e20009100000 */
[----:B------:R2:W-:Y:S01]  /*4bf0*/  UTCCP.T.S.4x32dp128bit tmem[UR24+0x84], gdesc[UR14] ;  /* 0x0000840e180079e7 */ /* 0x0005e20009100000 */
[----:B------:R-:W-:Y:S01]  /*4c00*/  UMOV UR13, 0x80004020 ;  /* 0x80004020000d7882 */ /* 0x000fe20000000000 */
[----:B------:R-:W-:Y:S01]  /*4c10*/  UMOV UR11, 0x80004020 ;  /* 0x80004020000b7882 */ /* 0x000fe20000000000 */
[----:B------:R-:W-:Y:S01]  /*4c20*/  UMOV UR9, 0x80004020 ;  /* 0x8000402000097882 */ /* 0x000fe20000000000 */
[----:B------:R2:W-:Y:S01]  /*4c30*/  UTCOMMA gdesc[UR10], gdesc[UR12], tmem[UR23], tmem[UR28], idesc[UR29], tmem[UR30], UP0 ;  /* 0xc01e1c0c0a0075ea */ /* 0x0005e20008000017 */
[----:B------:R-:W-:Y:S01]  /*4c40*/  UMOV UR7, 0x80004020 ;  /* 0x8000402000077882 */ /* 0x000fe20000000000 */
[----:B------:R-:W-:Y:S01]  /*4c50*/  UMOV UR21, 0x1 ;  /* 0x0000000100157882 */ /* 0x000fe20000000000 */
[----:B------:R2:W-:Y:S01]  /*4c60*/  UTCOMMA gdesc[UR6], gdesc[UR8], tmem[UR23], tmem[UR26], idesc[UR27], tmem[UR32], UPT ;  /* 0xc0201a08060075ea */ /* 0x0005e2000b800017 */
[----:B------:R2:W-:Y:S01]  /*4c70*/  UTCBAR.MULTICAST [UR5], URZ, UR25 ;  /* 0x000000ff050073e9 */ /* 0x0005e20008000819 */
[----:B------:R-:W-:Y:S01]  /*4c80*/  UMOV UR4, UR20 ;  /* 0x0000001400047c82 */ /* 0x000fe20008000000 */
[----:B------:R-:W-:Y:S05]  /*4c90*/  BRA.U UP2, `(.L_x_84) ;  /* 0xfffffffd025c7547 */ /* 0x000fea000b83ffff */
.L_x_81:
[----:B--2---:R-:W-:Y:S01]  /*4ca0*/  UIADD3 UR5, UPT, UPT, UR40, 0x160, URZ ;  /* 0x0000016028057890 */ /* 0x004fe2000fffe0ff */
[----:B------:R-:W-:Y:S01]  /*4cb0*/  R2UR UR6, R94 ;  /* 0x000000005e0672ca */ /* 0x000fe200000e0000 */
[----:B------:R-:W-:Y:S01]  /*4cc0*/  UIADD3 UR4, UPT, UPT, UR42, 0x1, URZ ;  /* 0x000000012a047890 */ /* 0x000fe2000fffe0ff */
[----:B------:R-:W-:-:S03]  /*4cd0*/  ISETP.NE.AND P0, PT, R9, 0x2, PT ;  /* 0x000000020900780c */ /* 0x000fc60003f05270 */
[----:B------:R-:W-:Y:S01]  /*4ce0*/  UISETP.NE.AND UP0, UPT, UR4, 0x2, UPT ;  /* 0x000000020400788c */ /* 0x000fe2000bf05270 */
[----:B-1----:R-:W-:Y:S02]  /*4cf0*/  SEL R0, RZ, 0x1, P0 ;  /* 0x00000001ff007807 */ /* 0x002fe40000000000 */
[----:B------:R1:W-:Y:S01]  /*4d00*/  UTCBAR [UR5], URZ ;  /* 0x000000ff050073e9 */ /* 0x0003e200080000ff */
[----:B------:R-:W-:Y:S01]  /*4d10*/  SEL R9, R9, RZ, P0 ;  /* 0x000000ff09097207 */ /* 0x000fe20000000000 */
[----:B------:R-:W-:Y:S01]  /*4d20*/  USEL UR42, UR4, URZ, UP0 ;  /* 0x000000ff042a7287 */ /* 0x000fe20008000000 */
[----:B------:R-:W-:Y:S02]  /*4d30*/  LOP3.LUT R8, R8, R0, RZ, 0x3c, !PT ;  /* 0x0000000008087212 */ /* 0x000fe400078e3cff */
[----:B------:R-:W-:Y:S02]  /*4d40*/  UIADD3 UR21, UPT, UPT, UR38, UR6, URZ ;  /* 0x0000000626157290 */ /* 0x000fe4000fffe0ff */
[----:B------:R-:W-:-:S06]  /*4d50*/  USEL UR6, URZ, 0x1, UP0 ;  /* 0x00000001ff067887 */ /* 0x000fcc0008000000 */
[----:B------:R-:W-:Y:S01]  /*4d60*/  LOP3.LUT R10, R10, UR6, RZ, 0x3c, !PT ;  /* 0x000000060a0a7c12 */ /* 0x000fe2000f8e3cff */
[----:B------:R-:W-:Y:S06]  /*4d70*/  BRA.U UP3, `(.L_x_85) ;  /* 0xfffffff503247547 */ /* 0x000fec000b83ffff */
[----:B------:R-:W2:Y:S01]  /*4d80*/  S2UR UR7, SR_CgaCtaId ;  /* 0x00000000000779c3 */ /* 0x000ea20000008800 */
[----:B------:R-:W-:Y:S01]  /*4d90*/  ELECT P0, URZ, PT ;  /* 0x0000000000ff782f */ /* 0x000fe20003800000 */
[----:B------:R-:W-:Y:S01]  /*4da0*/  IMAD.MOV.U32 R0, RZ, RZ, 0x1 ;  /* 0x00000001ff007424 */ /* 0x000fe200078e00ff */
[----:B------:R-:W-:Y:S01]  /*4db0*/  UIADD3 UR22, UPT, UPT, UR22, 0x170, URZ ;  /* 0x0000017016167890 */ /* 0x000fe2000fffe0ff */
[----:B------:R-:W-:Y:S01]  /*4dc0*/  SHF.L.U32 R2, R10, 0x1f, RZ ;  /* 0x0000001f0a027819 */ /* 0x000fe200000006ff */
[----:B------:R-:W-:-:S03]  /*4dd0*/  UMOV UR4, 0x40 ;  /* 0x0000004000047882 */ /* 0x000fc60000000000 */
[----:B------:R-:W-:Y:S01]  /*4de0*/  UVIRTCOUNT.DEALLOC.SMPOOL 0x80 ;  /* 0x000000800000784c */ /* 0x000fe20000000000 */
[----:B--2---:R-:W-:Y:S02]  /*4df0*/  ULEA UR7, UR7, UR4, 0x18 ;  /* 0x0000000407077291 */ /* 0x004fe4000f8ec0ff */
[----:B------:R-:W-:-:S07]  /*4e00*/  ULEA UR4, UR42, UR22, 0x3 ;  /* 0x000000162a047291 */ /* 0x000fce000f8e18ff */
[----:B------:R2:W-:Y:S02]  /*4e10*/  @P0 STS.U8 [UR7+0x1c], R0 ;  /* 0x00001c00ff000988 */ /* 0x0005e40008000007 */
[----:B------:R-:W4:Y:S02]  /*4e20*/  SYNCS.PHASECHK.TRANS64.TRYWAIT P0, [UR4], R2 ;  /* 0x00000002ff0075a7 */ /* 0x000f240008001104 */
[----:B--2-4-:R-:W-:Y:S05]  /*4e30*/  @!P0 BRA `(.L_x_86) ;  /* 0x0000007400448947 */ /* 0x014fea0003800000 */
.L_x_213:
[----:B------:R-:W-:-:S04]  /*4e40*/  UIADD3 UR4, UPT, UPT, UR42, 0x1, URZ ;  /* 0x000000012a047890 */ /* 0x000fc8000fffe0ff */
[----:B------:R-:W-:-:S04]  /*4e50*/  UISETP.NE.AND UP0, UPT, UR4, 0x2, UPT ;  /* 0x000000020400788c */ /* 0x000fc8000bf05270 */
[----:B-1----:R-:W-:Y:S02]  /*4e60*/  USEL UR5, URZ, 0x1, UP0 ;  /* 0x00000001ff057887 */ /* 0x002fe40008000000 */
[----:B------:R-:W-:-:S04]  /*4e70*/  USEL UR4, UR4, URZ, UP0 ;  /* 0x000000ff04047287 */ /* 0x000fc80008000000 */
[----:B------:R-:W-:Y:S01]  /*4e80*/  ULEA UR4, UR4, UR22, 0x3 ;  /* 0x0000001604047291 */ /* 0x000fe2000f8e18ff */
[----:B--2---:R-:W-:-:S04]  /*4e90*/  LOP3.LUT R2, R10, UR5, RZ, 0x3c, !PT ;  /* 0x000000050a027c12 */ /* 0x004fc8000f8e3cff */
[----:B------:R-:W-:-:S04]  /*4ea0*/  SHF.L.U32 R2, R2, 0x1f, RZ ;  /* 0x0000001f02027819 */ /* 0x000fc800000006ff */
[----:B------:R-:W1:Y:S02]  /*4eb0*/  SYNCS.PHASECHK.TRANS64.TRYWAIT P0, [UR4], R2 ;  /* 0x00000002ff0075a7 */ /* 0x000e640008001104 */
[----:B-1----:R-:W-:Y:S05]  /*4ec0*/  @!P0 BRA `(.L_x_87) ;  /* 0x0000007400388947 */ /* 0x002fea0003800000 */
.L_x_215:
[----:B------:R-:W-:Y:S01]  /*4ed0*/  NOP ;  /* 0x0000000000007918 */ /* 0x000fe20000000000 */
[----:B-1----:R-:W1:Y:S01]  /*4ee0*/  LDS R0, [UR7+0x14] ;  /* 0x00001407ff007984 */ /* 0x002e620008000800 */
[----:B------:R-:W-:Y:S01]  /*4ef0*/  ULOP3.LUT UR4, UR24, 0xffff, URZ, 0xc0, !UPT ;  /* 0x0000ffff18047892 */ /* 0x000fe2000f8ec0ff */
[----:B------:R-:W-:Y:S01]  /*4f00*/  UMOV UR5, 0xffff ;  /* 0x0000ffff00057882 */ /* 0x000fe20000000000 */
[----:B------:R-:W-:Y:S02]  /*4f10*/  UMOV UR6, 0x1 ;  /* 0x0000000100067882 */ /* 0x000fe40000000000 */
[----:B------:R-:W-:-:S04]  /*4f20*/  USHF.R.U32.HI UR4, URZ, 0x5, UR4 ;  /* 0x00000005ff047899 */ /* 0x000fc80008011604 */
[----:B------:R-:W-:Y:S02]  /*4f30*/  USHF.L.U32 UR5, UR5, UR4, URZ ;  /* 0x0000000405057299 */ /* 0x000fe400080006ff */
[----:B------:R-:W-:-:S04]  /*4f40*/  USHF.L.U32 UR4, UR6, UR4, URZ ;  /* 0x0000000406047299 */ /* 0x000fc800080006ff */
[----:B-1----:R-:W-:-:S04]  /*4f50*/  LOP3.LUT R0, R0, UR5, RZ, 0xc0, !PT ;  /* 0x0000000500007c12 */ /* 0x002fc8000f8ec0ff */
[----:B------:R-:W-:-:S13]  /*4f60*/  ISETP.NE.AND P0, PT, R0, UR5, PT ;  /* 0x0000000500007c0c */ /* 0x000fda000bf05270 */
[----:B------:R-:W-:Y:S05]  /*4f70*/  @P0 BRA `(.L_x_88) ;  /* 0x0000000000580947 */ /* 0x000fea0003800000 */
[----:B------:R-:W1:Y:S02]  /*4f80*/  LDS R0, [UR7+0x18] ;  /* 0x00001807ff007984 */ /* 0x000e640008000800 */
[----:B-1----:R-:W-:-:S04]  /*4f90*/  LOP3.LUT R0, R0, UR4, RZ, 0xc0, !PT ;  /* 0x0000000400007c12 */ /* 0x002fc8000f8ec0ff */
[----:B------:R-:W-:-:S13]  /*4fa0*/  ISETP.NE.AND P0, PT, R0, UR4, PT ;  /* 0x0000000400007c0c */ /* 0x000fda000bf05270 */
[----:B------:R-:W-:Y:S05]  /*4fb0*/  @P0 BRA `(.L_x_89) ;  /* 0x00000000003c0947 */ /* 0x000fea0003800000 */
[----:B------:R-:W1:Y:S01]  /*4fc0*/  S2R R2, SR_LANEID ;  /* 0x0000000000027919 */ /* 0x000e620000000000 */
[----:B------:R-:W-:-:S06]  /*4fd0*/  ULOP3.LUT UR5, URZ, UR5, URZ, 0x33, !UPT ;  /* 0x00000005ff057292 */ /* 0x000fcc000f8e33ff */
[----:B------:R-:W-:-:S04]  /*4fe0*/  IMAD.U32 R0, RZ, RZ, UR5 ;  /* 0x00000005ff007e24 */ /* 0x000fc8000f8e00ff */
[----:B------:R2:W4:Y:S02]  /*4ff0*/  REDUX UR8, R0 ;  /* 0x00000000000873c4 */ /* 0x0005240000000000 */
[----:B------:R1:W-:Y:S01]  /*5000*/  UTCATOMSWS.AND URZ, UR5 ;  /* 0x0000000500ff79e3 */ /* 0x0003e20008000000 */
[----:B--2---:R-:W-:Y:S01]  /*5010*/  LOP3.LUT R0, RZ, UR4, RZ, 0x33, !PT ;  /* 0x00000004ff007c12 */ /* 0x004fe2000f8e33ff */
[----:B------:R-:W-:Y:S02]  /*5020*/  VOTEU.ANY UR4, UPT, PT ;  /* 0x0000000000047886 */ /* 0x000fe400038e0100 */
[----:B------:R-:W-:Y:S02]  /*5030*/  UFLO.U32 UR4, UR4 ;  /* 0x00000004000472bd */ /* 0x000fe400080e0000 */
[----:B------:R-:W2:Y:S04]  /*5040*/  REDUX UR6, R0 ;  /* 0x00000000000673c4 */ /* 0x000ea80000000000 */
[----:B-1----:R-:W-:-:S02]  /*5050*/  ISETP.EQ.U32.AND P0, PT, R2, UR4, PT ;  /* 0x0000000402007c0c */ /* 0x002fc4000bf02070 */
[----:B----4-:R-:W-:-:S11]  /*5060*/  MOV R2, UR8 ;  /* 0x0000000800027c02 */ /* 0x010fd60008000f00 */
[----:B------:R1:W-:Y:S01]  /*5070*/  @P0 ATOMS.AND RZ, [UR7+0x14], R2 ;  /* 0x00001402ffff098c */ /* 0x0003e2000a800007 */
[----:B--2---:R-:W-:-:S05]  /*5080*/  IMAD.U32 R0, RZ, RZ, UR6 ;  /* 0x00000006ff007e24 */ /* 0x004fca000f8e00ff */
[----:B------:R1:W-:Y:S01]  /*5090*/  @P0 ATOMS.AND RZ, [UR7+0x18], R0 ;  /* 0x00001800ffff098c */ /* 0x0003e2000a800007 */
[----:B------:R-:W-:Y:S05]  /*50a0*/  BRA `(.L_x_90) ;  /* 0x0000000000147947 */ /* 0x000fea0003800000 */
.L_x_89:
[----:B------:R-:W-:Y:S02]  /*50b0*/  MOV R2, 0x50d0 ;  /* 0x000050d000027802 */ /* 0x000fe40000000f00 */
[----:B---3-5:R-:W-:Y:S05]  /*50c0*/  CALL.REL.NOINC `($__internal_0_$__cuda_sm10x_tcgen05_guardrail_trap_col_being_dealloced_not_returned_by_alloc) ;  /* 0x0000007800047944 */ /* 0x028fea0003c00000 */
[----:B------:R-:W-:Y:S05]  /*50d0*/  BRA `(.L_x_90) ;  /* 0x0000000000087947 */ /* 0x000fea0003800000 */
.L_x_88:
[----:B------:R-:W-:Y:S02]  /*50e0*/  MOV R2, 0x5100 ;  /* 0x0000510000027802 */ /* 0x000fe40000000f00 */
[----:B---3-5:R-:W-:Y:S05]  /*50f0*/  CALL.REL.NOINC `($__internal_2_$__cuda_sm10x_tcgen05_guardrail_trap_unallocated_columns_being_dealloced) ;  /* 0x0000007800107944 */ /* 0x028fea0003c00000 */
.L_x_90:
[----:B------:R-:W-:Y:S01]  /*5100*/  NOP ;  /* 0x0000000000007918 */ /* 0x000fe20000000000 */
[----:B------:R-:W-:Y:S05]  /*5110*/  EXIT ;  /* 0x000000000000794d */ /* 0x000fea0003800000 */
.L_x_72:
[----:B------:R-:W-:-:S09]  /*5120*/  UISETP.NE.OR UP0, UPT, UR20, 0x3, !UP5 ;  /* 0x000000031400788c */ /* 0x000fd2000ef05670 */
[----:B------:R-:W-:Y:S05]  /*5130*/  BRA.U UP0, `(.L_x_91) ;  /* 0x0000001500607547 */ /* 0x000fea000b800000 */
[----:B------:R-:W1:Y:S01]  /*5140*/  LDCU UR38, c[0x0][0x370] ;  /* 0x00006e00ff2677ac */ /* 0x000e620008000800 */
[----:B------:R-:W2:Y:S01]  /*5150*/  LDC.64 R16, c[0x0][0x348] ;  /* 0x0000d200ff107b82 */ /* 0x000ea20000000a00 */
[----:B------:R-:W-:Y:S02]  /*5160*/  HFMA2 R13, -RZ, RZ, 0, 0 ;  /* 0x00000000ff0d7431 */ /* 0x000fe400000001ff */
[----:B------:R-:W-:Y:S01]  /*5170*/  IMAD.MOV.U32 R15, RZ, RZ, 0x1 ;  /* 0x00000001ff0f7424 */ /* 0x000fe200078e00ff */
[----:B------:R-:W1:Y:S01]  /*5180*/  LDCU.128 UR32, c[0x0][0xf10] ;  /* 0x0001e200ff2077ac */ /* 0x000e620008000c00 */
[----:B------:R-:W-:Y:S01]  /*5190*/  IMAD.MOV.U32 R14, RZ, RZ, RZ ;  /* 0x000000ffff0e7224 */ /* 0x000fe200078e00ff */
[----:B------:R-:W-:Y:S01]  /*51a0*/  MOV R7, 0x1000 ;  /* 0x0000100000077802 */ /* 0x000fe20000000f00 */
[----:B------:R-:W3:Y:S01]  /*51b0*/  LDCU UR31, c[0x0][0x374] ;  /* 0x00006e80ff1f77ac */ /* 0x000ee20008000800 */
[----:B------:R-:W4:Y:S01]  /*51c0*/  LDC.64 R2, c[0x0][0xc88] ;  /* 0x00032200ff027b82 */ /* 0x000f220000000a00 */
[----:B------:R-:W3:Y:S01]  /*51d0*/  LDCU UR15, c[0x0][0xf0c] ;  /* 0x0001e180ff0f77ac */ /* 0x000ee20008000800 */
[----:B------:R-:W3:Y:S06]  /*51e0*/  LDCU UR42, c[0x0][0xf20] ;  /* 0x0001e400ff2a77ac */ /* 0x000eec0008000800 */
[----:B------:R-:W2:Y:S01]  /*51f0*/  LDC.64 R4, c[0x0][0xc90] ;  /* 0x00032400ff047b82 */ /* 0x000ea20000000a00 */
[----:B------:R-:W3:Y:S01]  /*5200*/  LDCU UR4, c[0x0][0xf30] ;  /* 0x0001e600ff0477ac */ /* 0x000ee20008000800 */
[----:B-1----:R-:W-:-:S02]  /*5210*/  UIMAD.WIDE.U32 UR8, UR38, UR32, URZ ;  /* 0x00000020260872a5 */ /* 0x002fc4000f8e00ff */
[----:B---3--:R-:W-:Y:S01]  /*5220*/  UIMAD.WIDE.U32 UR6, UR31, UR35, URZ ;  /* 0x000000231f0672a5 */ /* 0x008fe2000f8e00ff */
[----:B------:R-:W-:Y:S01]  /*5230*/  UMOV UR29, 0x400 ;  /* 0x00000400001d7882 */ /* 0x000fe20000000000 */
[----:B------:R-:W-:-:S03]  /*5240*/  UPLOP3.LUT UP1, UPT, UPT, UPT, UPT, 0x40, 0x4 ;  /* 0x000000000004789c */ /* 0x000fc60003f2e870 */
[----:B------:R-:W-:Y:S01]  /*5250*/  UMOV UR8, UR9 ;  /* 0x0000000900087c82 */ /* 0x000fe20008000000 */
[----:B------:R-:W-:Y:S01]  /*5260*/  UISETP.GE.AND UP0, UPT, UR39, 0x1, UPT ;  /* 0x000000012700788c */ /* 0x000fe2000bf06270 */
[----:B------:R-:W-:Y:S01]  /*5270*/  UMOV UR6, UR7 ;  /* 0x0000000700067c82 */ /* 0x000fe20008000000 */
[----:B------:R-:W-:Y:S01]  /*5280*/  UISETP.NE.AND UP4, UPT, UR39, 0x1, UPT ;  /* 0x000000012700788c */ /* 0x000fe2000bf85270 */
[----:B------:R-:W1:Y:S01]  /*5290*/  LDCU.64 UR22, c[0x0][0xf28] ;  /* 0x0001e500ff1677ac */ /* 0x000e620008000a00 */
[----:B------:R-:W-:Y:S02]  /*52a0*/  ULEA UR29, UR56, UR29, 0x18 ;  /* 0x0000001d381d7291 */ /* 0x000fe4000f8ec0ff */
[----:B------:R-:W-:Y:S02]  /*52b0*/  UISETP.NE.AND UP6, UPT, UR15, 0x1, UPT ;  /* 0x000000010f00788c */ /* 0x000fe4000bfc5270 */
[----:B------:R-:W-:Y:S02]  /*52c0*/  UISETP.NE.AND UP5, UPT, UR34, 0x1, UPT ;  /* 0x000000012200788c */ /* 0x000fe4000bfa5270 */
[----:B------:R-:W-:-:S02]  /*52d0*/  USHF.R.U32.HI UR41, URZ, UR33, UR8 ;  /* 0x00000021ff297299 */ /* 0x000fc40008011608 */
[----:B------:R-:W-:Y:S02]  /*52e0*/  USHF.R.U32.HI UR40, URZ, UR42, UR6 ;  /* 0x0000002aff287299 */ /* 0x000fe40008011606 */
[----:B------:R-:W-:Y:S01]  /*52f0*/  UISETP.NE.AND UP3, UPT, UR4, 0x1, UPT ;  /* 0x000000010400788c */ /* 0x000fe2000bf65270 */
[----:B------:R-:W-:-:S10]  /*5300*/  UMOV UR12, URZ ;  /* 0x000000ff000c7c82 */ /* 0x000fd40008000000 */
.L_x_102:
[C---:B------:R-:W-:Y:S02]  /*5310*/  LEA R12, R14.reuse, UR29, 0x3 ;  /* 0x0000001d0e0c7c11 */ /* 0x040fe4000f8e18ff */
[----:B------:R-:W-:Y:S02]  /*5320*/  SHF.L.U32 R0, R13, 0x1f, RZ ;  /* 0x0000001f0d007819 */ /* 0x000fe400000006ff */
[----:B------:R-:W-:Y:S02]  /*5330*/  LEA R8, R14, UR29, 0x4 ;  /* 0x0000001d0e087c11 */ /* 0x000fe4000f8e20ff */
[----:B---3--:R-:W3:Y:S02]  /*5340*/  SYNCS.PHASECHK.TRANS64.TRYWAIT P0, [R12+URZ+0x140], R0 ;  /* 0x000140000c0075a7 */ /* 0x008ee400080011ff */
[----:B---3--:R-:W-:Y:S05]  /*5350*/  @!P0 BRA `(.L_x_92) ;  /* 0x00000070002c8947 */ /* 0x008fea0003800000 */
.L_x_216:
[----:B------:R-:W1:Y:S01]  /*5360*/  LDS.128 R8, [R8+0x1b0] ;  /* 0x0001b00008087984 */ /* 0x000e620000000c00 */
[----:B------:R-:W-:Y:S01]  /*5370*/  UISETP.GE.AND UP0, UPT, UR39, 0x1, UPT ;  /* 0x000000012700788c */ /* 0x000fe2000bf06270 */
[----:B------:R-:W-:Y:S01]  /*5380*/  @!PT LDS RZ, [RZ] ;  /* 0x00000000fffff984 */ /* 0x000fe20000000800 */
[----:B------:R-:W-:Y:S01]  /*5390*/  @!PT LDS RZ, [RZ] ;  /* 0x00000000fffff984 */ /* 0x000fe20000000800 */
[----:B------:R-:W-:Y:S01]  /*53a0*/  @!PT LDS RZ, [RZ] ;  /* 0x00000000fffff984 */ /* 0x000fe20000000800 */
[----:B------:R-:W-:Y:S01]  /*53b0*/  @!PT LDS RZ, [RZ] ;  /* 0x00000000fffff984 */ /* 0x000fe20000000800 */
[----:B------:R2:W-:Y:S06]  /*53c0*/  MEMBAR.ALL.CTA ;  /* 0x0000000000007992 */ /* 0x0005ec0000008000 */
[----:B--2---:R-:W2:Y:S01]  /*53d0*/  FENCE.VIEW.ASYNC.S ;  /* 0x00000000000073c6 */ /* 0x004ea20000000000 */
[----:B-1----:R-:W-:Y:S11]  /*53e0*/  LOP3.LUT P0, RZ, R10, 0x1, RZ, 0xc0, !PT ;  /* 0x000000010aff7812 */ /* 0x002ff6000780c0ff */
[----:B------:R-:W-:Y:S02]  /*53f0*/  @!UPT UIADD3 URZ, UPT, UPT, URZ, URZ, URZ ;  /* 0x000000fffffff290 */ /* 0x000fe4000fffe0ff */
[----:B--2---:R-:W-:Y:S01]  /*5400*/  VOTEU.ANY UP2, P0 ;  /* 0x0000000000ff7886 */ /* 0x004fe20000040100 */
[----:B------:R-:W-:Y:S11]  /*5410*/  PLOP3.LUT P0, PT, PT, PT, UP2, 0x80, 0x8 ;  /* 0x000000000008781c */ /* 0x000ff60003f0f028 */
[----:B------:R-:W-:Y:S02]  /*5420*/  @!UPT UIADD3 URZ, UPT, UPT, URZ, URZ, URZ ;  /* 0x000000fffffff290 */ /* 0x000fe4000fffe0ff */
[----:B---3--:R-:W-:Y:S02]  /*5430*/  @P0 SHF.R.U32.HI R0, RZ, 0x10, R9 ;  /* 0x00000010ff000819 */ /* 0x008fe40000011609 */
[----:B------:R-:W-:Y:S02]  /*5440*/  @P0 MOV R6, R8 ;  /* 0x0000000800060202 */ /* 0x000fe40000000f00 */
[----:B------:R-:W-:Y:S01]  /*5450*/  @P0 R2UR UR4, R0 ;  /* 0x00000000000402ca */ /* 0x000fe200000e0000 */
[----:B------:R-:W-:Y:S01]  /*5460*/  VIADD R0, R12, 0x150 ;  /* 0x000001500c007836 */ /* 0x000fe20000000000 */
[----:B------:R-:W-:Y:S02]  /*5470*/  @P0 LOP3.LUT R8, R9, 0xffff, RZ, 0xc0, !PT ;  /* 0x0000ffff09080812 */ /* 0x000fe400078ec0ff */
[----:B------:R-:W-:Y:S02]  /*5480*/  @P0 R2UR UR6, R6 ;  /* 0x00000000060602ca */ /* 0x000fe400000e0000 */
[----:B------:R-:W-:Y:S02]  /*5490*/  PRMT R0, RZ, 0x654, R0 ;  /* 0x00000654ff007816 */ /* 0x000fe40000000000 */
[----:B------:R-:W-:Y:S02]  /*54a0*/  @P0 R2UR UR5, R8 ;  /* 0x00000000080502ca */ /* 0x000fe400000e0000 */
[----:B------:R1:W-:Y:S03]  /*54b0*/  SYNCS.ARRIVE.TRANS64.RED.A1T0 RZ, [R0+URZ], RZ ;  /* 0x000000ff00ff79a7 */ /* 0x0003e600081004ff */
[----:B------:R-:W-:Y:S04]  /*54c0*/  @UP2 UMOV UR30, UR4 ;  /* 0x00000004001e2c82 */ /* 0x000fe80008000000 */
[----:B------:R-:W-:Y:S04]  /*54d0*/  @UP2 UMOV UR14, UR6 ;  /* 0x00000006000e2c82 */ /* 0x000fe80008000000 */
[----:B------:R-:W-:Y:S01]  /*54e0*/  @UP2 UMOV UR13, UR5 ;  /* 0x00000005000d2c82 */ /* 0x000fe20008000000 */
[----:B------:R-:W-:Y:S05]  /*54f0*/  BRA.U !UP0, `(.L_x_93) ;  /* 0x0000000108a47547 */ /* 0x000fea000b800000 */
[----:B------:R-:W-:Y:S02]  /*5500*/  UIMAD.WIDE.U32 UR8, UR13, UR35, URZ ;  /* 0x000000230d0872a5 */ /* 0x000fe4000f8e00ff */
[----:B------:R-:W-:Y:S02]  /*5510*/  UIMAD.WIDE.U32 UR10, UR14, UR32, URZ ;  /* 0x000000200e0a72a5 */ /* 0x000fe4000f8e00ff */
[----:B------:R-:W-:Y:S02]  /*5520*/  USEL UR4, UR31, UR40, !UP5 ;  /* 0x000000281f047287 */ /* 0x000fe4000e800000 */
[----:B------:R-:W-:Y:S02]  /*5530*/  USEL UR7, UR38, UR41, !UP6 ;  /* 0x0000002926077287 */ /* 0x000fe4000f000000 */
[----:B------:R-:W-:Y:S02]  /*5540*/  UIMAD.WIDE.U32 UR16, UR4, UR22, URZ ;  /* 0x00000016041072a5 */ /* 0x000fe4000f8e00ff */
[----:B------:R-:W-:Y:S01]  /*5550*/  UIMAD.WIDE.U32 UR18, UR7, UR22, URZ ;  /* 0x00000016071272a5 */ /* 0x000fe2000f8e00ff */
[----:B------:R-:W-:Y:S02]  /*5560*/  UMOV UR5, UR9 ;  /* 0x0000000900057c82 */ /* 0x000fe40008000000 */
[----:B------:R-:W-:Y:S03]  /*5570*/  USHF.R.U32.HI UR6, URZ, UR42, UR5 ;  /* 0x0000002aff067299 */ /* 0x000fe60008011605 */
[----:B------:R-:W-:Y:S01]  /*5580*/  UMOV UR5, UR11 ;  /* 0x0000000b00057c82 */ /* 0x000fe20008000000 */
[----:B------:R-:W-:Y:S02]  /*5590*/  USEL UR6, UR13, UR6, !UP5 ;  /* 0x000000060d067287 */ /* 0x000fe4000e800000 */
[----:B------:R-:W-:Y:S02]  /*55a0*/  USHF.R.U32.HI UR8, URZ, UR33, UR5 ;  /* 0x00000021ff087299 */ /* 0x000fe40008011605 */
[----:B------:R-:W-:Y:S01]  /*55b0*/  UIMAD.WIDE.U32 UR10, UR6, UR22, URZ ;  /* 0x00000016060a72a5 */ /* 0x000fe2000f8e00ff */
[----:B------:R-:W-:Y:S02]  /*55c0*/  UMOV UR5, UR17 ;  /* 0x0000001100057c82 */ /* 0x000fe40008000000 */
[----:B------:R-:W-:Y:S03]  /*55d0*/  @UP4 USHF.R.U32.HI UR4, URZ, UR23, UR5 ;  /* 0x00000017ff044299 */ /* 0x000fe60008011605 */
[----:B------:R-:W-:Y:S01]  /*55e0*/  UMOV UR5, UR19 ;  /* 0x0000001300057c82 */ /* 0x000fe20008000000 */
[----:B------:R-:W-:Y:S02]  /*55f0*/  UIMAD UR4, UR39, UR4, URZ ;  /* 0x00000004270472a4 */ /* 0x000fe4000f8e02ff */
[----:B------:R-:W-:Y:S02]  /*5600*/  @UP4 USHF.R.U32.HI UR7, URZ, UR23, UR5 ;  /* 0x00000017ff074299 */ /* 0x000fe40008011605 */
[----:B------:R-:W-:Y:S02]  /*5610*/  USEL UR5, UR14, UR8, !UP6 ;  /* 0x000000080e057287 */ /* 0x000fe4000f000000 */
[----:B------:R-:W-:Y:S02]  /*5620*/  UIMAD UR8, UR39, UR7, URZ ;  /* 0x00000007270872a4 */ /* 0x000fe4000f8e02ff */
[----:B------:R-:W-:Y:S03]  /*5630*/  UISETP.GE.AND UP0, UPT, UR6, UR4, UPT ;  /* 0x000000040600728c */ /* 0x000fe6000bf06270 */
[----:B------:R-:W-:Y:S01]  /*5640*/  UMOV UR4, UR11 ;  /* 0x0000000b00047c82 */ /* 0x000fe20008000000 */
[----:B------:R-:W-:Y:S02]  /*5650*/  UISETP.GE.OR UP0, UPT, UR5, UR8, UP0 ;  /* 0x000000080500728c */ /* 0x000fe40008706670 */
[----:B------:R-:W-:Y:S02]  /*5660*/  USHF.R.U32.HI UR4, URZ, UR23, UR4 ;  /* 0x00000017ff047299 */ /* 0x000fe40008011604 */
[----:B------:R-:W-:Y:S02]  /*5670*/  UIMAD.WIDE.U32 UR8, UR5, UR22, URZ ;  /* 0x00000016050872a5 */ /* 0x000fe4000f8e00ff */
[----:B------:R-:W-:Y:S04]  /*5680*/  USEL UR10, UR6, UR4, !UP4 ;  /* 0x00000004060a7287 */ /* 0x000fe8000e000000 */
[----:B------:R-:W-:Y:S01]  /*5690*/  UIADD3 UR11, UPT, UPT, -UR10, URZ, URZ ;  /* 0x000000ff0a0b7290 */ /* 0x000fe2000fffe1ff */
[----:B------:R-:W-:Y:S02]  /*56a0*/  @!UP0 UMOV UR4, UR9 ;  /* 0x0000000900048c82 */ /* 0x000fe40008000000 */
[----:B------:R-:W-:Y:S02]  /*56b0*/  @!UP0 USHF.R.U32.HI UR4, URZ, UR23, UR4 ;  /* 0x00000017ff048299 */ /* 0x000fe40008011604 */
[----:B------:R-:W-:Y:S02]  /*56c0*/  UIMAD UR8, UR39, UR11, UR6 ;  /* 0x0000000b270872a4 */ /* 0x000fe4000f8e0206 */
[----:B------:R-:W-:Y:S04]  /*56d0*/  @!UP0 USEL UR4, UR5, UR4, !UP4 ;  /* 0x0000000405048287 */ /* 0x000fe8000e000000 */
[----:B------:R-:W-:Y:S02]  /*56e0*/  @!UP0 UIMAD UR7, UR7, UR8, UR4 ;  /* 0x00000008070782a4 */ /* 0x000fe4000f8e0204 */
[----:B------:R-:W-:Y:S02]  /*56f0*/  @!UP0 UIADD3 UR9, UPT, UPT, UR10, -UR4, URZ ;  /* 0x800000040a098290 */ /* 0x000fe4000fffe0ff */
[----:B------:R-:W-:Y:S02]  /*5700*/  UIADD3 UR8, UPT, UPT, -UR6, URZ, URZ ;  /* 0x000000ff06087290 */ /* 0x000fe4000fffe1ff */
[----:B------:R-:W-:Y:S02]  /*5710*/  UIADD3 UR4, UPT, UPT, -UR5, URZ, URZ ;  /* 0x000000ff05047290 */ /* 0x000fe4000fffe1ff */
[----:B------:R-:W-:Y:S03]  /*5720*/  @!UP0 UIMAD UR6, UR9, UR39, UR5 ;  /* 0x00000027090682a4 */ /* 0x000fe6000f8e0205 */
[----:B------:R-:W-:Y:S01]  /*5730*/  @!UP0 UMOV UR5, UR7 ;  /* 0x0000000700058c82 */ /* 0x000fe20008000000 */
[----:B------:R-:W-:Y:S02]  /*5740*/  UIMAD UR7, UR15, UR4, UR14 ;  /* 0x000000040f0772a4 */ /* 0x000fe4000f8e020e */
[----:B------:R-:W-:Y:S02]  /*5750*/  UIMAD UR4, UR34, UR8, UR13 ;  /* 0x00000008220472a4 */ /* 0x000fe4000f8e020d */
[----:B------:R-:W-:Y:S02]  /*5760*/  UIMAD UR14, UR5, UR15, UR7 ;  /* 0x0000000f050e72a4 */ /* 0x000fe4000f8e0207 */
[----:B------:R-:W-:Y:S11]  /*5770*/  UIMAD UR13, UR6, UR34, UR4 ;  /* 0x00000022060d72a4 */ /* 0x000ff6000f8e0204 */
[----:B------:R-:W-:Y:S01]  /*5780*/  @!UPT UIADD3 URZ, UPT, UPT, URZ, URZ, URZ ;  /* 0x000000fffffff290 */ /* 0x000fe2000fffe0ff */
.L_x_93:
[----:B------:R-:W2:Y:S01]  /*5790*/  @!UP3 LDCU.128 UR8, c[0x0][0xf10] ;  /* 0x0001e200ff08b7ac */ /* 0x000ea20008000c00 */
[C---:B------:R-:W-:Y:S02]  /*57a0*/  ISETP.NE.U32.AND P1, PT, R4.reuse, RZ, PT ;  /* 0x000000ff0400720c */ /* 0x040fe40003f25070 */
[----:B------:R-:W-:Y:S02]  /*57b0*/  ISETP.NE.U32.AND P0, PT, R4, RZ, PT ;  /* 0x000000ff0400720c */ /* 0x000fe40003f05070 */
[C---:B------:R-:W-:Y:S02]  /*57c0*/  ISETP.NE.AND.EX P1, PT, R5.reuse, RZ, PT, P1 ;  /* 0x000000ff0500720c */ /* 0x040fe40003f25310 */
[----:B------:R-:W-:Y:S01]  /*57d0*/  ISETP.NE.AND.EX P0, PT, R5, RZ, PT, P0 ;  /* 0x000000ff0500720c */ /* 0x000fe20003f05300 */
[----:B------:R-:W3:Y:S01]  /*57e0*/  @!UP3 LDCU UR5, c[0x0][0xf0c] ;  /* 0x0001e180ff05b7ac */ /* 0x000ee20008000800 */
[----:B------:R-:W-:Y:S02]  /*57f0*/  USHF.L.U32 UR26, UR21, 0x6, URZ ;  /* 0x00000006151a7899 */ /* 0x000fe400080006ff */
[----:B------:R-:W-:Y:S02]  /*5800*/  USHF.L.U32 UR27, UR27, 0x7, URZ ;  /* 0x000000071b1b7899 */ /* 0x000fe400080006ff */
[----:B--2---:R-:W-:Y:S07]  /*5810*/  UIMAD.WIDE.U32 UR6, UR14, UR8, URZ ;  /* 0x000000080e0672a5 */ /* 0x004fee000f8e00ff */
[----:B------:R-:W-:Y:S01]  /*5820*/  @!UP3 UMOV UR4, UR7 ;  /* 0x000000070004bc82 */ /* 0x000fe20008000000 */
[----:B---3--:R-:W-:Y:S02]  /*5830*/  @!UP3 UISETP.NE.AND UP0, UPT, UR5, 0x1, UPT ;  /* 0x000000010500b88c */ /* 0x008fe4000bf05270 */
[----:B------:R-:W-:Y:S02]  /*5840*/  @!UP3 USHF.R.U32.HI UR4, URZ, UR9, UR4 ;  /* 0x00000009ff04b299 */ /* 0x000fe40008011604 */
[----:B------:R-:W-:Y:S02]  /*5850*/  UIMAD.WIDE.U32 UR6, UR13, UR11, URZ ;  /* 0x0000000b0d0672a5 */ /* 0x000fe4000f8e00ff */
[----:B------:R-:W-:Y:S02]  /*5860*/  @!UP3 USEL UR8, UR14, UR4, !UP0 ;  /* 0x000000040e08b287 */ /* 0x000fe4000c000000 */
[----:B------:R-:W-:Y:S03]  /*5870*/  @!UP3 UISETP.NE.AND UP0, UPT, UR10, 0x1, UPT ;  /* 0x000000010a00b88c */ /* 0x000fe6000bf05270 */
[----:B------:R-:W-:Y:S02]  /*5880*/  @!UP3 UMOV UR6, UR7 ;  /* 0x000000070006bc82 */ /* 0x000fe40008000000 */
[----:B------:R-:W2:Y:S02]  /*5890*/  @!UP3 LDCU UR4, c[0x0][0xf20] ;  /* 0x0001e400ff04b7ac */ /* 0x000ea40008000800 */
[----:B--2---:R-:W-:Y:S04]  /*58a0*/  @!UP3 USHF.R.U32.HI UR6, URZ, UR4, UR6 ;  /* 0x00000004ff06b299 */ /* 0x004fe80008011606 */
[----:B------:R-:W-:Y:S04]  /*58b0*/  @!UP3 USEL UR6, UR13, UR6, !UP0 ;  /* 0x000000060d06b287 */ /* 0x000fe8000c000000 */
[----:B------:R-:W-:Y:S02]  /*58c0*/  @!UP3 UIADD3 UR4, UPT, UPT, -UR8, UR6, URZ ;  /* 0x000000060804b290 */ /* 0x000fe4000fffe1ff */
[----:B------:R-:W-:Y:S02]  /*58d0*/  @!UP3 UIADD3 UR6, UPT, UPT, UR8, -UR6, URZ ;  /* 0x800000060806b290 */ /* 0x000fe4000fffe0ff */
[----:B------:R-:W-:Y:S02]  /*58e0*/  @!UP3 UIMAD UR14, UR4, UR5, UR14 ;  /* 0x00000005040eb2a4 */ /* 0x000fe4000f8e020e */
[----:B------:R-:W-:Y:S01]  /*58f0*/  @!UP3 UIMAD UR13, UR6, UR10, UR13 ;  /* 0x0000000a060db2a4 */ /* 0x000fe2000f8e020d */
[----:B------:R-:W-:Y:S11]  /*5900*/  BRA.U UP1, `(.L_x_94) ;  /* 0x0000000101107547 */ /* 0x000ff6000b800000 */
[----:B------:R-:W-:Y:S04]  /*5910*/  MOV R6, UR49 ;  /* 0x0000003100067c02 */ /* 0x000fe80008000f00 */
[----:B------:R-:W-:Y:S04]  /*5920*/  SHF.L.U32 R6, R6, 0x1f, RZ ;  /* 0x0000001f06067819 */ /* 0x000fe800000006ff */
[----:B------:R-:W2:Y:S02]  /*5930*/  SYNCS.PHASECHK.TRANS64.TRYWAIT P2, [UR29+0x138], R6 ;  /* 0x00013806ff0075a7 */ /* 0x000ea4000804111d */
[----:B--2---:R-:W-:Y:S05]  /*5940*/  @!P2 BRA `(.L_x_95) ;  /* 0x0000006800c4a947 */ /* 0x004fea0003800000 */
.L_x_94:
[----:B------:R-:W-:Y:S05]  /*5950*/  @!P1 BRA `(.L_x_96) ;  /* 0x0000000000309947 */ /* 0x000fea0003800000 */
[----:B----4-:R-:W-:Y:S01]  /*5960*/  ISETP.NE.U32.AND P1, PT, R2, RZ, PT ;  /* 0x000000ff0200720c */ /* 0x010fe20003f25070 */
[----:B------:R-:W2:Y:S01]  /*5970*/  LDCU.64 UR4, c[0x0][0x358] ;  /* 0x00006b00ff0477ac */ /* 0x000ea20008000a00 */
[----:B------:R-:W-:Y:S02]  /*5980*/  IMAD.MOV.U32 R89, RZ, RZ, 0x1 ;  /* 0x00000001ff597424 */ /* 0x000fe400078e00ff */
[----:B------:R-:W-:Y:S11]  /*5990*/  ISETP.NE.AND.EX P1, PT, R3, RZ, PT, P1 ;  /* 0x000000ff0300720c */ /* 0x000ff60003f25310 */
[----:B------:R-:W-:Y:S02]  /*59a0*/  @!UPT UIADD3 URZ, UPT, UPT, URZ, URZ, URZ ;  /* 0x000000fffffff290 */ /* 0x000fe4000fffe0ff */
[----:B------:R-:W3:Y:S01]  /*59b0*/  @P1 LDC.64 R8, c[0x0][0xc88] ;  /* 0x00032200ff081b82 */ /* 0x000ee20000000a00 */
[----:B-1----:R-:W-:Y:S04]  /*59c0*/  @P1 IMAD R0, R4, UR44, RZ ;  /* 0x0000002c04001c24 */ /* 0x002fe8000f8e02ff */
[----:B---3--:R-:W-:Y:S04]  /*59d0*/  @P1 IMAD.WIDE R8, R0, 0x4, R8 ;  /* 0x0000000400081825 */ /* 0x008fe800078e0208 */
[----:B------:R-:W-:Y:S01]  /*59e0*/  HFMA2 R0, -RZ, RZ, 0, 5.9604644775390625e-08 ;  /* 0x00000001ff007431 */ /* 0x000fe200000001ff */
[----:B--2--5:R2:W5:Y:S04]  /*59f0*/  @P1 LDG.E R45, desc[UR4][R8.64] ;  /* 0x00000004082d1981 */ /* 0x024568000c1e1900 */
[----:B------:R-:W-:Y:S01]  /*5a00*/  @!P1 PRMT R89, R0, 0x7610, R89 ;  /* 0x0000761000599816 */ /* 0x000fe20000000059 */
[----:B--2---:R-:W3:Y:S06]  /*5a10*/  @!P1 LDC R45, c[0x0][0xc80] ;  /* 0x00032000ff2d9b82 */ /* 0x004eec0000000800 */
.L_x_96:
[----:B---3-5:R-:W-:Y:S01]  /*5a20*/  @!P0 FSETP.EQ.AND P1, PT, R45, RZ, PT ;  /* 0x000000ff2d00820b */ /* 0x028fe20003f22000 */
[----:B------:R-:W-:Y:S01]  /*5a30*/  @!UPT UIADD3 URZ, UPT, UPT, URZ, URZ, URZ ;  /* 0x000000fffffff290 */ /* 0x000fe2000fffe0ff */
[----:B------:R-:W-:Y:S11]  /*5a40*/  @!P0 BRA `(.L_x_97) ;  /* 0x0000000000188947 */ /* 0x000ff60003800000 */
[----:B------:R-:W-:Y:S02]  /*5a50*/  LOP3.LUT P0, RZ, R89, 0xff, RZ, 0xc0, !PT ;  /* 0x000000ff59ff7812 */ /* 0x000fe4000780c0ff */
[----:B----4-:R-:W-:Y:S04]  /*5a60*/  ISETP.NE.U32.AND P1, PT, R2, RZ, PT ;  /* 0x000000ff0200720c */ /* 0x010fe80003f25070 */
[----:B------:R-:W-:Y:S04]  /*5a70*/  ISETP.NE.AND.EX P1, PT, R3, RZ, PT, P1 ;  /* 0x000000ff0300720c */ /* 0x000fe80003f25310 */
[----:B------:R-:W-:Y:S03]  /*5a80*/  PLOP3.LUT P1, PT, P1, PT, PT, 0x8, 0x80 ;  /* 0x000000000080781c */ /* 0x000fe60000f2e170 */
[----:B------:R-:W-:Y:S11]  /*5a90*/  @P0 FSETP.EQ.AND P1, PT, R45, RZ, PT ;  /* 0x000000ff2d00020b */ /* 0x000ff60003f22000 */
[----:B------:R-:W-:Y:S02]  /*5aa0*/  @!UPT UIADD3 URZ, UPT, UPT, URZ, URZ, URZ ;  /* 0x000000fffffff290 */ /* 0x000fe4000fffe0ff */
.L_x_97:
[----:B------:R-:W-:Y:S01]  /*5ab0*/  ULEA UR4, UR12, UR29, 0x3 ;  /* 0x0000001d0c047291 */ /* 0x000fe2000f8e18ff */
[----:B------:R-:W-:Y:S02]  /*5ac0*/  SHF.L.U32 R9, R15, 0x1f, RZ ;  /* 0x0000001f0f097819 */ /* 0x000fe400000006ff */
[----:B------:R-:W-:Y:S04]  /*5ad0*/  ELECT P0, URZ, PT ;  /* 0x0000000000ff782f */ /* 0x000fe80003800000 */
[----:B------:R-:W-:Y:S02]  /*5ae0*/  PLOP3.LUT P1, PT, P1, P0, PT, 0xf2, 0x2f ;  /* 0x00000000002f781c */ /* 0x000fe40000f21e72 */
[----:B------:R-:W2:Y:S11]  /*5af0*/  SYNCS.PHASECHK.TRANS64.TRYWAIT P2, [UR4+0x118], R9 ;  /* 0x00011809ff0075a7 */ /* 0x000eb60008041104 */
[----:B------:R-:W-:Y:S05]  /*5b00*/  @!P1 IADD3 R8, P0, PT, R16, 0x980, RZ ;  /* 0x0000098010089810 */ /* 0x000fea0007f1e0ff */
[----:B-1----:R-:W-:Y:S01]  /*5b10*/  @!P1 IMAD.X R6, RZ, RZ, R17, P0 ;  /* 0x000000ffff069224 */ /* 0x002fe200000e0611 */
[----:B--2---:R-:W-:Y:S07]  /*5b20*/  @!P2 BRA `(.L_x_98) ;  /* 0x000000680064a947 */ /* 0x004fee0003800000 */
.L_x_219:
[----:B------:R-:W-:Y:S01]  /*5b30*/  @!P1 R2UR UR7, R6 ;  /* 0x00000000060792ca */ /* 0x000fe200000e0000 */
[----:B------:R-:W-:Y:S01]  /*5b40*/  UIADD3 UR5, UPT, UPT, UR12, 0x1, URZ ;  /* 0x000000010c057890 */ /* 0x000fe2000fffe0ff */
[----:B------:R-:W-:Y:S01]  /*5b50*/  @!P1 R2UR UR6, R8 ;  /* 0x00000000080692ca */ /* 0x000fe200000e0000 */
[----:B------:R-:W-:Y:S01]  /*5b60*/  UIADD3 UR25, UPT, UPT, UR4, 0x100, URZ ;  /* 0x0000010004197890 */ /* 0x000fe2000fffe0ff */
[----:B-1----:R-:W-:Y:S01]  /*5b70*/  @!P1 IMAD.MOV.U32 R0, RZ, RZ, 0x1000 ;  /* 0x00001000ff009424 */ /* 0x002fe200078e00ff */
[----:B------:R-:W-:Y:S01]  /*5b80*/  UISETP.NE.AND UP0, UPT, UR5, 0x3, UPT ;  /* 0x000000030500788c */ /* 0x000fe2000bf05270 */
[----:B------:R-:W-:Y:S01]  /*5b90*/  UMOV UR18, 0x0 ;  /* 0x0000000000127882 */ /* 0x000fe20000000000 */
[----:B------:R-:W-:Y:S02]  /*5ba0*/  UMOV UR19, 0x10000000 ;  /* 0x1000000000137882 */ /* 0x000fe40000000000 */
[----:B------:R-:W-:Y:S02]  /*5bb0*/  USEL UR5, UR5, URZ, UP0 ;  /* 0x000000ff05057287 */ /* 0x000fe40008000000 */
[----:B------:R-:W-:Y:S02]  /*5bc0*/  USEL UR9, URZ, 0x1, UP0 ;  /* 0x00000001ff097887 */ /* 0x000fe40008000000 */
[----:B------:R-:W-:Y:S01]  /*5bd0*/  IMAD.U32 R9, RZ, RZ, UR7 ;  /* 0x00000007ff097e24 */ /* 0x000fe2000f8e00ff */
[----:B------:R-:W-:Y:S01]  /*5be0*/  VOTEU.ALL UP0, P1 ;  /* 0x0000000000ff7886 */ /* 0x000fe20000800000 */
[----:B------:R-:W-:Y:S01]  /*5bf0*/  IMAD.U32 R8, RZ, RZ, UR6 ;  /* 0x00000006ff087e24 */ /* 0x000fe2000f8e00ff */
[----:B------:R-:W-:Y:S01]  /*5c00*/  UMOV UR28, UR44 ;  /* 0x0000002c001c7c82 */ /* 0x000fe20008000000 */
[----:B------:R-:W-:Y:S01]  /*5c10*/  UMOV UR11, UR27 ;  /* 0x0000001b000b7c82 */ /* 0x000fe20008000000 */
[----:B------:R-:W-:Y:S01]  /*5c20*/  @!P1 R2UR UR17, R9 ;  /* 0x00000000091192ca */ /* 0x000fe200000e0000 */
[----:B------:R-:W-:Y:S01]  /*5c30*/  @!UP0 ULEA UR6, UR12, UR29, 0xc ;  /* 0x0000001d0c068291 */ /* 0x000fe2000f8e60ff */
[----:B------:R-:W-:Y:S01]  /*5c40*/  @!P1 R2UR UR16, R8 ;  /* 0x00000000081092ca */ /* 0x000fe200000e0000 */
[----:B------:R-:W-:Y:S01]  /*5c50*/  @!UP0 UIADD3 UR10, UPT, UPT, UR26, 0x20, URZ ;  /* 0x000000201a0a8890 */ /* 0x000fe2000fffe0ff */
[----:B------:R-:W-:Y:S01]  /*5c60*/  LOP3.LUT R9, R15, UR9, RZ, 0x3c, !PT ;  /* 0x000000090f097c12 */ /* 0x000fe2000f8e3cff */
[----:B------:R-:W-:Y:S01]  /*5c70*/  @!UP0 UIADD3 UR24, UPT, UPT, UR6, 0x200, URZ ;  /* 0x0000020006188890 */ /* 0x000fe2000fffe0ff */
[----:B------:R-:W-:Y:S01]  /*5c80*/  @!P1 IADD3 R8, P0, PT, R16, 0x980, RZ ;  /* 0x0000098010089810 */ /* 0x000fe20007f1e0ff */
[----:B------:R-:W-:Y:S01]  /*5c90*/  @!UP0 UIADD3 UR8, UPT, UPT, UR6, 0xa00, URZ ;  /* 0x00000a0006088890 */ /* 0x000fe2000fffe0ff */
[----:B------:R-:W-:Y:S01]  /*5ca0*/  SHF.L.U32 R10, R9, 0x1f, RZ ;  /* 0x0000001f090a7819 */ /* 0x000fe200000006ff */
[----:B------:R-:W-:Y:S01]  /*5cb0*/  VOTEU.ALL UP0, P1 ;  /* 0x0000000000ff7886 */ /* 0x000fe20000800000 */
[----:B------:R-:W-:Y:S01]  /*5cc0*/  UMOV UR12, UR44 ;  /* 0x0000002c000c7c82 */ /* 0x000fe20008000000 */
[----:B------:R-:W-:Y:S01]  /*5cd0*/  UMOV UR9, UR25 ;  /* 0x0000001900097c82 */ /* 0x000fe20008000000 */
[----:B------:R-:W-:Y:S01]  /*5ce0*/  UPRMT UR6, UR56, 0x654, UR25 ;  /* 0x0000065438067896 */ /* 0x000fe20008000019 */
[----:B------:R-:W-:Y:S01]  /*5cf0*/  @!P1 IMAD.X R6, RZ, RZ, R17, P0 ;  /* 0x000000ffff069224 */ /* 0x000fe200000e0611 */
[----:B------:R-:W-:Y:S01]  /*5d00*/  ULEA UR7, UR5, UR29, 0x3 ;  /* 0x0000001d05077291 */ /* 0x000fe2000f8e18ff */
[----:B------:R1:W-:Y:S01]  /*5d10*/  @!UP0 UTMALDG.3D [UR24], [UR16], desc[UR18] ;  /* 0x00001218100085b4 */ /* 0x0003e20008011000 */
[----:B------:R-:W-:Y:S05]  /*5d20*/  VOTEU.ALL UP0, P1 ;  /* 0x0000000000ff7886 */ /* 0x000fea0000800000 */
[----:B------:R1:W-:Y:S01]  /*5d30*/  @!UP0 UTMALDG.3D [UR8], [UR16], desc[UR18] ;  /* 0x00001208100085b4 */ /* 0x0003e20008011000 */
[----:B------:R1:W-:Y:S01]  /*5d40*/  @!P1 SYNCS.ARRIVE.TRANS64.RED.A0TR RZ, [UR4+0x100], R0 ;  /* 0x00010000ffff99a7 */ /* 0x0003e20008300404 */
[----:B------:R-:W-:Y:S01]  /*5d50*/  SYNCS.ARRIVE.TRANS64.RED.A1T0 RZ, [UR6], RZ ;  /* 0x000000ffffff79a7 */ /* 0x000fe20008100406 */
[----:B------:R-:W2:Y:S02]  /*5d60*/  SYNCS.PHASECHK.TRANS64.TRYWAIT P2, [UR7+0x118], R10 ;  /* 0x0001180aff0075a7 */ /* 0x000ea40008041107 */
[----:B-12---:R-:W-:Y:S05]  /*5d70*/  @!P2 BRA `(.L_x_99) ;  /* 0x0000006400e8a947 */ /* 0x006fea0003800000 */
.L_x_221:
[----:B------:R-:W-:Y:S01]  /*5d80*/  @!P1 R2UR UR6, R8 ;  /* 0x00000000080692ca */ /* 0x000fe200000e0000 */
[----:B------:R-:W-:Y:S01]  /*5d90*/  UIADD3 UR4, UPT, UPT, UR5, 0x1, URZ ;  /* 0x0000000105047890 */ /* 0x000fe2000fffe0ff */
[----:B------:R-:W-:Y:S01]  /*5da0*/  @!P1 R2UR UR8, R6 ;  /* 0x00000000060892ca */ /* 0x000fe200000e0000 */
[----:B------:R-:W-:Y:S01]  /*5db0*/  UIADD3 UR17, UPT, UPT, UR7, 0x100, URZ ;  /* 0x0000010007117890 */ /* 0x000fe2000fffe0ff */
[----:B-1----:R-:W-:Y:S01]  /*5dc0*/  @!P1 IMAD.MOV.U32 R0, RZ, RZ, 0x1000 ;  /* 0x00001000ff009424 */ /* 0x002fe200078e00ff */
[----:B------:R-:W-:Y:S01]  /*5dd0*/  UISETP.NE.AND UP0, UPT, UR4, 0x3, UPT ;  /* 0x000000030400788c */ /* 0x000fe2000bf05270 */
[----:B------:R-:W-:Y:S01]  /*5de0*/  @!P1 IADD3 R8, P0, PT, R16, 0x980, RZ ;  /* 0x0000098010089810 */ /* 0x000fe20007f1e0ff */
[----:B------:R-:W-:Y:S01]  /*5df0*/  UMOV UR36, 0x0 ;  /* 0x0000000000247882 */ /* 0x000fe20000000000 */
[----:B------:R-:W-:Y:S01]  /*5e00*/  UMOV UR37, 0x10000000 ;  /* 0x1000000000257882 */ /* 0x000fe20000000000 */
[----:B------:R-:W-:Y:S01]  /*5e10*/  USEL UR9, URZ, 0x1, UP0 ;  /* 0x00000001ff097887 */ /* 0x000fe20008000000 */
[----:B------:R-:W-:Y:S01]  /*5e20*/  UMOV UR18, UR26 ;  /* 0x0000001a00127c82 */ /* 0x000fe20008000000 */
[----:B------:R-:W-:Y:S02]  /*5e30*/  UMOV UR20, UR44 ;  /* 0x0000002c00147c82 */ /* 0x000fe40008000000 */
[----:B------:R-:W-:Y:S01]  /*5e40*/  IMAD.U32 R10, RZ, RZ, UR6 ;  /* 0x00000006ff0a7e24 */ /* 0x000fe2000f8e00ff */
[----:B------:R-:W-:Y:S01]  /*5e50*/  USEL UR6, UR4, URZ, UP0 ;  /* 0x000000ff04067287 */ /* 0x000fe20008000000 */
[----:B------:R-:W-:Y:S01]  /*5e60*/  IMAD.U32 R11, RZ, RZ, UR8 ;  /* 0x00000008ff0b7e24 */ /* 0x000fe2000f8e00ff */
[----:B------:R-:W-:Y:S01]  /*5e70*/  VOTEU.ALL UP0, P1 ;  /* 0x0000000000ff7886 */ /* 0x000fe20000800000 */
[----:B------:R-:W-:Y:S01]  /*5e80*/  LOP3.LUT R9, R9, UR9, RZ, 0x3c, !PT ;  /* 0x0000000909097c12 */ /* 0x000fe2000f8e3cff */
[----:B------:R-:W-:Y:S01]  /*5e90*/  UMOV UR12, UR44 ;  /* 0x0000002c000c7c82 */ /* 0x000fe20008000000 */
[----:B------:R-:W-:Y:S01]  /*5ea0*/  @!P1 R2UR UR24, R10 ;  /* 0x000000000a1892ca */ /* 0x000fe200000e0000 */
[----:B------:R-:W-:Y:S01]  /*5eb0*/  UMOV UR9, UR17 ;  /* 0x0000001100097c82 */ /* 0x000fe20008000000 */
[----:B------:R-:W-:Y:S01]  /*5ec0*/  @!P1 R2UR UR25, R11 ;  /* 0x000000000b1992ca */ /* 0x000fe200000e0000 */
[----:B------:R-:W-:Y:S01]  /*5ed0*/  @!UP0 ULEA UR5, UR5, UR29, 0xc ;  /* 0x0000001d05058291 */ /* 0x000fe2000f8e60ff */
[----:B------:R-:W-:Y:S01]  /*5ee0*/  SHF.L.U32 R10, R9, 0x1f, RZ ;  /* 0x0000001f090a7819 */ /* 0x000fe200000006ff */
[----:B------:R-:W-:Y:S01]  /*5ef0*/  @!UP0 UIADD3 UR19, UPT, UPT, UR27, 0x40, URZ ;  /* 0x000000401b138890 */ /* 0x000fe2000fffe0ff */
[----:B------:R-:W-:Y:S01]  /*5f00*/  @!P1 IMAD.X R6, RZ, RZ, R17, P0 ;  /* 0x000000ffff069224 */ /* 0x000fe200000e0611 */
[----:B------:R-:W-:Y:S02]  /*5f10*/  @!UP0 UIADD3 UR16, UPT, UPT, UR5, 0x200, URZ ;  /* 0x0000020005108890 */ /* 0x000fe4000fffe0ff */
[----:B------:R-:W-:Y:S02]  /*5f20*/  @!UP0 UIADD3 UR8, UPT, UPT, UR5, 0xa00, URZ ;  /* 0x00000a0005088890 */ /* 0x000fe4000fffe0ff */
[----:B------:R-:W-:Y:S01]  /*5f30*/  @!UP0 UIADD3 UR10, UPT, UPT, UR26, 0x20, URZ ;  /* 0x000000201a0a8890 */ /* 0x000fe2000fffe0ff */
[----:B------:R-:W-:Y:S01]  /*5f40*/  VOTEU.ALL UP0, P1 ;  /* 0x0000000000ff7886 */ /* 0x000fe20000800000 */
[----:B------:R-:W-:Y:S01]  /*5f50*/  UMOV UR11, UR19 ;  /* 0x00000013000b7c82 */ /* 0x000fe20008000000 */
[----:B------:R-:W-:Y:S02]  /*5f60*/  UPRMT UR4, UR56, 0x654, UR17 ;  /* 0x0000065438047896 */ /* 0x000fe40008000011 */
        /* <DEDUP_REMOVED lines=8> */
.L_x_223:
[----:B------:R-:W-:Y:S01]  /*5ff0*/  @!P1 R2UR UR7, R6 ;  /* 0x00000000060792ca */ /* 0x000fe200000e0000 */
[----:B------:R-:W-:Y:S01]  /*6000*/  UIADD3 UR4, UPT, UPT, UR6, 0x1, URZ ;  /* 0x0000000106047890 */ /* 0x000fe2000fffe0ff */
[----:B------:R-:W-:Y:S01]  /*6010*/  @!P1 R2UR UR8, R8 ;  /* 0x00000000080892ca */ /* 0x000fe200000e0000 */
[----:B------:R-:W-:Y:S01]  /*6020*/  UIADD3 UR18, UPT, UPT, UR26, 0x10, URZ ;  /* 0x000000101a127890 */ /* 0x000fe2000fffe0ff */
[----:B-1----:R-:W-:Y:S01]  /*6030*/  @!P1 IMAD.MOV.U32 R0, RZ, RZ, 0x1000 ;  /* 0x00001000ff009424 */ /* 0x002fe200078e00ff */
[----:B------:R-:W-:Y:S01]  /*6040*/  UISETP.NE.AND UP0, UPT, UR4, 0x3, UPT ;  /* 0x000000030400788c */ /* 0x000fe2000bf05270 */
[----:B------:R-:W-:Y:S01]  /*6050*/  VIADD R14, R14, 0x1 ;  /* 0x000000010e0e7836 */ /* 0x000fe20000000000 */
[----:B------:R-:W-:Y:S02]  /*6060*/  UIADD3 UR17, UPT, UPT, UR5, 0x100, URZ ;  /* 0x0000010005117890 */ /* 0x000fe4000fffe0ff */
[----:B------:R-:W-:Y:S01]  /*6070*/  USEL UR21, UR4, URZ, UP0 ;  /* 0x000000ff04157287 */ /* 0x000fe20008000000 */
[----:B------:R-:W-:Y:S01]  /*6080*/  UMOV UR36, 0x0 ;  /* 0x0000000000247882 */ /* 0x000fe20000000000 */
[----:B------:R-:W-:Y:S02]  /*6090*/  UMOV UR37, 0x10000000 ;  /* 0x1000000000257882 */ /* 0x000fe40000000000 */
[----:B------:R-:W-:Y:S01]  /*60a0*/  IMAD.U32 R11, RZ, RZ, UR7 ;  /* 0x00000007ff0b7e24 */ /* 0x000fe2000f8e00ff */
[----:B------:R-:W-:Y:S01]  /*60b0*/  USEL UR7, URZ, 0x1, UP0 ;  /* 0x00000001ff077887 */ /* 0x000fe20008000000 */
[----:B------:R-:W-:Y:S01]  /*60c0*/  IMAD.U32 R10, RZ, RZ, UR8 ;  /* 0x00000008ff0a7e24 */ /* 0x000fe2000f8e00ff */
[----:B------:R-:W-:Y:S01]  /*60d0*/  VOTEU.ALL UP0, P1 ;  /* 0x0000000000ff7886 */ /* 0x000fe20000800000 */
[----:B------:R-:W-:Y:S01]  /*60e0*/  UMOV UR19, UR27 ;  /* 0x0000001b00137c82 */ /* 0x000fe20008000000 */
[----:B------:R-:W-:Y:S01]  /*60f0*/  @!P1 R2UR UR25, R11 ;  /* 0x000000000b1992ca */ /* 0x000fe200000e0000 */
[----:B------:R-:W-:Y:S01]  /*6100*/  UMOV UR20, UR44 ;  /* 0x0000002c00147c82 */ /* 0x000fe20008000000 */
[----:B------:R-:W-:Y:S01]  /*6110*/  @!P1 R2UR UR24, R10 ;  /* 0x000000000a1892ca */ /* 0x000fe200000e0000 */
[----:B------:R-:W-:Y:S01]  /*6120*/  @!UP0 ULEA UR4, UR6, UR29, 0xc ;  /* 0x0000001d06048291 */ /* 0x000fe2000f8e60ff */
[----:B------:R-:W-:Y:S01]  /*6130*/  LOP3.LUT R9, R9, UR7, RZ, 0x3c, !PT ;  /* 0x0000000709097c12 */ /* 0x000fe2000f8e3cff */
[----:B------:R-:W-:Y:S02]  /*6140*/  @!UP0 UIADD3 UR10, UPT, UPT, UR26, 0x30, URZ ;  /* 0x000000301a0a8890 */ /* 0x000fe4000fffe0ff */
[----:B------:R-:W-:Y:S01]  /*6150*/  @!UP0 UIADD3 UR16, UPT, UPT, UR4, 0x200, URZ ;  /* 0x0000020004108890 */ /* 0x000fe2000fffe0ff */
[----:B------:R-:W-:Y:S01]  /*6160*/  SHF.L.U32 R6, R9, 0x1f, RZ ;  /* 0x0000001f09067819 */ /* 0x000fe200000006ff */
[----:B------:R-:W-:Y:S01]  /*6170*/  @!UP0 UIADD3 UR8, UPT, UPT, UR4, 0xa00, URZ ;  /* 0x00000a0004088890 */ /* 0x000fe2000fffe0ff */
[----:B------:R-:W-:Y:S01]  /*6180*/  VOTEU.ALL UP0, P1 ;  /* 0x0000000000ff7886 */ /* 0x000fe20000800000 */
[----:B------:R-:W-:Y:S01]  /*6190*/  UMOV UR11, UR27 ;  /* 0x0000001b000b7c82 */ /* 0x000fe20008000000 */
[----:B------:R-:W-:Y:S01]  /*61a0*/  UMOV UR12, UR44 ;  /* 0x0000002c000c7c82 */ /* 0x000fe20008000000 */
[----:B------:R-:W-:Y:S01]  /*61b0*/  UMOV UR9, UR17 ;  /* 0x0000001100097c82 */ /* 0x000fe20008000000 */
[----:B------:R-:W-:Y:S02]  /*61c0*/  UPRMT UR6, UR56, 0x654, UR17 ;  /* 0x0000065438067896 */ /* 0x000fe40008000011 */
[----:B------:R1:W-:Y:S01]  /*61d0*/  @!UP0 UTMALDG.3D [UR16], [UR24], desc[UR36] ;  /* 0x00002410180085b4 */ /* 0x0003e20008011000 */
[----:B------:R-:W-:Y:S01]  /*61e0*/  VOTEU.ALL UP0, P1 ;  /* 0x0000000000ff7886 */ /* 0x000fe20000800000 */
[----:B------:R-:W-:Y:S04]  /*61f0*/  ULEA UR4, UR21, UR29, 0x3 ;  /* 0x0000001d15047291 */ /* 0x000fe8000f8e18ff */
[----:B------:R1:W-:Y:S01]  /*6200*/  @!UP0 UTMALDG.3D [UR8], [UR24], desc[UR36] ;  /* 0x00002408180085b4 */ /* 0x0003e20008011000 */
[----:B------:R1:W-:Y:S01]  /*6210*/  @!P1 SYNCS.ARRIVE.TRANS64.RED.A0TR RZ, [UR5+0x100], R0 ;  /* 0x00010000ffff99a7 */ /* 0x0003e20008300405 */
[----:B------:R-:W-:Y:S03]  /*6220*/  SYNCS.ARRIVE.TRANS64.RED.A1T0 RZ, [UR6], RZ ;  /* 0x000000ffffff79a7 */ /* 0x000fe60008100406 */
[----:B------:R-:W2:Y:S02]  /*6230*/  SYNCS.PHASECHK.TRANS64.TRYWAIT P0, [UR4+0x118], R6 ;  /* 0x00011806ff0075a7 */ /* 0x000ea40008001104 */
[----:B-12---:R-:W-:Y:S05]  /*6240*/  @!P0 BRA `(.L_x_101) ;  /* 0x0000006000e48947 */ /* 0x006fea0003800000 */
.L_x_225:
[----:B------:R-:W-:Y:S01]  /*6250*/  UIADD3 UR17, UPT, UPT, UR4, 0x100, URZ ;  /* 0x0000010004117890 */ /* 0x000fe2000fffe0ff */
[----:B-1----:R-:W-:Y:S01]  /*6260*/  @!P1 IADD3 R6, P0, PT, R16, 0x980, RZ ;  /* 0x0000098010069810 */ /* 0x002fe20007f1e0ff */
[----:B------:R-:W-:Y:S01]  /*6270*/  UPLOP3.LUT UP1, UPT, UPT, UPT, UPT, 0x80, 0x8 ;  /* 0x000000000008789c */ /* 0x000fe20003f2f070 */
[----:B------:R-:W-:Y:S01]  /*6280*/  R2UR UR36, R94 ;  /* 0x000000005e2472ca */ /* 0x000fe200000e0000 */
[----:B------:R-:W-:Y:S01]  /*6290*/  UMOV UR24, 0x0 ;  /* 0x0000000000187882 */ /* 0x000fe20000000000 */
[----:B------:R-:W-:Y:S01]  /*62a0*/  @!P1 R2UR UR6, R6 ;  /* 0x00000000060692ca */ /* 0x000fe200000e0000 */
[----:B------:R-:W-:Y:S01]  /*62b0*/  @!P1 IMAD.X R0, RZ, RZ, R17, P0 ;  /* 0x000000ffff009224 */ /* 0x000fe200000e0611 */
[----:B------:R-:W-:Y:S01]  /*62c0*/  UMOV UR25, 0x10000000 ;  /* 0x1000000000197882 */ /* 0x000fe20000000000 */
[----:B------:R-:W-:Y:S01]  /*62d0*/  UMOV UR20, UR44 ;  /* 0x0000002c00147c82 */ /* 0x000fe20008000000 */
[----:B------:R-:W-:Y:S01]  /*62e0*/  UMOV UR12, UR44 ;  /* 0x0000002c000c7c82 */ /* 0x000fe20008000000 */
[----:B------:R-:W-:Y:S01]  /*62f0*/  UMOV UR9, UR17 ;  /* 0x0000001100097c82 */ /* 0x000fe20008000000 */
[----:B------:R-:W-:Y:S01]  /*6300*/  @!P1 R2UR UR5, R0 ;  /* 0x00000000000592ca */ /* 0x000fe200000e0000 */
[----:B------:R-:W-:Y:S01]  /*6310*/  VOTEU.ALL UP0, P1 ;  /* 0x0000000000ff7886 */ /* 0x000fe20000800000 */
[----:B------:R-:W-:Y:S01]  /*6320*/  R2UR UR28, R95 ;  /* 0x000000005f1c72ca */ /* 0x000fe200000e0000 */
[----:B------:R-:W-:Y:S01]  /*6330*/  UMOV UR44, UR30 ;  /* 0x0000001e002c7c82 */ /* 0x000fe20008000000 */
[C---:B------:R-:W-:Y:S02]  /*6340*/  ISETP.NE.AND P0, PT, R14.reuse, 0x2, PT ;  /* 0x000000020e00780c */ /* 0x040fe40003f05270 */
[----:B------:R-:W-:Y:S01]  /*6350*/  @!UP0 UIADD3 UR19, UPT, UPT, UR27, 0x40, URZ ;  /* 0x000000401b138890 */ /* 0x000fe2000fffe0ff */
[----:B------:R-:W-:Y:S01]  /*6360*/  IMAD.U32 R10, RZ, RZ, UR6 ;  /* 0x00000006ff0a7e24 */ /* 0x000fe2000f8e00ff */
[----:B------:R-:W-:Y:S01]  /*6370*/  @!UP0 UIADD3 UR10, UPT, UPT, UR26, 0x30, URZ ;  /* 0x000000301a0a8890 */ /* 0x000fe2000fffe0ff */
[----:B------:R-:W-:Y:S02]  /*6380*/  SEL R0, RZ, 0x1, P0 ;  /* 0x00000001ff007807 */ /* 0x000fe40000000000 */
[----:B------:R-:W-:Y:S02]  /*6390*/  SEL R14, R14, RZ, P0 ;  /* 0x000000ff0e0e7207 */ /* 0x000fe40000000000 */
[----:B------:R-:W-:Y:S01]  /*63a0*/  IMAD.U32 R11, RZ, RZ, UR5 ;  /* 0x00000005ff0b7e24 */ /* 0x000fe2000f8e00ff */
[----:B------:R-:W-:Y:S01]  /*63b0*/  @!P1 R2UR UR6, R10 ;  /* 0x000000000a0692ca */ /* 0x000fe200000e0000 */
[----:B------:R-:W-:Y:S01]  /*63c0*/  @!UP0 ULEA UR5, UR21, UR29, 0xc ;  /* 0x0000001d15058291 */ /* 0x000fe2000f8e60ff */
[----:B------:R-:W-:Y:S01]  /*63d0*/  LOP3.LUT R13, R13, R0, RZ, 0x3c, !PT ;  /* 0x000000000d0d7212 */ /* 0x000fe200078e3cff */
[----:B------:R-:W-:Y:S01]  /*63e0*/  UMOV UR11, UR19 ;  /* 0x00000013000b7c82 */ /* 0x000fe20008000000 */
[----:B------:R-:W-:Y:S01]  /*63f0*/  @!P1 R2UR UR7, R11 ;  /* 0x000000000b0792ca */ /* 0x000fe200000e0000 */
[----:B------:R-:W-:Y:S02]  /*6400*/  @!UP0 UIADD3 UR16, UPT, UPT, UR5, 0x200, URZ ;  /* 0x0000020005108890 */ /* 0x000fe4000fffe0ff */
[----:B------:R-:W-:Y:S01]  /*6410*/  @!UP0 UIADD3 UR8, UPT, UPT, UR5, 0xa00, URZ ;  /* 0x00000a0005088890 */ /* 0x000fe2000fffe0ff */
[----:B------:R-:W-:Y:S01]  /*6420*/  VOTEU.ALL UP0, P1 ;  /* 0x0000000000ff7886 */ /* 0x000fe20000800000 */
[----:B------:R-:W-:Y:S02]  /*6430*/  UPRMT UR5, UR56, 0x654, UR17 ;  /* 0x0000065438057896 */ /* 0x000fe40008000011 */
[----:B------:R-:W-:Y:S06]  /*6440*/  UIADD3 UR27, UPT, UPT, UR14, UR28, URZ ;  /* 0x0000001c0e1b7290 */ /* 0x000fec000fffe0ff */
[----:B------:R-:W-:Y:S01]  /*6450*/  @!UP0 UTMALDG.3D [UR16], [UR6], desc[UR24] ;  /* 0x00001810060085b4 */ /* 0x000fe20008011000 */
[----:B------:R-:W-:Y:S05]  /*6460*/  VOTEU.ALL UP0, P1 ;  /* 0x0000000000ff7886 */ /* 0x000fea0000800000 */
[----:B------:R1:W-:Y:S01]  /*6470*/  @!UP0 UTMALDG.3D [UR8], [UR6], desc[UR24] ;  /* 0x00001808060085b4 */ /* 0x0003e20008011000 */
[----:B------:R3:W-:Y:S01]  /*6480*/  @!P1 SYNCS.ARRIVE.TRANS64.RED.A0TR RZ, [UR4+0x100], R7 ;  /* 0x00010007ffff99a7 */ /* 0x0007e20008300404 */
[----:B------:R-:W-:Y:S02]  /*6490*/  UIADD3 UR4, UPT, UPT, UR21, 0x1, URZ ;  /* 0x0000000115047890 */ /* 0x000fe4000fffe0ff */
[----:B------:R-:W-:Y:S02]  /*64a0*/  UIADD3 UR21, UPT, UPT, UR13, UR36, URZ ;  /* 0x000000240d157290 */ /* 0x000fe4000fffe0ff */
[----:B------:R-:W-:Y:S01]  /*64b0*/  UISETP.NE.AND UP0, UPT, UR4, 0x3, UPT ;  /* 0x000000030400788c */ /* 0x000fe2000bf05270 */
[----:B------:R-:W-:Y:S03]  /*64c0*/  SYNCS.ARRIVE.TRANS64.RED.A1T0 RZ, [UR5], RZ ;  /* 0x000000ffffff79a7 */ /* 0x000fe60008100405 */
[----:B------:R-:W-:Y:S06]  /*64d0*/  USEL UR5, URZ, 0x1, UP0 ;  /* 0x00000001ff057887 */ /* 0x000fec0008000000 */
[----:B------:R-:W-:Y:S01]  /*64e0*/  LOP3.LUT R15, R9, UR5, RZ, 0x3c, !PT ;  /* 0x00000005090f7c12 */ /* 0x000fe2000f8e3cff */
[----:B-1----:R-:W-:Y:S01]  /*64f0*/  USEL UR12, UR4, URZ, UP0 ;  /* 0x000000ff040c7287 */ /* 0x002fe20008000000 */
[----:B------:R-:W-:Y:S11]  /*6500*/  BRA.U UP2, `(.L_x_102) ;  /* 0xffffffed02807547 */ /* 0x000ff6000b83ffff */
[----:B------:R-:W-:Y:S01]  /*6510*/  UIADD3 UR29, UPT, UPT, UR29, 0x118, URZ ;  /* 0x000001181d1d7890 */ /* 0x000fe2000fffe0ff */
[----:B----4-:R-:W-:-:S03]  /*6520*/  SHF.L.U32 R2, R15, 0x1f, RZ ;  /* 0x0000001f0f027819 */ /* 0x010fc600000006ff */
[----:B------:R-:W-:-:S09]  /*6530*/  ULEA UR4, UR12, UR29, 0x3 ;  /* 0x0000001d0c047291 */ /* 0x000fd2000f8e18ff */
[----:B------:R-:W1:Y:S02]  /*6540*/  SYNCS.PHASECHK.TRANS64.TRYWAIT P0, [UR4], R2 ;  /* 0x00000002ff0075a7 */ /* 0x000e640008001104 */
[----:B-1----:R-:W-:Y:S05]  /*6550*/  @!P0 BRA `(.L_x_103) ;  /* 0x0000006000388947 */ /* 0x002fea0003800000 */
.L_x_227:
        /* <DEDUP_REMOVED lines=9> */
.L_x_229:
[----:B------:R-:W-:-:S04]  /*65f0*/  UIADD3 UR4, UPT, UPT, UR4, 0x1, URZ ;  /* 0x0000000104047890 */ /* 0x000fc8000fffe0ff */
[----:B------:R-:W-:-:S04]  /*6600*/  UISETP.NE.AND UP0, UPT, UR4, 0x3, UPT ;  /* 0x000000030400788c */ /* 0x000fc8000bf05270 */
[----:B------:R-:W-:Y:S02]  /*6610*/  USEL UR5, URZ, 0x1, UP0 ;  /* 0x00000001ff057887 */ /* 0x000fe40008000000 */
[----:B------:R-:W-:-:S04]  /*6620*/  USEL UR4, UR4, URZ, UP0 ;  /* 0x000000ff04047287 */ /* 0x000fc80008000000 */
[----:B------:R-:W-:Y:S01]  /*6630*/  ULEA UR4, UR4, UR29, 0x3 ;  /* 0x0000001d04047291 */ /* 0x000fe2000f8e18ff */
[----:B-1----:R-:W-:-:S04]  /*6640*/  LOP3.LUT R2, R15, UR5, RZ, 0x3c, !PT ;  /* 0x000000050f027c12 */ /* 0x002fc8000f8e3cff */
[----:B------:R-:W-:Y:S01]  /*6650*/  SHF.L.U32 R2, R2, 0x1f, RZ ;  /* 0x0000001f02027819 */ /* 0x000fe200000006ff */
[----:B------:R-:W-:-:S07]  /*6660*/  IMAD.U32 R0, RZ, RZ, UR4 ;  /* 0x00000004ff007e24 */ /* 0x000fce000f8e00ff */
.L_x_105:
[----:B-1----:R1:W2:Y:S02]  /*6670*/  SYNCS.PHASECHK.TRANS64.TRYWAIT P0, [R0+URZ], R2 ;  /* 0x00000002000075a7 */ /* 0x0022a400080011ff */
[----:B--2---:R-:W-:Y:S05]  /*6680*/  @!P0 NANOSLEEP.SYNCS 0x989680 ;  /* 0x009896800000895d */ /* 0x004fea0003900000 */
[----:B------:R-:W2:Y:S02]  /*6690*/  @!P0 SYNCS.PHASECHK.TRANS64 P0, [R0+URZ], R2 ;  /* 0x00000002000085a7 */ /* 0x000ea400080010ff */
[----:B--2---:R-:W-:Y:S05]  /*66a0*/  @P0 EXIT ;  /* 0x000000000000094d */ /* 0x004fea0003800000 */
[----:B------:R-:W-:Y:S05]  /*66b0*/  BRA `(.L_x_105) ;  /* 0xfffffffc00ec7947 */ /* 0x000fea000383ffff */
.L_x_91:
[----:B------:R-:W-:-:S06]  /*66c0*/  UISETP.GE.AND UP0, UPT, UR20, 0x4, UPT ;  /* 0x000000041400788c */ /* 0x000fcc000bf06270 */
[----:B------:R-:W-:-:S13]  /*66d0*/  PLOP3.LUT P0, PT, PT, PT, UP0, 0x80, 0x8 ;  /* 0x000000000008781c */ /* 0x000fda0003f0f008 */
[----:B------:R-:W-:Y:S05]  /*66e0*/  @!P0 EXIT ;  /* 0x000000000000894d */ /* 0x000fea0003800000 */
[----:B------:R-:W-:Y:S01]  /*66f0*/  BAR.SYNC.DEFER_BLOCKING 0x6, 0xa0 ;  /* 0x0182800000007b1d */ /* 0x000fe20000010000 */
[C---:B------:R-:W-:Y:S01]  /*6700*/  IMAD.SHL.U32 R87, R85.reuse, 0x10, RZ ;  /* 0x0000001055577824 */ /* 0x040fe200078e00ff */
[C---:B------:R-:W-:Y:S01]  /*6710*/  LOP3.LUT R88, R90.reuse, 0x3, RZ, 0xc0, !PT ;  /* 0x000000035a587812 */ /* 0x040fe200078ec0ff */
[C---:B------:R-:W-:Y:S01]  /*6720*/  IMAD.SHL.U32 R86, R85.reuse, 0x2, RZ ;  /* 0x0000000255567824 */ /* 0x040fe200078e00ff */
[----:B------:R-:W-:Y:S01]  /*6730*/  CS2R R82, SRZ ;  /* 0x0000000000527805 */ /* 0x000fe2000001ff00 */
[----:B------:R-:W-:Y:S01]  /*6740*/  IMAD.U32 R85, R85, 0x10000, RZ ;  /* 0x0001000055557824 */ /* 0x000fe200078e00ff */
[----:B------:R-:W-:Y:S01]  /*6750*/  UMOV UR43, 0x400 ;  /* 0x00000400002b7882 */ /* 0x000fe20000000000 */
[----:B------:R-:W1:Y:S01]  /*6760*/  LDCU UR4, c[0x0][0x370] ;  /* 0x00006e00ff0477ac */ /* 0x000e620008000800 */
[----:B------:R-:W2:Y:S01]  /*6770*/  LDC.64 R76, c[0x0][0xc88] ;  /* 0x00032200ff4c7b82 */ /* 0x000ea20000000a00 */
[----:B------:R-:W-:Y:S01]  /*6780*/  IMAD.SHL.U32 R2, R90, 0x200, RZ ;  /* 0x000002005a027824 */ /* 0x000fe200078e00ff */
[C---:B------:R-:W-:Y:S01]  /*6790*/  LOP3.LUT R6, R87.reuse, 0x40, RZ, 0xc0, !PT ;  /* 0x0000004057067812 */ /* 0x040fe200078ec0ff */
[----:B------:R-:W-:Y:S01]  /*67a0*/  ULEA UR43, UR56, UR43, 0x18 ;  /* 0x0000002b382b7291 */ /* 0x000fe2000f8ec0ff */
[----:B------:R-:W-:Y:S01]  /*67b0*/  LOP3.LUT R3, R87, 0x1b0, RZ, 0xc0, !PT ;  /* 0x000001b057037812 */ /* 0x000fe200078ec0ff */
[----:B------:R-:W-:Y:S01]  /*67c0*/  IMAD.MOV.U32 R84, RZ, RZ, RZ ;  /* 0x000000ffff547224 */ /* 0x000fe200078e00ff */
[----:B------:R-:W-:Y:S01]  /*67d0*/  LOP3.LUT R85, R85, 0x200000, RZ, 0xc0, !PT ;  /* 0x0020000055557812 */ /* 0x000fe200078ec0ff */
[----:B------:R-:W-:Y:S01]  /*67e0*/  IMAD.MOV.U32 R81, RZ, RZ, RZ ;  /* 0x000000ffff517224 */ /* 0x000fe200078e00ff */
[----:B------:R-:W3:Y:S01]  /*67f0*/  LDC.64 R78, c[0x0][0xc90] ;  /* 0x00032400ff4e7b82 */ /* 0x000ee20000000a00 */
[----:B------:R-:W-:Y:S01]  /*6800*/  LOP3.LUT R86, R6, 0x8, R86, 0xf8, !PT ;  /* 0x0000000806567812 */ /* 0x000fe200078ef856 */
[----:B------:R-:W4:Y:S01]  /*6810*/  LDCU UR42, c[0x0][0xf0c] ;  /* 0x0001e180ff2a77ac */ /* 0x000f220008000800 */
[----:B------:R-:W-:-:S02]  /*6820*/  LOP3.LUT R2, R3, 0x200, R2, 0xf8, !PT ;  /* 0x0000020003027812 */ /* 0x000fc400078ef802 */
[----:B------:R-:W-:Y:S01]  /*6830*/  LOP3.LUT P0, RZ, R87, 0x40, RZ, 0xc0, !PT ;  /* 0x0000004057ff7812 */ /* 0x000fe2000780c0ff */
[----:B------:R-:W2:Y:S01]  /*6840*/  LDCU UR38, c[0x0][0xf30] ;  /* 0x0001e600ff2677ac */ /* 0x000ea20008000800 */
[----:B------:R-:W-:Y:S01]  /*6850*/  LOP3.LUT R86, R2, R86, RZ, 0xfc, !PT ;  /* 0x0000005602567212 */ /* 0x000fe200078efcff */
[----:B------:R-:W4:Y:S01]  /*6860*/  LDS R0, [UR43+0x1d0] ;  /* 0x0001d02bff007984 */ /* 0x000f220008000800 */
[----:B-1----:R-:W-:Y:S01]  /*6870*/  IMAD.U32 R93, RZ, RZ, UR4 ;  /* 0x00000004ff5d7e24 */ /* 0x002fe2000f8e00ff */
[----:B------:R-:W1:Y:S01]  /*6880*/  LDCU.64 UR4, c[0x0][0xc88] ;  /* 0x00019100ff0477ac */ /* 0x000e620008000a00 */
[----:B------:R-:W2:Y:S01]  /*6890*/  LDC.64 R74, c[0x0][0xcb0] ;  /* 0x00032c00ff4a7b82 */ /* 0x000ea20000000a00 */
[----:B------:R-:W2:Y:S01]  /*68a0*/  LDCU.64 UR40, c[0x0][0xf28] ;  /* 0x0001e500ff2877ac */ /* 0x000ea20008000a00 */
[----:B------:R-:W2:Y:S06]  /*68b0*/  LDCU.128 UR60, c[0x0][0xf10] ;  /* 0x0001e200ff3c77ac */ /* 0x000eac0008000c00 */
[----:B------:R-:W2:Y:S01]  /*68c0*/  LDC.64 R72, c[0x0][0xca8] ;  /* 0x00032a00ff487b82 */ /* 0x000ea20000000a00 */
[----:B------:R-:W2:Y:S01]  /*68d0*/  LDCU UR59, c[0x0][0x374] ;  /* 0x00006e80ff3b77ac */ /* 0x000ea20008000800 */
[----:B------:R-:W-:Y:S01]  /*68e0*/  UMOV UR58, 0x1 ;  /* 0x00000001003a7882 */ /* 0x000fe20000000000 */
[----:B------:R-:W-:Y:S01]  /*68f0*/  UMOV UR45, URZ ;  /* 0x000000ff002d7c82 */ /* 0x000fe20008000000 */
[----:B-1----:R-:W-:Y:S01]  /*6900*/  IMAD.U32 R92, RZ, RZ, UR4 ;  /* 0x00000004ff5c7e24 */ /* 0x002fe2000f8e00ff */
[----:B------:R-:W-:Y:S01]  /*6910*/  UIADD3 UR4, UPT, UPT, UR43, 0x200, URZ ;  /* 0x000002002b047890 */ /* 0x000fe2000fffe0ff */
[----:B------:R-:W-:Y:S01]  /*6920*/  MOV R91, UR5 ;  /* 0x00000005005b7c02 */ /* 0x000fe20008000f00 */
[----:B------:R-:W-:Y:S01]  /*6930*/  UMOV UR57, URZ ;  /* 0x000000ff00397c82 */ /* 0x000fe20008000000 */
[----:B------:R-:W-:-:S03]  /*6940*/  UMOV UR52, URZ ;  /* 0x000000ff00347c82 */ /* 0x000fc60008000000 */
[----:B------:R-:W-:Y:S01]  /*6950*/  MOV R101, UR4 ;  /* 0x0000000400657c02 */ /* 0x000fe20008000f00 */
[----:B----4-:R-:W-:Y:S01]  /*6960*/  IMAD.IADD R85, R0, 0x1, R85 ;  /* 0x0000000100557824 */ /* 0x010fe200078e0255 */
[----:B---3--:R-:W-:-:S07]  /*6970*/  P2R R0, PR, RZ, 0x1 ;  /* 0x00000001ff007803 */ /* 0x008fce0000000000 */
.L_x_164:
[C---:B------:R-:W-:Y:S02]  /*6980*/  LEA R0, R81.reuse, UR43, 0x3 ;  /* 0x0000002b51007c11 */ /* 0x040fe4000f8e18ff */
[----:B------:R-:W-:Y:S02]  /*6990*/  SHF.L.U32 R2, R82, 0x1f, RZ ;  /* 0x0000001f52027819 */ /* 0x000fe400000006ff */
[----:B------:R-:W-:Y:S02]  /*69a0*/  LEA R4, R81, UR43, 0x4 ;  /* 0x0000002b51047c11 */ /* 0x000fe4000f8e20ff */
[----:B-1----:R-:W1:Y:S02]  /*69b0*/  SYNCS.PHASECHK.TRANS64.TRYWAIT P0, [R0+URZ+0x140], R2 ;  /* 0x00014002000075a7 */ /* 0x002e6400080011ff */
[----:B-1----:R-:W-:Y:S05]  /*69c0*/  @!P0 BRA `(.L_x_106) ;  /* 0x0000005c004c8947 */ /* 0x002fea0003800000 */
.L_x_230:
[----:B------:R-:W-:Y:S01]  /*69d0*/  R2UR UR7, R100 ;  /* 0x00000000640772ca */ /* 0x000fe200000e0000 */
[----:B------:R-:W3:Y:S01]  /*69e0*/  LDS.128 R4, [R4+0x1b0] ;  /* 0x0001b00004047984 */ /* 0x000ee20000000c00 */
[----:B-1----:R-:W-:Y:S01]  /*69f0*/  VIADD R0, R0, 0x150 ;  /* 0x0000015000007836 */ /* 0x002fe20000000000 */
[----:B------:R-:W-:Y:S04]  /*6a00*/  UISETP.GE.AND UP0, UPT, UR39, 0x1, UPT ;  /* 0x000000012700788c */ /* 0x000fe8000bf06270 */
[----:B------:R-:W-:Y:S01]  /*6a10*/  PRMT R0, RZ, 0x654, R0 ;  /* 0x00000654ff007816 */ /* 0x000fe20000000000 */
[----:B------:R-:W-:Y:S01]  /*6a20*/  @!PT LDS RZ, [RZ] ;  /* 0x00000000fffff984 */ /* 0x000fe20000000800 */
[----:B------:R-:W-:Y:S01]  /*6a30*/  @!PT LDS RZ, [RZ] ;  /* 0x00000000fffff984 */ /* 0x000fe20000000800 */
[----:B------:R-:W-:Y:S01]  /*6a40*/  @!PT LDS RZ, [RZ] ;  /* 0x00000000fffff984 */ /* 0x000fe20000000800 */
[----:B------:R-:W-:Y:S01]  /*6a50*/  @!PT LDS RZ, [RZ] ;  /* 0x00000000fffff984 */ /* 0x000fe20000000800 */
[----:B------:R1:W-:Y:S06]  /*6a60*/  MEMBAR.ALL.CTA ;  /* 0x0000000000007992 */ /* 0x0003ec0000008000 */
[----:B-1----:R-:W1:Y:S02]  /*6a70*/  FENCE.VIEW.ASYNC.S ;  /* 0x00000000000073c6 */ /* 0x002e640000000000 */
[----:B-1----:R1:W-:Y:S01]  /*6a80*/  SYNCS.ARRIVE.TRANS64.RED.A1T0 RZ, [R0+URZ], RZ ;  /* 0x000000ff00ff79a7 */ /* 0x0023e200081004ff */
[----:B---3--:R-:W-:Y:S11]  /*6a90*/  LOP3.LUT P0, RZ, R6, 0x1, RZ, 0xc0, !PT ;  /* 0x0000000106ff7812 */ /* 0x008ff6000780c0ff */
[----:B------:R-:W-:Y:S02]  /*6aa0*/  @!UPT UIADD3 URZ, UPT, UPT, URZ, URZ, URZ ;  /* 0x000000fffffff290 */ /* 0x000fe4000fffe0ff */
[----:B------:R-:W-:Y:S01]  /*6ab0*/  VOTEU.ANY UP1, P0 ;  /* 0x0000000000ff7886 */ /* 0x000fe20000020100 */
[----:B------:R-:W-:Y:S01]  /*6ac0*/  PLOP3.LUT P0, PT, PT, PT, UP1, 0x80, 0x8 ;  /* 0x000000000008781c */ /* 0x000fe20003f0f018 */
[----:B------:R-:W-:Y:S06]  /*6ad0*/  UP2UR UR4, UPR, URZ, 0x2 ;  /* 0x00000002ff047883 */ /* 0x000fec0008000000 */
[----:B------:R-:W-:Y:S06]  /*6ae0*/  IMAD.U32 R102, RZ, RZ, UR4 ;  /* 0x00000004ff667e24 */ /* 0x000fec000f8e00ff */
[----:B------:R-:W-:Y:S02]  /*6af0*/  @P0 SHF.R.U32.HI R2, RZ, 0x10, R5 ;  /* 0x00000010ff020819 */ /* 0x000fe40000011605 */
[----:B------:R-:W-:Y:S02]  /*6b00*/  @P0 MOV R3, R4 ;  /* 0x0000000400030202 */ /* 0x000fe40000000f00 */
[----:B------:R-:W-:Y:S02]  /*6b10*/  @P0 R2UR UR4, R2 ;  /* 0x00000000020402ca */ /* 0x000fe400000e0000 */
[----:B------:R-:W-:Y:S02]  /*6b20*/  @P0 LOP3.LUT R4, R5, 0xffff, RZ, 0xc0, !PT ;  /* 0x0000ffff05040812 */ /* 0x000fe400078ec0ff */
[----:B------:R-:W-:Y:S02]  /*6b30*/  @P0 R2UR UR6, R3 ;  /* 0x00000000030602ca */ /* 0x000fe400000e0000 */
[----:B------:R-:W-:Y:S07]  /*6b40*/  @P0 R2UR UR5, R4 ;  /* 0x00000000040502ca */ /* 0x000fee00000e0000 */
[----:B------:R-:W-:Y:S02]  /*6b50*/  @UP1 UMOV UR7, UR4 ;  /* 0x0000000400071c82 */ /* 0x000fe40008000000 */
[----:B------:R-:W-:Y:S02]  /*6b60*/  IMAD.U32 R100, RZ, RZ, UR7 ;  /* 0x00000007ff647e24 */ /* 0x000fe4000f8e00ff */
[----:B------:R-:W-:Y:S02]  /*6b70*/  @UP1 UMOV UR37, UR6 ;  /* 0x0000000600251c82 */ /* 0x000fe40008000000 */
[----:B------:R-:W-:Y:S01]  /*6b80*/  @UP1 UMOV UR36, UR5 ;  /* 0x0000000500241c82 */ /* 0x000fe20008000000 */
[----:B-1----:R-:W-:Y:S05]  /*6b90*/  BRA.U !UP0, `(.L_x_107) ;  /* 0x0000000108d07547 */ /* 0x002fea000b800000 */
[----:B------:R-:W1:Y:S01]  /*6ba0*/  LDCU UR13, c[0x0][0xf20] ;  /* 0x0001e400ff0d77ac */ /* 0x000e620008000800 */
[----:B------:R-:W-:Y:S01]  /*6bb0*/  R2UR UR12, R93 ;  /* 0x000000005d0c72ca */ /* 0x000fe200000e0000 */
[----:B--2---:R-:W-:Y:S02]  /*6bc0*/  UIMAD.WIDE.U32 UR4, UR59, UR63, URZ ;  /* 0x0000003f3b0472a5 */ /* 0x004fe4000f8e00ff */
[----:B------:R-:W-:Y:S02]  /*6bd0*/  UISETP.NE.AND UP0, UPT, UR62, 0x1, UPT ;  /* 0x000000013e00788c */ /* 0x000fe4000bf05270 */
[----:B------:R-:W-:Y:S02]  /*6be0*/  UIMAD.WIDE.U32 UR8, UR36, UR63, URZ ;  /* 0x0000003f240872a5 */ /* 0x000fe4000f8e00ff */
[----:B------:R-:W-:Y:S02]  /*6bf0*/  UISETP.NE.AND UP1, UPT, UR42, 0x1, UPT ;  /* 0x000000012a00788c */ /* 0x000fe4000bf25270 */
[----:B------:R-:W-:Y:S04]  /*6c00*/  UIMAD.WIDE.U32 UR10, UR37, UR60, URZ ;  /* 0x0000003c250a72a5 */ /* 0x000fe8000f8e00ff */
[----:B------:R-:W-:Y:S02]  /*6c10*/  UIMAD.WIDE.U32 UR6, UR12, UR60, URZ ;  /* 0x0000003c0c0672a5 */ /* 0x000fe4000f8e00ff */
[----:B------:R-:W-:Y:S01]  /*6c20*/  UISETP.NE.AND UP2, UPT, UR39, 0x1, UPT ;  /* 0x000000012700788c */ /* 0x000fe2000bf45270 */
[----:B------:R-:W-:Y:S02]  /*6c30*/  UMOV UR4, UR5 ;  /* 0x0000000500047c82 */ /* 0x000fe40008000000 */
[----:B-1----:R-:W-:Y:S03]  /*6c40*/  USHF.R.U32.HI UR5, URZ, UR13, UR4 ;  /* 0x0000000dff057299 */ /* 0x002fe60008011604 */
[----:B------:R-:W-:Y:S02]  /*6c50*/  UMOV UR4, UR7 ;  /* 0x0000000700047c82 */ /* 0x000fe40008000000 */
[----:B------:R-:W-:Y:S02]  /*6c60*/  USHF.R.U32.HI UR7, URZ, UR61, UR4 ;  /* 0x0000003dff077299 */ /* 0x000fe40008011604 */
[----:B------:R-:W-:Y:S02]  /*6c70*/  USEL UR4, UR59, UR5, !UP0 ;  /* 0x000000053b047287 */ /* 0x000fe4000c000000 */
[----:B------:R-:W-:Y:S01]  /*6c80*/  USEL UR7, UR12, UR7, !UP1 ;  /* 0x000000070c077287 */ /* 0x000fe2000c800000 */
[----:B------:R-:W-:Y:S01]  /*6c90*/  UMOV UR5, UR9 ;  /* 0x0000000900057c82 */ /* 0x000fe20008000000 */
[----:B------:R-:W-:Y:S02]  /*6ca0*/  UIMAD.WIDE.U32 UR8, UR4, UR40, URZ ;  /* 0x00000028040872a5 */ /* 0x000fe4000f8e00ff */
[----:B------:R-:W-:Y:S03]  /*6cb0*/  USHF.R.U32.HI UR6, URZ, UR13, UR5 ;  /* 0x0000000dff067299 */ /* 0x000fe60008011605 */
[----:B------:R-:W-:Y:S01]  /*6cc0*/  UMOV UR5, UR11 ;  /* 0x0000000b00057c82 */ /* 0x000fe20008000000 */
[----:B------:R-:W-:Y:S02]  /*6cd0*/  UIMAD.WIDE.U32 UR10, UR7, UR40, URZ ;  /* 0x00000028070a72a5 */ /* 0x000fe4000f8e00ff */
[----:B------:R-:W-:Y:S02]  /*6ce0*/  USEL UR6, UR36, UR6, !UP0 ;  /* 0x0000000624067287 */ /* 0x000fe4000c000000 */
[----:B------:R-:W-:Y:S01]  /*6cf0*/  USHF.R.U32.HI UR5, URZ, UR61, UR5 ;  /* 0x0000003dff057299 */ /* 0x000fe20008011605 */
[----:B------:R-:W-:Y:S02]  /*6d00*/  UMOV UR8, UR9 ;  /* 0x0000000900087c82 */ /* 0x000fe40008000000 */
[----:B------:R-:W-:Y:S01]  /*6d10*/  UMOV UR10, UR11 ;  /* 0x0000000b000a7c82 */ /* 0x000fe20008000000 */
[----:B------:R-:W-:Y:S02]  /*6d20*/  @UP2 USHF.R.U32.HI UR4, URZ, UR41, UR8 ;  /* 0x00000029ff042299 */ /* 0x000fe40008011608 */
[----:B------:R-:W-:Y:S02]  /*6d30*/  @UP2 USHF.R.U32.HI UR7, URZ, UR41, UR10 ;  /* 0x00000029ff072299 */ /* 0x000fe4000801160a */
[----:B------:R-:W-:Y:S02]  /*6d40*/  UIMAD UR4, UR39, UR4, URZ ;  /* 0x00000004270472a4 */ /* 0x000fe4000f8e02ff */
[----:B------:R-:W-:Y:S02]  /*6d50*/  UIMAD.WIDE.U32 UR10, UR6, UR40, URZ ;  /* 0x00000028060a72a5 */ /* 0x000fe4000f8e00ff */
[----:B------:R-:W-:Y:S02]  /*6d60*/  USEL UR5, UR37, UR5, !UP1 ;  /* 0x0000000525057287 */ /* 0x000fe4000c800000 */
[----:B------:R-:W-:Y:S02]  /*6d70*/  UIMAD UR8, UR39, UR7, URZ ;  /* 0x00000007270872a4 */ /* 0x000fe4000f8e02ff */
[----:B------:R-:W-:Y:S03]  /*6d80*/  UISETP.GE.AND UP0, UPT, UR6, UR4, UPT ;  /* 0x000000040600728c */ /* 0x000fe6000bf06270 */
[----:B------:R-:W-:Y:S01]  /*6d90*/  UMOV UR4, UR11 ;  /* 0x0000000b00047c82 */ /* 0x000fe20008000000 */
[----:B------:R-:W-:Y:S02]  /*6da0*/  UISETP.GE.OR UP0, UPT, UR5, UR8, UP0 ;  /* 0x000000080500728c */ /* 0x000fe40008706670 */
[----:B------:R-:W-:Y:S02]  /*6db0*/  USHF.R.U32.HI UR4, URZ, UR41, UR4 ;  /* 0x00000029ff047299 */ /* 0x000fe40008011604 */
[----:B------:R-:W-:Y:S02]  /*6dc0*/  UIMAD.WIDE.U32 UR8, UR5, UR40, URZ ;  /* 0x00000028050872a5 */ /* 0x000fe4000f8e00ff */
[----:B------:R-:W-:Y:S02]  /*6dd0*/  USEL UR11, UR6, UR4, !UP2 ;  /* 0x00000004060b7287 */ /* 0x000fe4000d000000 */
[----:B------:R-:W-:Y:S02]  /*6de0*/  UIADD3 UR8, UPT, UPT, -UR5, URZ, URZ ;  /* 0x000000ff05087290 */ /* 0x000fe4000fffe1ff */
[----:B------:R-:W-:Y:S01]  /*6df0*/  UIADD3 UR10, UPT, UPT, -UR11, URZ, URZ ;  /* 0x000000ff0b0a7290 */ /* 0x000fe2000fffe1ff */
[----:B------:R-:W-:Y:S01]  /*6e00*/  @!UP0 UMOV UR4, UR9 ;  /* 0x0000000900048c82 */ /* 0x000fe20008000000 */
[----:B------:R-:W-:Y:S02]  /*6e10*/  UIADD3 UR9, UPT, UPT, -UR6, URZ, URZ ;  /* 0x000000ff06097290 */ /* 0x000fe4000fffe1ff */
[----:B------:R-:W-:Y:S02]  /*6e20*/  @!UP0 USHF.R.U32.HI UR4, URZ, UR41, UR4 ;  /* 0x00000029ff048299 */ /* 0x000fe40008011604 */
[----:B------:R-:W-:Y:S02]  /*6e30*/  UIMAD UR10, UR39, UR10, UR6 ;  /* 0x0000000a270a72a4 */ /* 0x000fe4000f8e0206 */
[----:B------:R-:W-:Y:S04]  /*6e40*/  @!UP0 USEL UR4, UR5, UR4, !UP2 ;  /* 0x0000000405048287 */ /* 0x000fe8000d000000 */
[----:B------:R-:W-:Y:S02]  /*6e50*/  @!UP0 UIMAD UR10, UR7, UR10, UR4 ;  /* 0x0000000a070a82a4 */ /* 0x000fe4000f8e0204 */
[----:B------:R-:W-:Y:S02]  /*6e60*/  @!UP0 UIADD3 UR11, UPT, UPT, UR11, -UR4, URZ ;  /* 0x800000040b0b8290 */ /* 0x000fe4000fffe0ff */
[----:B------:R-:W-:Y:S02]  /*6e70*/  UIMAD UR7, UR42, UR8, UR37 ;  /* 0x000000082a0772a4 */ /* 0x000fe4000f8e0225 */
[----:B------:R-:W-:Y:S02]  /*6e80*/  @!UP0 UIMAD UR6, UR11, UR39, UR5 ;  /* 0x000000270b0682a4 */ /* 0x000fe4000f8e0205 */
[----:B------:R-:W-:Y:S01]  /*6e90*/  UIMAD UR4, UR62, UR9, UR36 ;  /* 0x000000093e0472a4 */ /* 0x000fe2000f8e0224 */
[----:B------:R-:W-:Y:S02]  /*6ea0*/  @!UP0 UMOV UR5, UR10 ;  /* 0x0000000a00058c82 */ /* 0x000fe40008000000 */
[----:B------:R-:W-:Y:S02]  /*6eb0*/  UIMAD UR37, UR5, UR42, UR7 ;  /* 0x0000002a052572a4 */ /* 0x000fe4000f8e0207 */
[----:B------:R-:W-:Y:S11]  /*6ec0*/  UIMAD UR36, UR6, UR62, UR4 ;  /* 0x0000003e062472a4 */ /* 0x000ff6000f8e0204 */
[----:B------:R-:W-:Y:S01]  /*6ed0*/  @!UPT UIADD3 URZ, UPT, UPT, URZ, URZ, URZ ;  /* 0x000000fffffff290 */ /* 0x000fe2000fffe0ff */
.L_x_107:
[----:B--2---:R-:W-:Y:S01]  /*6ee0*/  UISETP.NE.AND UP0, UPT, UR38, 0x1, UPT ;  /* 0x000000012600788c */ /* 0x004fe2000bf05270 */
[----:B------:R-:W-:Y:S01]  /*6ef0*/  R2UR UR11, R101 ;  /* 0x00000000650b72ca */ /* 0x000fe200000e0000 */
[----:B------:R-:W-:Y:S01]  /*6f00*/  USHF.L.U32 UR50, UR27, 0x7, URZ ;  /* 0x000000071b327899 */ /* 0x000fe200080006ff */
[----:B------:R-:W-:Y:S01]  /*6f10*/  IADD3 R81, PT, PT, R81, 0x1, RZ ;  /* 0x0000000151517810 */ /* 0x000fe20007ffe0ff */
[----:B------:R-:W-:Y:S07]  /*6f20*/  USHF.L.U32 UR49, UR21, 0x6, URZ ;  /* 0x0000000615317899 */ /* 0x000fee00080006ff */
[----:B------:R-:W1:Y:S01]  /*6f30*/  @!UP0 LDCU.128 UR12, c[0x0][0xf10] ;  /* 0x0001e200ff0c87ac */ /* 0x000e620008000c00 */
[----:B------:R-:W2:Y:S01]  /*6f40*/  @!UP0 LDCU UR5, c[0x0][0xf0c] ;  /* 0x0001e180ff0587ac */ /* 0x000ea20008000800 */
[----:B------:R-:W3:Y:S01]  /*6f50*/  @!UP0 LDCU UR10, c[0x0][0xf20] ;  /* 0x0001e400ff0a87ac */ /* 0x000ee20008000800 */
[----:B-1----:R-:W-:Y:S02]  /*6f60*/  UIMAD.WIDE.U32 UR8, UR37, UR12, URZ ;  /* 0x0000000c250872a5 */ /* 0x002fe4000f8e00ff */
[----:B------:R-:W-:Y:S02]  /*6f70*/  UIMAD.WIDE.U32 UR6, UR36, UR15, URZ ;  /* 0x0000000f240672a5 */ /* 0x000fe4000f8e00ff */
[----:B------:R-:W-:Y:S03]  /*6f80*/  @!UP0 UISETP.NE.AND UP1, UPT, UR14, 0x1, UPT ;  /* 0x000000010e00888c */ /* 0x000fe6000bf25270 */
[----:B------:R-:W-:Y:S01]  /*6f90*/  @!UP0 UMOV UR4, UR9 ;  /* 0x0000000900048c82 */ /* 0x000fe20008000000 */
[----:B--2---:R-:W-:Y:S02]  /*6fa0*/  @!UP0 UISETP.NE.AND UP2, UPT, UR5, 0x1, UPT ;  /* 0x000000010500888c */ /* 0x004fe4000bf45270 */
[----:B------:R-:W-:Y:S01]  /*6fb0*/  @!UP0 USHF.R.U32.HI UR4, URZ, UR13, UR4 ;  /* 0x0000000dff048299 */ /* 0x000fe20008011604 */
[----:B------:R-:W-:Y:S02]  /*6fc0*/  @!UP0 UMOV UR6, UR7 ;  /* 0x0000000700068c82 */ /* 0x000fe40008000000 */
[----:B---3--:R-:W-:Y:S02]  /*6fd0*/  @!UP0 USHF.R.U32.HI UR6, URZ, UR10, UR6 ;  /* 0x0000000aff068299 */ /* 0x008fe40008011606 */
[----:B------:R-:W-:Y:S02]  /*6fe0*/  @!UP0 USEL UR7, UR37, UR4, !UP2 ;  /* 0x0000000425078287 */ /* 0x000fe4000d000000 */
[----:B------:R-:W-:Y:S04]  /*6ff0*/  @!UP0 USEL UR6, UR36, UR6, !UP1 ;  /* 0x0000000624068287 */ /* 0x000fe8000c800000 */
[----:B------:R-:W-:Y:S02]  /*7000*/  @!UP0 UIADD3 UR4, UPT, UPT, -UR7, UR6, URZ ;  /* 0x0000000607048290 */ /* 0x000fe4000fffe1ff */
[----:B------:R-:W-:Y:S02]  /*7010*/  @!UP0 UIADD3 UR6, UPT, UPT, UR7, -UR6, URZ ;  /* 0x8000000607068290 */ /* 0x000fe4000fffe0ff */
[----:B------:R-:W-:Y:S02]  /*7020*/  @!UP0 UIMAD UR37, UR4, UR5, UR37 ;  /* 0x00000005042582a4 */ /* 0x000fe4000f8e0225 */
[----:B------:R-:W-:Y:S02]  /*7030*/  @!UP0 UIMAD UR36, UR6, UR14, UR36 ;  /* 0x0000000e062482a4 */ /* 0x000fe4000f8e0224 */
[----:B------:R-:W-:Y:S09]  /*7040*/  ULOP3.LUT UP0, URZ, UR11, 0x90, URZ, 0xc0, !UPT ;  /* 0x000000900bff7892 */ /* 0x000ff2000f80c0ff */
[----:B------:R-:W-:Y:S05]  /*7050*/  BRA.U !UP0, `(.L_x_108) ;  /* 0x00000001087c7547 */ /* 0x000fea000b800000 */
[----:B------:R-:W1:Y:S01]  /*7060*/  LDCU.64 UR8, c[0x4][0x80] ;  /* 0x01001000ff0877ac */ /* 0x000e620008000a00 */
[----:B------:R-:W-:Y:S01]  /*7070*/  MOV R2, 0x0 ;  /* 0x0000000000027802 */ /* 0x000fe20000000f00 */
[----:B------:R-:W-:Y:S02]  /*7080*/  HFMA2 R12, -RZ, RZ, 0, 5.9604644775390625e-08 ;  /* 0x00000001ff0c7431 */ /* 0x000fe400000001ff */
[----:B------:R-:W-:Y:S01]  /*7090*/  IMAD.MOV.U32 R8, RZ, RZ, 0x70 ;  /* 0x00000070ff087424 */ /* 0x000fe200078e00ff */
[----:B------:R2:W3:Y:S01]  /*70a0*/  LDC.64 R14, c[0x4][R2] ;  /* 0x01000000020e7b82 */ /* 0x0004e20000000a00 */
[----:B------:R-:W4:Y:S01]  /*70b0*/  LDCU.64 UR6, c[0x4][0x88] ;  /* 0x01001100ff0677ac */ /* 0x000f220008000a00 */
[----:B------:R-:W-:Y:S01]  /*70c0*/  IMAD.MOV.U32 R13, RZ, RZ, RZ ;  /* 0x000000ffff0d7224 */ /* 0x000fe200078e00ff */
[----:B------:R-:W2:Y:S01]  /*70d0*/  LDCU.64 UR4, c[0x4][0x8] ;  /* 0x01000100ff0477ac */ /* 0x000ea20008000a00 */
[----:B-1----:R-:W-:Y:S01]  /*70e0*/  MOV R5, UR9 ;  /* 0x0000000900057c02 */ /* 0x002fe20008000f00 */
[----:B------:R-:W-:Y:S01]  /*70f0*/  IMAD.U32 R4, RZ, RZ, UR8 ;  /* 0x00000008ff047e24 */ /* 0x000fe2000f8e00ff */
[----:B----4-:R-:W-:Y:S01]  /*7100*/  MOV R7, UR7 ;  /* 0x0000000700077c02 */ /* 0x010fe20008000f00 */
[----:B------:R-:W-:Y:S01]  /*7110*/  IMAD.U32 R6, RZ, RZ, UR6 ;  /* 0x00000006ff067e24 */ /* 0x000fe2000f8e00ff */
[----:B--2---:R-:W-:Y:S01]  /*7120*/  MOV R11, UR5 ;  /* 0x00000005000b7c02 */ /* 0x004fe20008000f00 */
[----:B------:R-:W-:Y:S02]  /*7130*/  IMAD.U32 R10, RZ, RZ, UR4 ;  /* 0x00000004ff0a7e24 */ /* 0x000fe4000f8e00ff */
[----:B------:R-:W-:Y:S07]  /*7140*/  LEPC R20, `(.L_x_109) ;  /* 0x000000001014794e */ /* 0x000fee0000000000 */
[----:B---3-5:R-:W-:Y:S05]  /*7150*/  CALL.ABS.NOINC R14 ;  /* 0x000000000e007343 */ /* 0x028fea0003c00000 */
.L_x_109:
[----:B------:R-:W1:Y:S01]  /*7160*/  LDCU.64 UR8, c[0x4][0x80] ;  /* 0x01001000ff0877ac */ /* 0x000e620008000a00 */
[----:B------:R-:W2:Y:S01]  /*7170*/  LDC.64 R2, c[0x4][R2] ;  /* 0x0100000002027b82 */ /* 0x000ea20000000a00 */
[----:B------:R-:W-:Y:S02]  /*7180*/  HFMA2 R12, -RZ, RZ, 0, 5.9604644775390625e-08 ;  /* 0x00000001ff0c7431 */ /* 0x000fe400000001ff */
[----:B------:R-:W-:Y:S02]  /*7190*/  IMAD.MOV.U32 R8, RZ, RZ, 0x70 ;  /* 0x00000070ff087424 */ /* 0x000fe400078e00ff */
[----:B------:R-:W-:Y:S01]  /*71a0*/  IMAD.MOV.U32 R13, RZ, RZ, RZ ;  /* 0x000000ffff0d7224 */ /* 0x000fe200078e00ff */
[----:B------:R-:W3:Y:S01]  /*71b0*/  LDCU.64 UR6, c[0x4][0x88] ;  /* 0x01001100ff0677ac */ /* 0x000ee20008000a00 */
[----:B------:R-:W4:Y:S01]  /*71c0*/  LDCU.64 UR4, c[0x4][0x8] ;  /* 0x01000100ff0477ac */ /* 0x000f220008000a00 */
[----:B-1----:R-:W-:Y:S02]  /*71d0*/  MOV R4, UR8 ;  /* 0x0000000800047c02 */ /* 0x002fe40008000f00 */
[----:B------:R-:W-:Y:S02]  /*71e0*/  MOV R5, UR9 ;  /* 0x0000000900057c02 */ /* 0x000fe40008000f00 */
[----:B---3--:R-:W-:Y:S01]  /*71f0*/  MOV R7, UR7 ;  /* 0x0000000700077c02 */ /* 0x008fe20008000f00 */
[----:B------:R-:W-:Y:S01]  /*7200*/  IMAD.U32 R6, RZ, RZ, UR6 ;  /* 0x00000006ff067e24 */ /* 0x000fe2000f8e00ff */
[----:B----4-:R-:W-:Y:S01]  /*7210*/  MOV R11, UR5 ;  /* 0x00000005000b7c02 */ /* 0x010fe20008000f00 */
[----:B------:R-:W-:Y:S02]  /*7220*/  IMAD.U32 R10, RZ, RZ, UR4 ;  /* 0x00000004ff0a7e24 */ /* 0x000fe4000f8e00ff */
[----:B------:R-:W-:Y:S07]  /*7230*/  LEPC R20, `(.L_x_108) ;  /* 0x000000001014794e */ /* 0x000fee0000000000 */
[----:B--2---:R-:W-:Y:S05]  /*7240*/  CALL.ABS.NOINC R2 ;  /* 0x0000000002007343 */ /* 0x004fea0003c00000 */
.L_x_108:
[----:B------:R-:W-:Y:S02]  /*7250*/  R2UR UR5, R92 ;  /* 0x000000005c0572ca */ /* 0x000fe400000e0000 */
[----:B------:R-:W-:Y:S02]  /*7260*/  R2UR UR4, R91 ;  /* 0x000000005b0472ca */ /* 0x000fe400000e0000 */
[C---:B------:R-:W-:Y:S02]  /*7270*/  ISETP.NE.U32.AND P1, PT, R78.reuse, RZ, PT ;  /* 0x000000ff4e00720c */ /* 0x040fe40003f25070 */
[----:B------:R-:W-:Y:S02]  /*7280*/  ISETP.NE.U32.AND P4, PT, R78, RZ, PT ;  /* 0x000000ff4e00720c */ /* 0x000fe40003f85070 */
[C---:B------:R-:W-:Y:S02]  /*7290*/  ISETP.NE.AND.EX P1, PT, R79.reuse, RZ, PT, P1 ;  /* 0x000000ff4f00720c */ /* 0x040fe40003f25310 */
[----:B------:R-:W-:Y:S02]  /*72a0*/  ISETP.NE.U32.AND P5, PT, R74, RZ, PT ;  /* 0x000000ff4a00720c */ /* 0x000fe40003fa5070 */
[----:B------:R-:W-:Y:S02]  /*72b0*/  PLOP3.LUT P2, PT, PT, PT, PT, 0x8, 0x80 ;  /* 0x000000000080781c */ /* 0x000fe40003f4e170 */
[----:B------:R-:W-:Y:S02]  /*72c0*/  ISETP.NE.U32.AND P0, PT, RZ, UR5, PT ;  /* 0x00000005ff007c0c */ /* 0x000fe4000bf05070 */
[----:B------:R-:W-:Y:S02]  /*72d0*/  ISETP.NE.U32.AND P3, PT, RZ, UR5, PT ;  /* 0x00000005ff007c0c */ /* 0x000fe4000bf65070 */
[----:B------:R-:W-:Y:S02]  /*72e0*/  ISETP.NE.AND.EX P0, PT, RZ, UR4, PT, P0 ;  /* 0x00000004ff007c0c */ /* 0x000fe4000bf05300 */
[----:B------:R-:W-:Y:S02]  /*72f0*/  ISETP.NE.AND.EX P3, PT, RZ, UR4, PT, P3 ;  /* 0x00000004ff007c0c */ /* 0x000fe4000bf65330 */
[----:B------:R-:W-:Y:S02]  /*7300*/  ISETP.NE.AND.EX P4, PT, R79, RZ, P0, P4 ;  /* 0x000000ff4f00720c */ /* 0x000fe40000785340 */
[----:B------:R-:W-:Y:S11]  /*7310*/  ISETP.NE.AND.EX P5, PT, R75, RZ, PT, P5 ;  /* 0x000000ff4b00720c */ /* 0x000ff60003fa5350 */
[----:B------:R-:W-:Y:S01]  /*7320*/  @!P4 PLOP3.LUT P2, PT, P1, PT, PT, 0x80, 0x8 ;  /* 0x000000000008c81c */ /* 0x000fe20000f4f070 */
[----:B------:R-:W-:Y:S01]  /*7330*/  @!UPT UIADD3 URZ, UPT, UPT, URZ, URZ, URZ ;  /* 0x000000fffffff290 */ /* 0x000fe2000fffe0ff */
[----:B------:R-:W-:Y:S11]  /*7340*/  @!P1 BRA `(.L_x_110) ;  /* 0x0000000000309947 */ /* 0x000ff60003800000 */
[----:B------:R-:W-:Y:S01]  /*7350*/  ISETP.NE.U32.AND P0, PT, R76, RZ, PT ;  /* 0x000000ff4c00720c */ /* 0x000fe20003f05070 */
[----:B------:R-:W1:Y:S01]  /*7360*/  LDCU.64 UR4, c[0x0][0x358] ;  /* 0x00006b00ff0477ac */ /* 0x000e620008000a00 */
[----:B------:R-:W-:Y:S02]  /*7370*/  IMAD.MOV.U32 R89, RZ, RZ, 0x1 ;  /* 0x00000001ff597424 */ /* 0x000fe400078e00ff */
[----:B------:R-:W-:Y:S11]  /*7380*/  ISETP.NE.AND.EX P0, PT, R77, RZ, PT, P0 ;  /* 0x000000ff4d00720c */ /* 0x000ff60003f05300 */
[----:B------:R-:W-:Y:S02]  /*7390*/  @!UPT UIADD3 URZ, UPT, UPT, URZ, URZ, URZ ;  /* 0x000000fffffff290 */ /* 0x000fe4000fffe0ff */
[----:B------:R-:W2:Y:S01]  /*73a0*/  @P0 LDC.64 R2, c[0x0][0xc88] ;  /* 0x00032200ff020b82 */ /* 0x000ea20000000a00 */
[----:B------:R-:W-:Y:S04]  /*73b0*/  @P0 IMAD R0, R78, UR44, RZ ;  /* 0x0000002c4e000c24 */ /* 0x000fe8000f8e02ff */
[----:B--2---:R-:W-:Y:S04]  /*73c0*/  @P0 IMAD.WIDE R2, R0, 0x4, R2 ;  /* 0x0000000400020825 */ /* 0x004fe800078e0202 */
[----:B------:R-:W-:Y:S01]  /*73d0*/  HFMA2 R0, -RZ, RZ, 0, 5.9604644775390625e-08 ;  /* 0x00000001ff007431 */ /* 0x000fe200000001ff */
[----:B-1---5:R1:W5:Y:S04]  /*73e0*/  @P0 LDG.E R45, desc[UR4][R2.64] ;  /* 0x00000004022d0981 */ /* 0x022368000c1e1900 */
[----:B------:R-:W-:Y:S01]  /*73f0*/  @!P0 PRMT R89, R0, 0x7610, R89 ;  /* 0x0000761000598816 */ /* 0x000fe20000000059 */
[----:B-1----:R-:W2:Y:S06]  /*7400*/  @!P0 LDC R45, c[0x0][0xc80] ;  /* 0x00032000ff2d8b82 */ /* 0x002eac0000000800 */
.L_x_110:
[----:B------:R-:W-:Y:S05]  /*7410*/  @!P5 BRA `(.L_x_111) ;  /* 0x000000000024d947 */ /* 0x000fea0003800000 */
[----:B------:R-:W-:Y:S01]  /*7420*/  ISETP.NE.U32.AND P0, PT, R72, RZ, PT ;  /* 0x000000ff4800720c */ /* 0x000fe20003f05070 */
[----:B------:R-:W1:Y:S03]  /*7430*/  LDCU.64 UR4, c[0x0][0x358] ;  /* 0x00006b00ff0477ac */ /* 0x000e660008000a00 */
[----:B------:R-:W-:Y:S11]  /*7440*/  ISETP.NE.AND.EX P0, PT, R73, RZ, PT, P0 ;  /* 0x000000ff4900720c */ /* 0x000ff60003f05300 */
[----:B------:R-:W-:Y:S02]  /*7450*/  @!UPT UIADD3 URZ, UPT, UPT, URZ, URZ, URZ ;  /* 0x000000fffffff290 */ /* 0x000fe4000fffe0ff */
[----:B------:R-:W3:Y:S01]  /*7460*/  @P0 LDC.64 R2, c[0x0][0xca8] ;  /* 0x00032a00ff020b82 */ /* 0x000ee20000000a00 */
[----:B------:R-:W-:Y:S04]  /*7470*/  @P0 IMAD R0, R74, UR44, RZ ;  /* 0x0000002c4a000c24 */ /* 0x000fe8000f8e02ff */
[----:B---3--:R-:W-:Y:S05]  /*7480*/  @P0 IMAD.WIDE R2, R0, 0x4, R2 ;  /* 0x0000000400020825 */ /* 0x008fea00078e0202 */
[----:B-1---5:R1:W5:Y:S02]  /*7490*/  @P0 LDG.E R43, desc[UR4][R2.64] ;  /* 0x00000004022b0981 */ /* 0x022364000c1e1900 */
[----:B-1----:R-:W3:Y:S02]  /*74a0*/  @!P0 LDC R43, c[0x0][0xca0] ;  /* 0x00032800ff2b8b82 */ /* 0x002ee40000000800 */
.L_x_111:
[----:B--2--5:R-:W-:Y:S01]  /*74b0*/  FSETP.NEU.AND P0, PT, R45, RZ, PT ;  /* 0x000000ff2d00720b */ /* 0x024fe20003f0d000 */
[----:B------:R-:W-:Y:S01]  /*74c0*/  ULOP3.LUT UR4, UR58, 0x1, URZ, 0x3c, !UPT ;  /* 0x000000013a047892 */ /* 0x000fe2000f8e3cff */
[----:B------:R-:W-:Y:S01]  /*74d0*/  SEL R4, RZ, 0xffffffff, P3 ;  /* 0xffffffffff047807 */ /* 0x000fe20001800000 */
[----:B------:R-:W-:Y:S01]  /*74e0*/  IMAD.U32 R51, RZ, RZ, UR45 ;  /* 0x0000002dff337e24 */ /* 0x000fe2000f8e00ff */
[----:B------:R-:W-:Y:S01]  /*74f0*/  @!P4 LOP3.LUT P3, RZ, R89, 0xff, RZ, 0xc0, !PT ;  /* 0x000000ff59ffc812 */ /* 0x000fe2000786c0ff */
[----:B------:R-:W-:Y:S01]  /*7500*/  IMAD.MOV.U32 R104, RZ, RZ, 0x10 ;  /* 0x00000010ff687424 */ /* 0x000fe200078e00ff */
[----:B------:R-:W-:Y:S01]  /*7510*/  @!P4 SEL R0, RZ, 0xffffffff, P0 ;  /* 0xffffffffff00c807 */ /* 0x000fe20000000000 */
[----:B------:R-:W-:Y:S01]  /*7520*/  IMAD.U32 R114, RZ, RZ, UR4 ;  /* 0x00000004ff727e24 */ /* 0x000fe2000f8e00ff */
[----:B------:R-:W-:Y:S01]  /*7530*/  LEA R106, R84, UR43, 0x3 ;  /* 0x0000002b546a7c11 */ /* 0x000fe2000f8e18ff */
[----:B------:R-:W-:Y:S01]  /*7540*/  IMAD.SHL.U32 R105, R86, 0x2, RZ ;  /* 0x0000000256697824 */ /* 0x000fe200078e00ff */
[----:B------:R-:W-:Y:S01]  /*7550*/  @P2 SEL R0, R4, R0, !P3 ;  /* 0x0000000004002207 */ /* 0x000fe20005800000 */
[----:B------:R-:W-:Y:S01]  /*7560*/  IMAD.SHL.U32 R51, R51, 0x1000, RZ ;  /* 0x0000100033337824 */ /* 0x000fe200078e00ff */
[----:B------:R-:W-:Y:S01]  /*7570*/  SEL R3, RZ, 0xffffffff, P0 ;  /* 0xffffffffff037807 */ /* 0x000fe20000000000 */
[----:B------:R-:W-:Y:S01]  /*7580*/  BSSY B1, `(.L_x_112) ;  /* 0x000003a000017945 */ /* 0x000fe20003800000 */
[----:B------:R-:W-:Y:S01]  /*7590*/  @!P4 LOP3.LUT R0, R0, 0x1, RZ, 0xc0, !PT ;  /* 0x000000010000c812 */ /* 0x000fe200078ec0ff */
[----:B------:R-:W-:Y:S01]  /*75a0*/  IMAD.MOV.U32 R113, RZ, RZ, 0x1 ;  /* 0x00000001ff717424 */ /* 0x000fe200078e00ff */
[----:B------:R-:W-:Y:S01]  /*75b0*/  LOP3.LUT P6, RZ, R87, 0x40, RZ, 0xc0, !PT ;  /* 0x0000004057ff7812 */ /* 0x000fe200078cc0ff */
[----:B------:R-:W-:Y:S01]  /*75c0*/  IMAD R107, R84, 0x40, R85 ;  /* 0x00000040546b7824 */ /* 0x000fe200078e0255 */
[----:B------:R-:W-:Y:S01]  /*75d0*/  ISETP.NE.U32.OR P5, PT, R0, 0x1, P4 ;  /* 0x000000010000780c */ /* 0x000fe200027a5470 */
[----:B------:R-:W-:Y:S01]  /*75e0*/  IMAD.U32 R0, RZ, RZ, UR45 ;  /* 0x0000002dff007e24 */ /* 0x000fe2000f8e00ff */
[----:B------:R-:W-:Y:S01]  /*75f0*/  LOP3.LUT P4, R80, R89, 0xff, RZ, 0xc0, !PT ;  /* 0x000000ff59507812 */ /* 0x000fe2000788c0ff */
[----:B------:R-:W-:Y:S01]  /*7600*/  IMAD.U32 R112, RZ, RZ, UR45 ;  /* 0x0000002dff707e24 */ /* 0x000fe2000f8e00ff */
[----:B------:R-:W-:Y:S02]  /*7610*/  SEL R104, R104, 0xfffffff0, !P6 ;  /* 0xfffffff068687807 */ /* 0x000fe40007000000 */
[----:B------:R-:W-:Y:S02]  /*7620*/  CS2R R70, SRZ ;  /* 0x0000000000467805 */ /* 0x000fe4000001ff00 */
[----:B------:R-:W-:Y:S02]  /*7630*/  LEA R0, R0, UR43, 0x3 ;  /* 0x0000002b00007c11 */ /* 0x000fe4000f8e18ff */
[----:B------:R-:W-:Y:S02]  /*7640*/  CS2R R68, SRZ ;  /* 0x0000000000447805 */ /* 0x000fe4000001ff00 */
[----:B------:R-:W-:Y:S02]  /*7650*/  @P1 SEL R3, R4, R3, !P4 ;  /* 0x0000000304031207 */ /* 0x000fe40006000000 */
[----:B------:R-:W-:Y:S02]  /*7660*/  CS2R R66, SRZ ;  /* 0x0000000000427805 */ /* 0x000fe4000001ff00 */
[----:B------:R-:W-:Y:S02]  /*7670*/  IADD3 R50, PT, PT, R51, UR43, R105 ;  /* 0x0000002b33327c10 */ /* 0x000fe4000fffe069 */
[----:B------:R-:W-:Y:S02]  /*7680*/  CS2R R64, SRZ ;  /* 0x0000000000407805 */ /* 0x000fe4000001ff00 */
[----:B------:R-:W-:Y:S02]  /*7690*/  LOP3.LUT R3, R3, 0x1, RZ, 0xc0, !PT ;  /* 0x0000000103037812 */ /* 0x000fe400078ec0ff */
[----:B------:R-:W-:Y:S02]  /*76a0*/  CS2R R58, SRZ ;  /* 0x00000000003a7805 */ /* 0x000fe4000001ff00 */
[----:B------:R-:W-:Y:S02]  /*76b0*/  @P5 SHF.L.U32 R2, R114, 0x1f, RZ ;  /* 0x0000001f72025819 */ /* 0x000fe400000006ff */
[----:B------:R-:W-:Y:S02]  /*76c0*/  CS2R R56, SRZ ;  /* 0x0000000000387805 */ /* 0x000fe4000001ff00 */
[----:B------:R-:W-:Y:S02]  /*76d0*/  ISETP.NE.U32.AND P0, PT, R3, 0x1, PT ;  /* 0x000000010300780c */ /* 0x000fe40003f05070 */
[----:B------:R-:W-:Y:S01]  /*76e0*/  CS2R R54, SRZ ;  /* 0x0000000000367805 */ /* 0x000fe2000001ff00 */
[----:B------:R1:W2:Y:S01]  /*76f0*/  @P5 SYNCS.PHASECHK.TRANS64.TRYWAIT P3, [R0+URZ+0x100], R2 ;  /* 0x00010002000055a7 */ /* 0x0002a200080611ff */
[----:B------:R-:W-:Y:S02]  /*7700*/  P2R R103, PR, RZ, 0x20 ;  /* 0x00000020ff677803 */ /* 0x000fe40000000000 */
[----:B------:R-:W-:Y:S02]  /*7710*/  CS2R R52, SRZ ;  /* 0x0000000000347805 */ /* 0x000fe4000001ff00 */
[----:B------:R-:W-:Y:S01]  /*7720*/  P2R R115, PR, RZ, 0x1 ;  /* 0x00000001ff737803 */ /* 0x000fe20000000000 */
[----:B------:R-:W-:Y:S01]  /*7730*/  IMAD.IADD R49, R50, 0x1, R104 ;  /* 0x0000000132317824 */ /* 0x000fe200078e0268 */
[----:B-1----:R-:W-:Y:S04]  /*7740*/  SHF.L.U32 R2, R83, 0x1f, RZ ;  /* 0x0000001f53027819 */ /* 0x002fe800000006ff */
[----:B------:R1:W4:Y:S01]  /*7750*/  SYNCS.PHASECHK.TRANS64.TRYWAIT P2, [R106+URZ+0x160], R2 ;  /* 0x000160026a0075a7 */ /* 0x00032200080411ff */
[----:B--2---:R-:W-:Y:S01]  /*7760*/  @P5 SEL R113, RZ, 0x1, !P3 ;  /* 0x00000001ff715807 */ /* 0x004fe20005800000 */
[----:B-1----:R-:W-:Y:S06]  /*7770*/  @!P5 BRA `(.L_x_113) ;  /* 0x000000000068d947 */ /* 0x002fec0003800000 */
[----:B------:R-:W-:Y:S01]  /*7780*/  ISETP.NE.AND P0, PT, R113, RZ, PT ;  /* 0x000000ff7100720c */ /* 0x000fe20003f05270 */
[----:B------:R-:W-:Y:S01]  /*7790*/  BSSY B0, `(.L_x_114) ;  /* 0x000000d000007945 */ /* 0x000fe20003800000 */
[----:B------:R-:W-:Y:S02]  /*77a0*/  CS2R R54, SRZ ;  /* 0x0000000000367805 */ /* 0x000fe4000001ff00 */
[----:B------:R-:W-:Y:S02]  /*77b0*/  CS2R R52, SRZ ;  /* 0x0000000000347805 */ /* 0x000fe4000001ff00 */
[----:B------:R-:W-:Y:S02]  /*77c0*/  CS2R R58, SRZ ;  /* 0x00000000003a7805 */ /* 0x000fe4000001ff00 */
[----:B------:R-:W-:Y:S02]  /*77d0*/  CS2R R56, SRZ ;  /* 0x0000000000387805 */ /* 0x000fe4000001ff00 */
[----:B------:R-:W-:Y:S02]  /*77e0*/  CS2R R66, SRZ ;  /* 0x0000000000427805 */ /* 0x000fe4000001ff00 */
[----:B------:R-:W-:Y:S02]  /*77f0*/  CS2R R64, SRZ ;  /* 0x0000000000407805 */ /* 0x000fe4000001ff00 */
[----:B------:R-:W-:Y:S02]  /*7800*/  CS2R R70, SRZ ;  /* 0x0000000000467805 */ /* 0x000fe4000001ff00 */
[----:B------:R-:W-:Y:S01]  /*7810*/  CS2R R68, SRZ ;  /* 0x0000000000447805 */ /* 0x000fe2000001ff00 */
[----:B------:R-:W-:Y:S06]  /*7820*/  @P0 BRA `(.L_x_115) ;  /* 0x00000000000c0947 */ /* 0x000fec0003800000 */
[----:B------:R-:W-:Y:S04]  /*7830*/  SHF.L.U32 R3, R114, 0x1f, RZ ;  /* 0x0000001f72037819 */ /* 0x000fe800000006ff */
[----:B------:R-:W1:Y:S02]  /*7840*/  SYNCS.PHASECHK.TRANS64.TRYWAIT P0, [R0+URZ+0x100], R3 ;  /* 0x00010003000075a7 */ /* 0x000e6400080011ff */
[----:B-1----:R-:W-:Y:S05]  /*7850*/  @!P0 BRA `(.L_x_116) ;  /* 0x0000004c00bc8947 */ /* 0x002fea0003800000 */
.L_x_115:
[----:B------:R-:W-:Y:S05]  /*7860*/  BSYNC B0 ;  /* 0x0000000000007941 */ /* 0x000fea0003800000 */
.L_x_114:
[----:B------:R-:W-:Y:S01]  /*7870*/  ISETP.NE.AND P0, PT, R115, RZ, PT ;  /* 0x000000ff7300720c */ /* 0x000fe20003f05270 */
[----:B------:R-:W-:Y:S04]  /*7880*/  UIADD3 UR4, UPT, UPT, UR45, 0x1, URZ ;  /* 0x000000012d047890 */ /* 0x000fe8000fffe0ff */
[----:B------:R-:W-:Y:S04]  /*7890*/  UISETP.NE.AND UP0, UPT, UR4, 0x3, UPT ;  /* 0x000000030400788c */ /* 0x000fe8000bf05270 */
[----:B------:R-:W-:Y:S02]  /*78a0*/  USEL UR5, URZ, 0x1, UP0 ;  /* 0x00000001ff057887 */ /* 0x000fe40008000000 */
[----:B------:R-:W-:Y:S02]  /*78b0*/  USEL UR4, UR4, URZ, UP0 ;  /* 0x000000ff04047287 */ /* 0x000fe40008000000 */
[----:B------:R2:W1:Y:S02]  /*78c0*/  @P0 LDS.128 R52, [R50+0x200] ;  /* 0x0002000032340984 */ /* 0x0004640000000c00 */
[----:B------:R-:W-:Y:S02]  /*78d0*/  LOP3.LUT R114, R114, UR5, RZ, 0x3c, !PT ;  /* 0x0000000572727c12 */ /* 0x000fe4000f8e3cff */
[----:B------:R2:W1:Y:S01]  /*78e0*/  @P0 LDS.128 R56, [R49+0x200] ;  /* 0x0002000031380984 */ /* 0x0004620000000c00 */
[----:B------:R-:W-:Y:S03]  /*78f0*/  IMAD.U32 R112, RZ, RZ, UR4 ;  /* 0x00000004ff707e24 */ /* 0x000fe6000f8e00ff */
[----:B------:R2:W1:Y:S04]  /*7900*/  @P0 LDS.128 R64, [R50+0xa00] ;  /* 0x000a000032400984 */ /* 0x0004680000000c00 */
[----:B------:R2:W1:Y:S02]  /*7910*/  @P0 LDS.128 R68, [R49+0xa00] ;  /* 0x000a000031440984 */ /* 0x0004640000000c00 */
.L_x_113:
[----:B------:R-:W-:Y:S05]  /*7920*/  BSYNC B1 ;  /* 0x0000000000017941 */ /* 0x000fea0003800000 */
.L_x_112:
[----:B------:R-:W-:Y:S01]  /*7930*/  HFMA2 R39, -RZ, RZ, 0, 0 ;  /* 0x00000000ff277431 */ /* 0x000fe200000001ff */
[----:B-1----:R-:W-:Y:S01]  /*7940*/  SHF.R.U32.HI R0, RZ, 0x15, R107 ;  /* 0x00000015ff007819 */ /* 0x002fe2000001166b */
[----:B----4-:R-:W-:Y:S06]  /*7950*/  @P2 BRA `(.L_x_117) ;  /* 0x0000000000082947 */ /* 0x010fec0003800000 */
[----:B------:R-:W1:Y:S02]  /*7960*/  SYNCS.PHASECHK.TRANS64.TRYWAIT P0, [R106+URZ+0x160], R2 ;  /* 0x000160026a0075a7 */ /* 0x000e6400080011ff */
[----:B-1----:R-:W-:Y:S05]  /*7970*/  @!P0 BRA `(.L_x_118) ;  /* 0x0000004c00888947 */ /* 0x002fea0003800000 */
.L_x_117:
[----:B-1----:R-:W-:Y:S01]  /*7980*/  LOP3.LUT R2, R0, 0x3, RZ, 0xc0, !PT ;  /* 0x0000000300027812 */ /* 0x002fe200078ec0ff */
[----:B------:R-:W-:Y:S01]  /*7990*/  IMAD.MOV.U32 R38, RZ, RZ, RZ ;  /* 0x000000ffff267224 */ /* 0x000fe200078e00ff */
[----:B------:R-:W-:Y:S02]  /*79a0*/  CS2R R36, SRZ ;  /* 0x0000000000247805 */ /* 0x000fe4000001ff00 */
[----:B------:R-:W-:Y:S02]  /*79b0*/  CS2R R34, SRZ ;  /* 0x0000000000227805 */ /* 0x000fe4000001ff00 */
[----:B------:R-:W-:Y:S02]  /*79c0*/  ISETP.NE.AND P0, PT, R88, R2, PT ;  /* 0x000000025800720c */ /* 0x000fe40003f05270 */
[----:B------:R-:W-:Y:S02]  /*79d0*/  CS2R R32, SRZ ;  /* 0x0000000000207805 */ /* 0x000fe4000001ff00 */
        /* <DEDUP_REMOVED lines=13> */
[----:B------:R-:W-:Y:S11]  /*7ab0*/  LOP3.LUT P0, RZ, R0, 0x3, R90, 0x48, !PT ;  /* 0x0000000300ff7812 */ /* 0x000ff6000780485a */
[----:B------:R-:W-:Y:S02]  /*7ac0*/  @!UPT UIADD3 URZ, UPT, UPT, URZ, URZ, URZ ;  /* 0x000000fffffff290 */ /* 0x000fe4000fffe0ff */
[----:B------:R-:W-:Y:S05]  /*7ad0*/  @!P0 BRA `(.L_x_120) ;  /* 0x0000000000408947 */ /* 0x000fea0003800000 */
[----:B------:R-:W1:Y:S01]  /*7ae0*/  LDCU.64 UR8, c[0x4][0x70] ;  /* 0x01000e00ff0877ac */ /* 0x000e620008000a00 */
[----:B------:R-:W-:Y:S01]  /*7af0*/  MOV R15, 0x0 ;  /* 0x00000000000f7802 */ /* 0x000fe20000000f00 */
[----:B------:R-:W-:Y:S02]  /*7b00*/  HFMA2 R12, -RZ, RZ, 0, 5.9604644775390625e-08 ;  /* 0x00000001ff0c7431 */ /* 0x000fe400000001ff */
[----:B------:R-:W-:Y:S02]  /*7b10*/  IMAD.MOV.U32 R8, RZ, RZ, 0x192 ;  /* 0x00000192ff087424 */ /* 0x000fe400078e00ff */
[----:B------:R-:W-:Y:S01]  /*7b20*/  IMAD.MOV.U32 R13, RZ, RZ, RZ ;  /* 0x000000ffff0d7224 */ /* 0x000fe200078e00ff */
[----:B------:R-:W4:Y:S01]  /*7b30*/  LDCU.64 UR6, c[0x4][0x78] ;  /* 0x01000f00ff0677ac */ /* 0x000f220008000a00 */
[----:B------:R-:W2:Y:S01]  /*7b40*/  LDC.64 R14, c[0x4][R15] ;  /* 0x010000000f0e7b82 */ /* 0x000ea20000000a00 */
[----:B------:R-:W5:Y:S01]  /*7b50*/  LDCU.64 UR4, c[0x4][0x10] ;  /* 0x01000200ff0477ac */ /* 0x000f620008000a00 */
[----:B-1----:R-:W-:Y:S01]  /*7b60*/  MOV R5, UR9 ;  /* 0x0000000900057c02 */ /* 0x002fe20008000f00 */
[----:B------:R-:W-:Y:S01]  /*7b70*/  IMAD.U32 R4, RZ, RZ, UR8 ;  /* 0x00000008ff047e24 */ /* 0x000fe2000f8e00ff */
[----:B----4-:R-:W-:Y:S01]  /*7b80*/  MOV R7, UR7 ;  /* 0x0000000700077c02 */ /* 0x010fe20008000f00 */
[----:B------:R-:W-:Y:S01]  /*7b90*/  IMAD.U32 R6, RZ, RZ, UR6 ;  /* 0x00000006ff067e24 */ /* 0x000fe2000f8e00ff */
[----:B-----5:R-:W-:Y:S01]  /*7ba0*/  MOV R11, UR5 ;  /* 0x00000005000b7c02 */ /* 0x020fe20008000f00 */
[----:B------:R-:W-:Y:S02]  /*7bb0*/  IMAD.U32 R10, RZ, RZ, UR4 ;  /* 0x00000004ff0a7e24 */ /* 0x000fe4000f8e00ff */
[----:B------:R-:W-:Y:S07]  /*7bc0*/  LEPC R20, `(.L_x_120) ;  /* 0x000000001014794e */ /* 0x000fee0000000000 */
[----:B--23--:R-:W-:Y:S05]  /*7bd0*/  CALL.ABS.NOINC R14 ;  /* 0x000000000e007343 */ /* 0x00cfea0003c00000 */
.L_x_120:
[----:B------:R-:W-:Y:S05]  /*7be0*/  WARPSYNC.ALL ;  /* 0x0000000000007948 */ /* 0x000fea0003800000 */
[C---:B------:R-:W-:Y:S01]  /*7bf0*/  R2UR UR4, R107.reuse ;  /* 0x000000006b0472ca */ /* 0x040fe200000e0000 */
[----:B------:R-:W-:Y:S05]  /*7c00*/  VIADD R0, R107, 0x20 ;  /* 0x000000206b007836 */ /* 0x000fea0000000000 */
[----:B------:R-:W-:Y:S04]  /*7c10*/  SHF.R.U32.HI R0, RZ, 0x15, R0 ;  /* 0x00000015ff007819 */ /* 0x000fe80000011600 */
[----:B------:R-:W-:Y:S03]  /*7c20*/  LOP3.LUT P0, RZ, R0, 0x3, R90, 0x48, !PT ;  /* 0x0000000300ff7812 */ /* 0x000fe6000780485a */
[----:B------:R-:W1:Y:S10]  /*7c30*/  LDTM.x16 R24, tmem[UR4] ;  /* 0x00000004001879ee */ /* 0x000e740008240000 */
[----:B-1----:R-:W-:Y:S05]  /*7c40*/  @!P0 BRA `(.L_x_121) ;  /* 0x0000000000408947 */ /* 0x002fea0003800000 */
        /* <DEDUP_REMOVED lines=16> */
.L_x_121:
[----:B------:R-:W-:Y:S05]  /*7d50*/  WARPSYNC.ALL ;  /* 0x0000000000007948 */ /* 0x000fea0003800000 */
[----:B------:R-:W-:Y:S11]  /*7d60*/  R2UR UR4, R107 ;  /* 0x000000006b0472ca */ /* 0x000ff600000e0000 */
[----:B------:R-:W-:Y:S02]  /*7d70*/  @!UPT UIADD3 URZ, UPT, UPT, URZ, URZ, URZ ;  /* 0x000000fffffff290 */ /* 0x000fe4000fffe0ff */
[----:B------:R-:W1:Y:S02]  /*7d80*/  LDTM.x16 R4, tmem[UR4+0x20] ;  /* 0x00002004000479ee */ /* 0x000e640008240000 */
[----:B-1----:R-:W-:Y:S01]  /*7d90*/  NOP ;  /* 0x0000000000007918 */ /* 0x002fe20000000000 */
.L_x_119:
[----:B------:R-:W-:Y:S01]  /*7da0*/  SHF.L.U32 R20, R52, 0x10, RZ ;  /* 0x0000001034147819 */ /* 0x000fe200000006ff */
[C---:B---3--:R-:W-:Y:S01]  /*7db0*/  FMUL R0, R43.reuse, R24 ;  /* 0x000000182b007220 */ /* 0x048fe20000400000 */
[----:B------:R-:W-:Y:S01]  /*7dc0*/  ISETP.NE.AND P0, PT, R88, R2, PT ;  /* 0x000000025800720c */ /* 0x000fe20003f05270 */
[----:B------:R-:W-:Y:S01]  /*7dd0*/  FMUL R2, R43, R25 ;  /* 0x000000192b027220 */ /* 0x000fe20000400000 */
[----:B------:R-:W-:Y:S01]  /*7de0*/  LOP3.LUT R21, R52, 0xffff0000, RZ, 0xc0, !PT ;  /* 0xffff000034157812 */ /* 0x000fe200078ec0ff */
[----:B------:R-:W-:Y:S01]  /*7df0*/  FFMA R0, R45, R20, R0 ;  /* 0x000000142d007223 */ /* 0x000fe20000000000 */
[----:B------:R-:W-:Y:S01]  /*7e00*/  SHF.L.U32 R22, R53, 0x10, RZ ;  /* 0x0000001035167819 */ /* 0x000fe200000006ff */
[----:B------:R-:W-:Y:S01]  /*7e10*/  FMUL R3, R43, R26 ;  /* 0x0000001a2b037220 */ /* 0x000fe20000400000 */
[----:B------:R-:W-:Y:S01]  /*7e20*/  LOP3.LUT R23, R53, 0xffff0000, RZ, 0xc0, !PT ;  /* 0xffff000035177812 */ /* 0x000fe200078ec0ff */
[----:B------:R-:W-:Y:S01]  /*7e30*/  FFMA R2, R45, R21, R2 ;  /* 0x000000152d027223 */ /* 0x000fe20000000002 */
[C---:B------:R-:W-:Y:S01]  /*7e40*/  SHF.L.U32 R40, R54.reuse, 0x10, RZ ;  /* 0x0000001036287819 */ /* 0x040fe200000006ff */
[----:B------:R-:W-:Y:S01]  /*7e50*/  FMUL R20, R43, R27 ;  /* 0x0000001b2b147220 */ /* 0x000fe20000400000 */
[----:B------:R-:W-:Y:S01]  /*7e60*/  LOP3.LUT R41, R54, 0xffff0000, RZ, 0xc0, !PT ;  /* 0xffff000036297812 */ /* 0x000fe200078ec0ff */
[----:B------:R-:W-:Y:S01]  /*7e70*/  FFMA R3, R45, R22, R3 ;  /* 0x000000162d037223 */ /* 0x000fe20000000003 */
[----:B------:R-:W-:Y:S01]  /*7e80*/  F2FP.BF16.F32.PACK_AB R60, R2, R0 ;  /* 0x00000000023c723e */ /* 0x000fe200000010ff */
[----:B------:R-:W-:Y:S01]  /*7e90*/  FMUL R21, R43, R28 ;  /* 0x0000001c2b157220 */ /* 0x000fe20000400000 */
[----:B------:R-:W-:Y:S01]  /*7ea0*/  LOP3.LUT R42, R69, 0xffff0000, RZ, 0xc0, !PT ;  /* 0xffff0000452a7812 */ /* 0x000fe200078ec0ff */
[----:B------:R-:W-:Y:S01]  /*7eb0*/  FMUL R22, R43, R29 ;  /* 0x0000001d2b167220 */ /* 0x000fe20000400000 */
[----:B------:R-:W-:Y:S01]  /*7ec0*/  SHF.L.U32 R44, R70, 0x10, RZ ;  /* 0x00000010462c7819 */ /* 0x000fe200000006ff */
[----:B------:R-:W-:Y:S01]  /*7ed0*/  FFMA R20, R45, R23, R20 ;  /* 0x000000172d147223 */ /* 0x000fe20000000014 */
[----:B------:R-:W-:Y:S01]  /*7ee0*/  SHF.L.U32 R23, R55, 0x10, RZ ;  /* 0x0000001037177819 */ /* 0x000fe200000006ff */
[----:B------:R-:W-:Y:S01]  /*7ef0*/  FFMA R21, R45, R40, R21 ;  /* 0x000000282d157223 */ /* 0x000fe20000000015 */
[----:B------:R-:W-:Y:S01]  /*7f00*/  LOP3.LUT R40, R55, 0xffff0000, RZ, 0xc0, !PT ;  /* 0xffff000037287812 */ /* 0x000fe200078ec0ff */
[----:B------:R-:W-:Y:S01]  /*7f10*/  FFMA R22, R45, R41, R22 ;  /* 0x000000292d167223 */ /* 0x000fe20000000016 */
[----:B------:R-:W-:Y:S01]  /*7f20*/  F2FP.BF16.F32.PACK_AB R61, R20, R3 ;  /* 0x00000003143d723e */ /* 0x000fe200000010ff */
[C---:B------:R-:W-:Y:S01]  /*7f30*/  FMUL R0, R43.reuse, R30 ;  /* 0x0000001e2b007220 */ /* 0x040fe20000400000 */
[----:B------:R-:W-:Y:S01]  /*7f40*/  LOP3.LUT R41, R58, 0xffff0000, RZ, 0xc0, !PT ;  /* 0xffff00003a297812 */ /* 0x000fe200078ec0ff */
[----:B------:R-:W-:Y:S01]  /*7f50*/  FMUL R2, R43, R31 ;  /* 0x0000001f2b027220 */ /* 0x000fe20000400000 */
[----:B------:R-:W-:Y:S01]  /*7f60*/  F2FP.BF16.F32.PACK_AB R62, R22, R21 ;  /* 0x00000015163e723e */ /* 0x000fe200000010ff */
[C---:B------:R-:W-:Y:S01]  /*7f70*/  FFMA R0, R45.reuse, R23, R0 ;  /* 0x000000172d007223 */ /* 0x040fe20000000000 */
[C---:B------:R-:W-:Y:S01]  /*7f80*/  SHF.L.U32 R22, R56.reuse, 0x10, RZ ;  /* 0x0000001038167819 */ /* 0x040fe200000006ff */
[----:B------:R-:W-:Y:S01]  /*7f90*/  FFMA R2, R45, R40, R2 ;  /* 0x000000282d027223 */ /* 0x000fe20000000002 */
[----:B------:R-:W-:Y:S01]  /*7fa0*/  LOP3.LUT R23, R56, 0xffff0000, RZ, 0xc0, !PT ;  /* 0xffff000038177812 */ /* 0x000fe200078ec0ff */
[----:B------:R-:W-:Y:S01]  /*7fb0*/  FMUL R3, R43, R32 ;  /* 0x000000202b037220 */ /* 0x000fe20000400000 */
[----:B------:R-:W-:Y:S01]  /*7fc0*/  SHF.L.U32 R40, R57, 0x10, RZ ;  /* 0x0000001039287819 */ /* 0x000fe200000006ff */
[C---:B------:R-:W-:Y:S01]  /*7fd0*/  FMUL R20, R43.reuse, R33 ;  /* 0x000000212b147220 */ /* 0x040fe20000400000 */
[----:B------:R-:W-:Y:S01]  /*7fe0*/  F2FP.BF16.F32.PACK_AB R63, R2, R0 ;  /* 0x00000000023f723e */ /* 0x000fe200000010ff */
[----:B------:R-:W-:Y:S01]  /*7ff0*/  FMUL R21, R43, R34 ;  /* 0x000000222b157220 */ /* 0x000fe20000400000 */
[----:B------:R-:W-:Y:S01]  /*8000*/  LOP3.LUT R46, R70, 0xffff0000, RZ, 0xc0, !PT ;  /* 0xffff0000462e7812 */ /* 0x000fe200078ec0ff */
[----:B------:R-:W-:Y:S01]  /*8010*/  FFMA R3, R45, R22, R3 ;  /* 0x000000162d037223 */ /* 0x000fe20000000003 */
[----:B------:R-:W-:Y:S01]  /*8020*/  SHF.L.U32 R47, R71, 0x10, RZ ;  /* 0x00000010472f7819 */ /* 0x000fe200000006ff */
[----:B------:R-:W-:Y:S01]  /*8030*/  FFMA R20, R45, R23, R20 ;  /* 0x000000172d147223 */ /* 0x000fe20000000014 */
[----:B------:R-:W-:Y:S01]  /*8040*/  LOP3.LUT R23, R57, 0xffff0000, RZ, 0xc0, !PT ;  /* 0xffff000039177812 */ /* 0x000fe200078ec0ff */
[----:B------:R-:W-:Y:S01]  /*8050*/  FFMA R21, R45, R40, R21 ;  /* 0x000000282d157223 */ /* 0x000fe20000000015 */
[----:B------:R-:W-:Y:S01]  /*8060*/  SHF.L.U32 R40, R58, 0x10, RZ ;  /* 0x000000103a287819 */ /* 0x000fe200000006ff */
[C---:B------:R-:W-:Y:S01]  /*8070*/  FMUL R0, R43.reuse, R35 ;  /* 0x000000232b007220 */ /* 0x040fe20000400000 */
[----:B------:R-:W-:Y:S01]  /*8080*/  F2FP.BF16.F32.PACK_AB R96, R20, R3 ;  /* 0x000000031460723e */ /* 0x000fe200000010ff */
[----:B------:R-:W-:Y:S01]  /*8090*/  FMUL R2, R43, R36 ;  /* 0x000000242b027220 */ /* 0x000fe20000400000 */
[----:B------:R-:W-:Y:S01]  /*80a0*/  LOP3.LUT R48, R71, 0xffff0000, RZ, 0xc0, !PT ;  /* 0xffff000047307812 */ /* 0x000fe200078ec0ff */
[----:B------:R-:W-:Y:S01]  /*80b0*/  FMUL R22, R43, R37 ;  /* 0x000000252b167220 */ /* 0x000fe20000400000 */
[----:B------:R-:W-:Y:S01]  /*80c0*/  ISETP.NE.AND P1, PT, R88, RZ, PT ;  /* 0x000000ff5800720c */ /* 0x000fe20003f25270 */
[----:B------:R-:W-:Y:S01]  /*80d0*/  FFMA R0, R45, R23, R0 ;  /* 0x000000172d007223 */ /* 0x000fe20000000000 */
[----:B------:R-:W-:Y:S01]  /*80e0*/  SHF.L.U32 R23, R59, 0x10, RZ ;  /* 0x000000103b177819 */ /* 0x000fe200000006ff */
[----:B------:R-:W-:Y:S01]  /*80f0*/  FFMA R2, R45, R40, R2 ;  /* 0x000000282d027223 */ /* 0x000fe20000000002 */
[----:B------:R-:W-:Y:S01]  /*8100*/  LOP3.LUT R40, R59, 0xffff0000, RZ, 0xc0, !PT ;  /* 0xffff00003b287812 */ /* 0x000fe200078ec0ff */
[----:B------:R1:W-:Y:S01]  /*8110*/  @!P0 STS.128 [R50+0x200], R60 ;  /* 0x0002003c32008388 */ /* 0x0003e20000000c00 */
[----:B------:R-:W-:Y:S01]  /*8120*/  F2FP.BF16.F32.PACK_AB R97, R0, R21 ;  /* 0x000000150061723e */ /* 0x000fe200000010ff */
[----:B------:R-:W-:Y:S01]  /*8130*/  FFMA R22, R45, R41, R22 ;  /* 0x000000292d167223 */ /* 0x000fe20000000016 */
[----:B------:R-:W-:Y:S01]  /*8140*/  LOP3.LUT R41, R66, 0xffff0000, RZ, 0xc0, !PT ;  /* 0xffff000042297812 */ /* 0x000fe200078ec0ff */
[C---:B------:R-:W-:Y:S01]  /*8150*/  FMUL R3, R43.reuse, R38 ;  /* 0x000000262b037220 */ /* 0x040fe20000400000 */
[C---:B------:R-:W-:Y:S01]  /*8160*/  FMUL R20, R43.reuse, R39 ;  /* 0x000000272b147220 */ /* 0x040fe20000400000 */
        /* <DEDUP_REMOVED lines=8> */
[----:B------:R-:W-:Y:S01]  /*81f0*/  FMUL R21, R43, R6 ;  /* 0x000000062b157220 */ /* 0x000fe20000400000 */
[C---:B------:R-:W-:Y:S01]  /*8200*/  FFMA R0, R45.reuse, R22, R0 ;  /* 0x000000162d007223 */ /* 0x040fe20000000000 */
[C---:B------:R-:W-:Y:S01]  /*8210*/  FFMA R2, R45.reuse, R23, R2 ;  /* 0x000000172d027223 */ /* 0x040fe20000000002 */
[----:B------:R-:W-:Y:S01]  /*8220*/  F2FP.BF16.F32.PACK_AB R99, R20, R3 ;  /* 0x000000031463723e */ /* 0x000fe200000010ff */
[----:B------:R-:W-:Y:S01]  /*8230*/  FFMA R21, R45, R40, R21 ;  /* 0x000000282d157223 */ /* 0x000fe20000000015 */
[----:B------:R-:W-:Y:S01]  /*8240*/  LOP3.LUT R23, R65, 0xffff0000, RZ, 0xc0, !PT ;  /* 0xffff000041177812 */ /* 0x000fe200078ec0ff */
[C---:B------:R-:W-:Y:S01]  /*8250*/  FMUL R3, R43.reuse, R7 ;  /* 0x000000072b037220 */ /* 0x040fe20000400000 */
[----:B------:R-:W-:Y:S01]  /*8260*/  SHF.L.U32 R40, R66, 0x10, RZ ;  /* 0x0000001042287819 */ /* 0x000fe200000006ff */
[----:B------:R1:W-:Y:S01]  /*8270*/  @!P0 STS.128 [R49+0x200], R96 ;  /* 0x0002006031008388 */ /* 0x0003e20000000c00 */
[C---:B------:R-:W-:Y:S01]  /*8280*/  FMUL R20, R43.reuse, R8 ;  /* 0x000000082b147220 */ /* 0x040fe20000400000 */
[----:B------:R-:W-:Y:S01]  /*8290*/  FMUL R22, R43, R9 ;  /* 0x000000092b167220 */ /* 0x000fe20000400000 */
[C---:B------:R-:W-:Y:S01]  /*82a0*/  FFMA R3, R45.reuse, R23, R3 ;  /* 0x000000172d037223 */ /* 0x040fe20000000003 */
[----:B------:R-:W-:Y:S01]  /*82b0*/  F2FP.BF16.F32.PACK_AB R108, R2, R0 ;  /* 0x00000000026c723e */ /* 0x000fe200000010ff */
[----:B------:R-:W-:Y:S01]  /*82c0*/  FFMA R20, R45, R40, R20 ;  /* 0x000000282d147223 */ /* 0x000fe20000000014 */
[----:B------:R-:W-:Y:S01]  /*82d0*/  SHF.L.U32 R23, R67, 0x10, RZ ;  /* 0x0000001043177819 */ /* 0x000fe200000006ff */
[----:B------:R-:W-:Y:S01]  /*82e0*/  FMUL R0, R43, R10 ;  /* 0x0000000a2b007220 */ /* 0x000fe20000400000 */
[----:B------:R-:W-:Y:S01]  /*82f0*/  LOP3.LUT R40, R67, 0xffff0000, RZ, 0xc0, !PT ;  /* 0xffff000043287812 */ /* 0x000fe200078ec0ff */
[----:B------:R-:W-:Y:S01]  /*8300*/  FFMA R22, R45, R41, R22 ;  /* 0x000000292d167223 */ /* 0x000fe20000000016 */
[----:B------:R-:W-:Y:S01]  /*8310*/  FMUL R2, R43, R11 ;  /* 0x0000000b2b027220 */ /* 0x000fe20000400000 */
[----:B------:R-:W-:Y:S01]  /*8320*/  FFMA R0, R45, R23, R0 ;  /* 0x000000172d007223 */ /* 0x000fe20000000000 */
[----:B------:R-:W-:Y:S01]  /*8330*/  F2FP.BF16.F32.PACK_AB R109, R3, R21 ;  /* 0x00000015036d723e */ /* 0x000fe200000010ff */
[----:B------:R-:W-:Y:S01]  /*8340*/  FMUL R3, R43, R12 ;  /* 0x0000000c2b037220 */ /* 0x000fe20000400000 */
[----:B------:R-:W-:Y:S01]  /*8350*/  FFMA R2, R45, R40, R2 ;  /* 0x000000282d027223 */ /* 0x000fe20000000002 */
[----:B------:R-:W-:Y:S01]  /*8360*/  SHF.L.U32 R23, R68, 0x10, RZ ;  /* 0x0000001044177819 */ /* 0x000fe200000006ff */
[C---:B------:R-:W-:Y:S01]  /*8370*/  FMUL R21, R43.reuse, R14 ;  /* 0x0000000e2b157220 */ /* 0x040fe20000400000 */
[----:B------:R-:W-:Y:S01]  /*8380*/  F2FP.BF16.F32.PACK_AB R110, R22, R20 ;  /* 0x00000014166e723e */ /* 0x000fe200000010ff */
[C---:B------:R-:W-:Y:S01]  /*8390*/  FMUL R20, R43.reuse, R13 ;  /* 0x0000000d2b147220 */ /* 0x040fe20000400000 */
[----:B------:R-:W-:Y:S01]  /*83a0*/  LOP3.LUT R40, R68, 0xffff0000, RZ, 0xc0, !PT ;  /* 0xffff000044287812 */ /* 0x000fe200078ec0ff */
[----:B------:R-:W-:Y:S01]  /*83b0*/  FMUL R22, R43, R15 ;  /* 0x0000000f2b167220 */ /* 0x000fe20000400000 */
[----:B------:R-:W-:Y:S01]  /*83c0*/  SHF.L.U32 R41, R69, 0x10, RZ ;  /* 0x0000001045297819 */ /* 0x000fe200000006ff */
[----:B------:R-:W-:Y:S01]  /*83d0*/  FFMA R3, R45, R23, R3 ;  /* 0x000000172d037223 */ /* 0x000fe20000000003 */
[----:B------:R-:W-:Y:S01]  /*83e0*/  FMUL R23, R43, R16 ;  /* 0x000000102b177220 */ /* 0x000fe20000400000 */
[----:B------:R-:W-:Y:S01]  /*83f0*/  FFMA R20, R45, R40, R20 ;  /* 0x000000282d147223 */ /* 0x000fe20000000014 */
[----:B------:R-:W-:Y:S01]  /*8400*/  FMUL R40, R43, R17 ;  /* 0x000000112b287220 */ /* 0x000fe20000400000 */
[C---:B------:R-:W-:Y:S01]  /*8410*/  FFMA R21, R45.reuse, R41, R21 ;  /* 0x000000292d157223 */ /* 0x040fe20000000015 */
[----:B------:R-:W-:Y:S01]  /*8420*/  FFMA R22, R45, R42, R22 ;  /* 0x0000002a2d167223 */ /* 0x000fe20000000016 */
[C---:B------:R-:W-:Y:S01]  /*8430*/  FMUL R41, R43.reuse, R18 ;  /* 0x000000122b297220 */ /* 0x040fe20000400000 */
[----:B------:R-:W-:Y:S01]  /*8440*/  FMUL R42, R43, R19 ;  /* 0x000000132b2a7220 */ /* 0x000fe20000400000 */
[----:B------:R-:W-:Y:S01]  /*8450*/  F2FP.BF16.F32.PACK_AB R111, R2, R0 ;  /* 0x00000000026f723e */ /* 0x000fe200000010ff */
[C---:B------:R-:W-:Y:S01]  /*8460*/  FFMA R23, R45.reuse, R44, R23 ;  /* 0x0000002c2d177223 */ /* 0x040fe20000000017 */
[C---:B------:R-:W-:Y:S01]  /*8470*/  FFMA R40, R45.reuse, R46, R40 ;  /* 0x0000002e2d287223 */ /* 0x040fe20000000028 */
[C---:B------:R-:W-:Y:S01]  /*8480*/  FFMA R41, R45.reuse, R47, R41 ;  /* 0x0000002f2d297223 */ /* 0x040fe20000000029 */
[----:B------:R-:W-:Y:S01]  /*8490*/  FFMA R42, R45, R48, R42 ;  /* 0x000000302d2a7223 */ /* 0x000fe2000000002a */
[----:B------:R1:W-:Y:S01]  /*84a0*/  @!P0 STS.128 [R50+0xa00], R108 ;  /* 0x000a006c32008388 */ /* 0x0003e20000000c00 */
[----:B------:R-:W-:Y:S02]  /*84b0*/  F2FP.BF16.F32.PACK_AB R21, R22, R21 ;  /* 0x000000151615723e */ /* 0x000fe400000010ff */
[----:B------:R-:W-:Y:S02]  /*84c0*/  F2FP.BF16.F32.PACK_AB R22, R40, R23 ;  /* 0x000000172816723e */ /* 0x000fe400000010ff */
[----:B------:R-:W-:Y:S02]  /*84d0*/  F2FP.BF16.F32.PACK_AB R20, R20, R3 ;  /* 0x000000031414723e */ /* 0x000fe400000010ff */
[----:B------:R-:W-:Y:S05]  /*84e0*/  F2FP.BF16.F32.PACK_AB R23, R42, R41 ;  /* 0x000000292a17723e */ /* 0x000fea00000010ff */
[----:B------:R1:W-:Y:S01]  /*84f0*/  @!P0 STS.128 [R49+0xa00], R20 ;  /* 0x000a001431008388 */ /* 0x0003e20000000c00 */
[----:B------:R-:W-:Y:S01]  /*8500*/  @!PT LDS RZ, [RZ] ;  /* 0x00000000fffff984 */ /* 0x000fe20000000800 */
[----:B------:R-:W-:Y:S01]  /*8510*/  @!PT LDS RZ, [RZ] ;  /* 0x00000000fffff984 */ /* 0x000fe20000000800 */
[----:B------:R-:W-:Y:S01]  /*8520*/  @!PT LDS RZ, [RZ] ;  /* 0x00000000fffff984 */ /* 0x000fe20000000800 */
[----:B------:R-:W-:Y:S01]  /*8530*/  @!PT LDS RZ, [RZ] ;  /* 0x00000000fffff984 */ /* 0x000fe20000000800 */
[----:B------:R3:W-:Y:S07]  /*8540*/  MEMBAR.ALL.CTA ;  /* 0x0000000000007992 */ /* 0x0007ee0000008000 */
[----:B---3--:R-:W3:Y:S01]  /*8550*/  FENCE.VIEW.ASYNC.S ;  /* 0x00000000000073c6 */ /* 0x008ee20000000000 */
[----:B------:R-:W-:Y:S05]  /*8560*/  WARPSYNC.ALL ;  /* 0x0000000000007948 */ /* 0x000fea0003800000 */
[----:B------:R-:W-:Y:S01]  /*8570*/  BSSY.RECONVERGENT B0, `(.L_x_122) ;  /* 0x0000011000007945 */ /* 0x000fe20003800200 */
[----:B---3--:R-:W-:Y:S06]  /*8580*/  BAR.SYNC.DEFER_BLOCKING 0x1, 0x80 ;  /* 0x0042000000007b1d */ /* 0x008fec0000010000 */
[----:B------:R-:W-:Y:S05]  /*8590*/  @P1 BRA `(.L_x_123) ;  /* 0x0000000000381947 */ /* 0x000fea0003800000 */
[----:B------:R-:W3:Y:S01]  /*85a0*/  LDCU.64 UR6, c[0x0][0x348] ;  /* 0x00006900ff0677ac */ /* 0x000ee20008000a00 */
[----:B------:R-:W-:Y:S01]  /*85b0*/  R2UR UR5, R51 ;  /* 0x00000000330572ca */ /* 0x000fe200000e0000 */
[----:B------:R-:W-:Y:S01]  /*85c0*/  UMOV UR51, UR44 ;  /* 0x0000002c00337c82 */ /* 0x000fe20008000000 */
[----:B------:R-:W-:Y:S01]  /*85d0*/  UIADD3 UR9, UPT, UPT, UR49, 0x20, URZ ;  /* 0x0000002031097890 */ /* 0x000fe2000fffe0ff */
[----:B------:R-:W-:Y:S01]  /*85e0*/  UMOV UR10, UR50 ;  /* 0x00000032000a7c82 */ /* 0x000fe20008000000 */
[----:B------:R-:W-:Y:S09]  /*85f0*/  UMOV UR11, UR44 ;  /* 0x0000002c000b7c82 */ /* 0x000ff20008000000 */
[----:B------:R-:W-:Y:S02]  /*8600*/  UIADD3 UR5, UPT, UPT, UR43, UR5, URZ ;  /* 0x000000052b057290 */ /* 0x000fe4000fffe0ff */
[----:B---3--:R-:W-:Y:S02]  /*8610*/  UIADD3 UR4, UP0, UPT, UR6, 0xa80, URZ ;  /* 0x00000a8006047890 */ /* 0x008fe4000ff1e0ff */
[----:B------:R-:W-:Y:S02]  /*8620*/  UIADD3 UR48, UPT, UPT, UR5, 0x200, URZ ;  /* 0x0000020005307890 */ /* 0x000fe4000fffe0ff */
[----:B------:R-:W-:Y:S02]  /*8630*/  UIADD3 UR8, UPT, UPT, UR5, 0xa00, URZ ;  /* 0x00000a0005087890 */ /* 0x000fe4000fffe0ff */
[----:B------:R-:W-:Y:S09]  /*8640*/  UIADD3.X UR5, UPT, UPT, URZ, UR7, URZ, UP0, !UPT ;  /* 0x00000007ff057290 */ /* 0x000ff200087fe4ff */
[----:B------:R3:W-:Y:S01]  /*8650*/  UTMASTG.3D [UR48], [UR4] ;  /* 0x00000030040073b5 */ /* 0x0007e20008010000 */
[----:B------:R3:W-:Y:S02]  /*8660*/  UTMASTG.3D [UR8], [UR4] ;  /* 0x00000008040073b5 */ /* 0x0007e40008010000 */
[----:B---3--:R0:W-:Y:S02]  /*8670*/  UTMACMDFLUSH ;  /* 0x00000000000079b7 */ /* 0x0081e40000000000 */
.L_x_123:
[----:B------:R-:W-:Y:S05]  /*8680*/  BSYNC.RECONVERGENT B0 ;  /* 0x0000000000007941 */ /* 0x000fea0003800200 */
.L_x_122:
[----:B------:R-:W-:Y:S01]  /*8690*/  UIADD3 UR47, UPT, UPT, UR45, 0x1, URZ ;  /* 0x000000012d2f7890 */ /* 0x000fe2000fffe0ff */
[----:B------:R-:W-:Y:S03]  /*86a0*/  BSSY.RECONVERGENT B0, `(.L_x_124) ;  /* 0x0000005000007945 */ /* 0x000fe60003800200 */
[----:B------:R-:W-:Y:S04]  /*86b0*/  UISETP.NE.AND UP0, UPT, UR47, 0x3, UPT ;  /* 0x000000032f00788c */ /* 0x000fe8000bf05270 */
[----:B------:R-:W-:Y:S01]  /*86c0*/  USEL UR46, UR47, URZ, UP0 ;  /* 0x000000ff2f2e7287 */ /* 0x000fe20008000000 */
[----:B------:R-:W-:Y:S11]  /*86d0*/  @P1 BRA `(.L_x_125) ;  /* 0x0000000000041947 */ /* 0x000ff60003800000 */
[----:B------:R-:W-:Y:S04]  /*86e0*/  DEPBAR.LE SB0, 0x1 ;  /* 0x000080400000791a */ /* 0x000fe80000000000 */
.L_x_125:
[----:B------:R-:W-:Y:S05]  /*86f0*/  BSYNC.RECONVERGENT B0 ;  /* 0x0000000000007941 */ /* 0x000fea0003800200 */
.L_x_124:
[----:B------:R-:W-:Y:S01]  /*8700*/  BAR.SYNC.DEFER_BLOCKING 0x1, 0x80 ;  /* 0x0042000000007b1d */ /* 0x000fe20000010000 */
[----:B------:R-:W-:Y:S01]  /*8710*/  ISETP.NE.AND P1, PT, R103, RZ, PT ;  /* 0x000000ff6700720c */ /* 0x000fe20003f25270 */
[----:B------:R-:W-:Y:S01]  /*8720*/  UISETP.NE.AND UP0, UPT, UR57, URZ, UPT ;  /* 0x000000ff3900728c */ /* 0x000fe2000bf05270 */
[----:B------:R-:W-:Y:S11]  /*8730*/  LEA R2, R112, UR43, 0x3 ;  /* 0x0000002b70027c11 */ /* 0x000ff6000f8e18ff */
[----:B------:R-:W-:Y:S01]  /*8740*/  @P1 SHF.L.U32 R3, R114, 0x1f, RZ ;  /* 0x0000001f72031819 */ /* 0x000fe200000006ff */
[----:B------:R-:W-:Y:S06]  /*8750*/  BRA.U !UP0, `(.L_x_126) ;  /* 0x0000000108247547 */ /* 0x000fec000b800000 */
[----:B-1----:R-:W-:Y:S01]  /*8760*/  IMAD.U32 R20, RZ, RZ, UR52 ;  /* 0x00000034ff147e24 */ /* 0x002fe2000f8e00ff */
[----:B------:R-:W-:Y:S01]  /*8770*/  MOV R0, UR56 ;  /* 0x0000003800007c02 */ /* 0x000fe20008000f00 */
[----:B------:R-:W-:Y:S03]  /*8780*/  UIADD3 UR4, UPT, UPT, UR52, 0x1, URZ ;  /* 0x0000000134047890 */ /* 0x000fe6000fffe0ff */
[----:B------:R-:W-:Y:S01]  /*8790*/  @P1 LEA R20, R20, UR43, 0x3 ;  /* 0x0000002b14141c11 */ /* 0x000fe2000f8e18ff */
[----:B------:R-:W-:Y:S04]  /*87a0*/  UISETP.NE.AND UP0, UPT, UR4, 0x3, UPT ;  /* 0x000000030400788c */ /* 0x000fe8000bf05270 */
[----:B------:R-:W-:Y:S01]  /*87b0*/  @P1 VIADD R20, R20, 0x118 ;  /* 0x0000011814141836 */ /* 0x000fe20000000000 */
[----:B------:R-:W-:Y:S04]  /*87c0*/  USEL UR52, UR4, URZ, UP0 ;  /* 0x000000ff04347287 */ /* 0x000fe80008000000 */
[----:B------:R-:W-:Y:S04]  /*87d0*/  @P1 PRMT R0, R0, 0x654, R20 ;  /* 0x0000065400001816 */ /* 0x000fe80000000014 */
[----:B------:R3:W-:Y:S04]  /*87e0*/  @P1 SYNCS.ARRIVE.TRANS64.RED.A1T0 RZ, [R0+URZ], RZ ;  /* 0x000000ff00ff19a7 */ /* 0x0007e800081004ff */
.L_x_126:
[----:B------:R-:W4:Y:S01]  /*87f0*/  @P1 SYNCS.PHASECHK.TRANS64.TRYWAIT P0, [R2+URZ+0x100], R3 ;  /* 0x00010003020015a7 */ /* 0x000f2200080011ff */
[----:B------:R-:W-:Y:S01]  /*8800*/  BSSY B1, `(.L_x_127) ;  /* 0x0000019000017945 */ /* 0x000fe20003800000 */
[----:B----4-:R-:W-:Y:S03]  /*8810*/  @P1 SEL R113, RZ, 0x1, !P0 ;  /* 0x00000001ff711807 */ /* 0x010fe60004000000 */
[----:B------:R-:W-:Y:S05]  /*8820*/  @!P1 BRA `(.L_x_128) ;  /* 0x0000000000589947 */ /* 0x000fea0003800000 */
[----:B------:R-:W-:Y:S01]  /*8830*/  ISETP.NE.AND P1, PT, R115, RZ, PT ;  /* 0x000000ff7300720c */ /* 0x000fe20003f25270 */
[----:B------:R-:W-:Y:S01]  /*8840*/  BSSY B0, `(.L_x_129) ;  /* 0x0000009000007945 */ /* 0x000fe20003800000 */
[----:B------:R-:W-:Y:S11]  /*8850*/  ISETP.NE.AND P0, PT, R113, RZ, PT ;  /* 0x000000ff7100720c */ /* 0x000ff60003f05270 */
[----:B-1----:R-:W-:Y:S05]  /*8860*/  @P1 IMAD R20, R112, 0x1000, R105 ;  /* 0x0000100070141824 */ /* 0x002fea00078e0269 */
[----:B------:R-:W-:Y:S05]  /*8870*/  @P1 IADD3 R3, PT, PT, R20, UR43, RZ ;  /* 0x0000002b14031c10 */ /* 0x000fea000fffe0ff */
[----:B------:R-:W-:Y:S01]  /*8880*/  @P1 IMAD.IADD R3, R104, 0x1, R3 ;  /* 0x0000000168031824 */ /* 0x000fe200078e0203 */
[----:B------:R-:W-:Y:S06]  /*8890*/  @P0 BRA `(.L_x_130) ;  /* 0x00000000000c0947 */ /* 0x000fec0003800000 */
[----:B---3--:R-:W-:Y:S04]  /*88a0*/  SHF.L.U32 R0, R114, 0x1f, RZ ;  /* 0x0000001f72007819 */ /* 0x008fe800000006ff */
[----:B------:R-:W1:Y:S02]  /*88b0*/  SYNCS.PHASECHK.TRANS64.TRYWAIT P0, [R2+URZ+0x100], R0 ;  /* 0x00010000020075a7 */ /* 0x000e6400080011ff */
[----:B-1----:R-:W-:Y:S05]  /*88c0*/  @!P0 BRA `(.L_x_131) ;  /* 0x0000003c00c88947 */ /* 0x002fea0003800000 */
.L_x_130:
[----:B------:R-:W-:Y:S05]  /*88d0*/  BSYNC B0 ;  /* 0x0000000000007941 */ /* 0x000fea0003800000 */
.L_x_129:
[----:B------:R-:W-:Y:S01]  /*88e0*/  ISETP.NE.AND P0, PT, R115, RZ, PT ;  /* 0x000000ff7300720c */ /* 0x000fe20003f05270 */
[----:B------:R-:W-:Y:S11]  /*88f0*/  VIADD R112, R112, 0x1 ;  /* 0x0000000170707836 */ /* 0x000ff60000000000 */
[----:B------:R-:W-:Y:S01]  /*8900*/  @!UPT UIADD3 URZ, UPT, UPT, URZ, URZ, URZ ;  /* 0x000000fffffff290 */ /* 0x000fe2000fffe0ff */
[----:B------:R4:W2:Y:S04]  /*8910*/  @P0 LDS.128 R52, [R20+UR43+0x200] ;  /* 0x0002002b14340984 */ /* 0x0008a80008000c00 */
[----:B------:R4:W2:Y:S04]  /*8920*/  @P0 LDS.128 R64, [R20+UR43+0xa00] ;  /* 0x000a002b14400984 */ /* 0x0008a80008000c00 */
[----:B------:R4:W2:Y:S04]  /*8930*/  @P0 LDS.128 R56, [R3+0x200] ;  /* 0x0002000003380984 */ /* 0x0008a80000000c00 */
[----:B------:R4:W2:Y:S01]  /*8940*/  @P0 LDS.128 R68, [R3+0xa00] ;  /* 0x000a000003440984 */ /* 0x0008a20000000c00 */
[C---:B------:R-:W-:Y:S04]  /*8950*/  ISETP.NE.AND P0, PT, R112.reuse, 0x3, PT ;  /* 0x000000037000780c */ /* 0x040fe80003f05270 */
[----:B-1-3--:R-:W-:Y:S02]  /*8960*/  SEL R0, RZ, 0x1, P0 ;  /* 0x00000001ff007807 */ /* 0x00afe40000000000 */
[----:B------:R-:W-:Y:S02]  /*8970*/  SEL R112, R112, RZ, P0 ;  /* 0x000000ff70707207 */ /* 0x000fe40000000000 */
[----:B------:R-:W-:Y:S02]  /*8980*/  LOP3.LUT R114, R114, R0, RZ, 0x3c, !PT ;  /* 0x0000000072727212 */ /* 0x000fe400078e3cff */
.L_x_128:
[----:B------:R-:W-:Y:S05]  /*8990*/  BSYNC B1 ;  /* 0x0000000000017941 */ /* 0x000fea0003800000 */
.L_x_127:
[----:B----4-:R-:W-:Y:S05]  /*89a0*/  VIADD R3, R107, 0x400000 ;  /* 0x004000006b037836 */ /* 0x010fea0000000000 */
[----:B---3--:R-:W-:Y:S04]  /*89b0*/  SHF.R.U32.HI R0, RZ, 0x15, R3 ;  /* 0x00000015ff007819 */ /* 0x008fe80000011603 */
[----:B------:R-:W-:Y:S04]  /*89c0*/  LOP3.LUT R2, R0, 0x3, RZ, 0xc0, !PT ;  /* 0x0000000300027812 */ /* 0x000fe800078ec0ff */
[----:B------:R-:W-:Y:S11]  /*89d0*/  ISETP.NE.AND P0, PT, R88, R2, PT ;  /* 0x000000025800720c */ /* 0x000ff60003f05270 */
[----:B------:R-:W-:Y:S02]  /*89e0*/  @!UPT UIADD3 URZ, UPT, UPT, URZ, URZ, URZ ;  /* 0x000000fffffff290 */ /* 0x000fe4000fffe0ff */
[----:B------:R-:W-:Y:S05]  /*89f0*/  @P0 BRA `(.L_x_132) ;  /* 0x0000000000bc0947 */ /* 0x000fea0003800000 */
[----:B------:R-:W-:Y:S02]  /*8a00*/  LOP3.LUT P0, RZ, R0, 0x3, R90, 0x48, !PT ;  /* 0x0000000300ff7812 */ /* 0x000fe4000780485a */
[----:B------:R-:W-:Y:S11]  /*8a10*/  MOV R16, R3 ;  /* 0x0000000300107202 */ /* 0x000ff60000000f00 */
[----:B------:R-:W-:Y:S05]  /*8a20*/  @!P0 BRA `(.L_x_133) ;  /* 0x0000000000408947 */ /* 0x000fea0003800000 */
[----:B------:R-:W3:Y:S01]  /*8a30*/  LDCU.64 UR8, c[0x4][0x70] ;  /* 0x01000e00ff0877ac */ /* 0x000ee20008000a00 */
[----:B------:R-:W-:Y:S01]  /*8a40*/  MOV R15, 0x0 ;  /* 0x00000000000f7802 */ /* 0x000fe20000000f00 */
[----:B------:R-:W-:Y:S02]  /*8a50*/  HFMA2 R12, -RZ, RZ, 0, 5.9604644775390625e-08 ;  /* 0x00000001ff0c7431 */ /* 0x000fe400000001ff */
[----:B------:R-:W-:Y:S02]  /*8a60*/  IMAD.MOV.U32 R8, RZ, RZ, 0x192 ;  /* 0x00000192ff087424 */ /* 0x000fe400078e00ff */
[----:B------:R-:W-:Y:S01]  /*8a70*/  IMAD.MOV.U32 R13, RZ, RZ, RZ ;  /* 0x000000ffff0d7224 */ /* 0x000fe200078e00ff */
[----:B------:R-:W4:Y:S01]  /*8a80*/  LDCU.64 UR6, c[0x4][0x78] ;  /* 0x01000f00ff0677ac */ /* 0x000f220008000a00 */
[----:B------:R-:W1:Y:S01]  /*8a90*/  LDC.64 R14, c[0x4][R15] ;  /* 0x010000000f0e7b82 */ /* 0x000e620000000a00 */
[----:B------:R-:W5:Y:S01]  /*8aa0*/  LDCU.64 UR4, c[0x4][0x10] ;  /* 0x01000200ff0477ac */ /* 0x000f620008000a00 */
[----:B---3--:R-:W-:Y:S01]  /*8ab0*/  MOV R5, UR9 ;  /* 0x0000000900057c02 */ /* 0x008fe20008000f00 */
[----:B------:R-:W-:Y:S01]  /*8ac0*/  IMAD.U32 R4, RZ, RZ, UR8 ;  /* 0x00000008ff047e24 */ /* 0x000fe2000f8e00ff */
[----:B----4-:R-:W-:Y:S01]  /*8ad0*/  MOV R7, UR7 ;  /* 0x0000000700077c02 */ /* 0x010fe20008000f00 */
[----:B------:R-:W-:Y:S01]  /*8ae0*/  IMAD.U32 R6, RZ, RZ, UR6 ;  /* 0x00000006ff067e24 */ /* 0x000fe2000f8e00ff */
[----:B-----5:R-:W-:Y:S01]  /*8af0*/  MOV R11, UR5 ;  /* 0x00000005000b7c02 */ /* 0x020fe20008000f00 */
[----:B------:R-:W-:Y:S02]  /*8b00*/  IMAD.U32 R10, RZ, RZ, UR4 ;  /* 0x00000004ff0a7e24 */ /* 0x000fe4000f8e00ff */
[----:B-1----:R-:W-:Y:S07]  /*8b10*/  LEPC R20, `(.L_x_133) ;  /* 0x000000001014794e */ /* 0x002fee0000000000 */
[----:B--2---:R-:W-:Y:S05]  /*8b20*/  CALL.ABS.NOINC R14 ;  /* 0x000000000e007343 */ /* 0x004fea0003c00000 */
.L_x_133:
[----:B------:R-:W-:Y:S05]  /*8b30*/  WARPSYNC.ALL ;  /* 0x0000000000007948 */ /* 0x000fea0003800000 */
[C---:B------:R-:W-:Y:S01]  /*8b40*/  R2UR UR4, R16.reuse ;  /* 0x00000000100472ca */ /* 0x040fe200000e0000 */
[----:B------:R-:W-:Y:S05]  /*8b50*/  VIADD R0, R16, 0x20 ;  /* 0x0000002010007836 */ /* 0x000fea0000000000 */
[----:B------:R-:W-:Y:S04]  /*8b60*/  SHF.R.U32.HI R0, RZ, 0x15, R0 ;  /* 0x00000015ff007819 */ /* 0x000fe80000011600 */
[----:B------:R-:W-:Y:S03]  /*8b70*/  LOP3.LUT P0, RZ, R0, 0x3, R90, 0x48, !PT ;  /* 0x0000000300ff7812 */ /* 0x000fe6000780485a */
[----:B------:R-:W3:Y:S10]  /*8b80*/  LDTM.x16 R24, tmem[UR4] ;  /* 0x00000004001879ee */ /* 0x000ef40008240000 */
[----:B---3--:R-:W-:Y:S05]  /*8b90*/  @!P0 BRA `(.L_x_134) ;  /* 0x0000000000408947 */ /* 0x008fea0003800000 */
        /* <DEDUP_REMOVED lines=16> */
.L_x_134:
[----:B------:R-:W-:Y:S05]  /*8ca0*/  WARPSYNC.ALL ;  /* 0x0000000000007948 */ /* 0x000fea0003800000 */
[----:B------:R-:W-:Y:S11]  /*8cb0*/  R2UR UR4, R16 ;  /* 0x00000000100472ca */ /* 0x000ff600000e0000 */
[----:B------:R-:W-:Y:S02]  /*8cc0*/  @!UPT UIADD3 URZ, UPT, UPT, URZ, URZ, URZ ;  /* 0x000000fffffff290 */ /* 0x000fe4000fffe0ff */
[----:B------:R-:W3:Y:S02]  /*8cd0*/  LDTM.x16 R4, tmem[UR4+0x20] ;  /* 0x00002004000479ee */ /* 0x000ee40008240000 */
[----:B---3--:R-:W-:Y:S01]  /*8ce0*/  NOP ;  /* 0x0000000000007918 */ /* 0x008fe20000000000 */
.L_x_132:
[----:B--2---:R-:W-:Y:S01]  /*8cf0*/  SHF.L.U32 R3, R52, 0x10, RZ ;  /* 0x0000001034037819 */ /* 0x004fe200000006ff */
[C---:B------:R-:W-:Y:S01]  /*8d00*/  FMUL R0, R43.reuse, R24 ;  /* 0x000000182b007220 */ /* 0x040fe20000400000 */
[----:B------:R-:W-:Y:S01]  /*8d10*/  ISETP.NE.AND P1, PT, R88, R2, PT ;  /* 0x000000025800720c */ /* 0x000fe20003f25270 */
[----:B------:R-:W-:Y:S01]  /*8d20*/  FMUL R2, R43, R25 ;  /* 0x000000192b027220 */ /* 0x000fe20000400000 */
[----:B-1----:R-:W-:Y:S01]  /*8d30*/  LOP3.LUT R21, R52, 0xffff0000, RZ, 0xc0, !PT ;  /* 0xffff000034157812 */ /* 0x002fe200078ec0ff */
[----:B------:R-:W-:Y:S01]  /*8d40*/  FFMA R0, R45, R3, R0 ;  /* 0x000000032d007223 */ /* 0x000fe20000000000 */
[----:B------:R-:W-:Y:S01]  /*8d50*/  SHF.L.U32 R22, R53, 0x10, RZ ;  /* 0x0000001035167819 */ /* 0x000fe200000006ff */
[----:B------:R-:W-:Y:S01]  /*8d60*/  FMUL R3, R43, R26 ;  /* 0x0000001a2b037220 */ /* 0x000fe20000400000 */
[----:B------:R-:W-:Y:S01]  /*8d70*/  LOP3.LUT R23, R53, 0xffff0000, RZ, 0xc0, !PT ;  /* 0xffff000035177812 */ /* 0x000fe200078ec0ff */
[----:B------:R-:W-:Y:S01]  /*8d80*/  FMUL R20, R43, R27 ;  /* 0x0000001b2b147220 */ /* 0x000fe20000400000 */
[C---:B------:R-:W-:Y:S01]  /*8d90*/  SHF.L.U32 R41, R54.reuse, 0x10, RZ ;  /* 0x0000001036297819 */ /* 0x040fe200000006ff */
[C---:B------:R-:W-:Y:S01]  /*8da0*/  FFMA R2, R45.reuse, R21, R2 ;  /* 0x000000152d027223 */ /* 0x040fe20000000002 */
[----:B------:R-:W-:Y:S01]  /*8db0*/  LOP3.LUT R42, R54, 0xffff0000, RZ, 0xc0, !PT ;  /* 0xffff0000362a7812 */ /* 0x000fe200078ec0ff */
[----:B------:R-:W-:Y:S01]  /*8dc0*/  FFMA R3, R45, R22, R3 ;  /* 0x000000162d037223 */ /* 0x000fe20000000003 */
[----:B------:R-:W-:Y:S01]  /*8dd0*/  SHF.L.U32 R44, R55, 0x10, RZ ;  /* 0x00000010372c7819 */ /* 0x000fe200000006ff */
[----:B------:R-:W-:Y:S01]  /*8de0*/  FMUL R21, R43, R28 ;  /* 0x0000001c2b157220 */ /* 0x000fe20000400000 */
[----:B------:R-:W-:Y:S01]  /*8df0*/  LOP3.LUT R46, R55, 0xffff0000, RZ, 0xc0, !PT ;  /* 0xffff0000372e7812 */ /* 0x000fe200078ec0ff */
[----:B------:R-:W-:Y:S01]  /*8e00*/  FFMA R20, R45, R23, R20 ;  /* 0x000000172d147223 */ /* 0x000fe20000000014 */
[----:B------:R-:W-:Y:S01]  /*8e10*/  MOV R47, UR46 ;  /* 0x0000002e002f7c02 */ /* 0x000fe20008000f00 */
[C---:B------:R-:W-:Y:S01]  /*8e20*/  FMUL R22, R43.reuse, R29 ;  /* 0x0000001d2b167220 */ /* 0x040fe20000400000 */
[----:B------:R-:W-:Y:S01]  /*8e30*/  F2FP.BF16.F32.PACK_AB R48, R2, R0 ;  /* 0x000000000230723e */ /* 0x000fe200000010ff */
[C---:B------:R-:W-:Y:S01]  /*8e40*/  FMUL R23, R43.reuse, R30 ;  /* 0x0000001e2b177220 */ /* 0x040fe20000400000 */
[----:B------:R-:W-:Y:S01]  /*8e50*/  F2FP.BF16.F32.PACK_AB R49, R20, R3 ;  /* 0x000000031431723e */ /* 0x000fe200000010ff */
[----:B------:R-:W-:Y:S01]  /*8e60*/  FMUL R40, R43, R31 ;  /* 0x0000001f2b287220 */ /* 0x000fe20000400000 */
[----:B------:R-:W-:Y:S01]  /*8e70*/  @!P1 LEA R47, R47, R105, 0xc ;  /* 0x000000692f2f9211 */ /* 0x000fe200078e60ff */
[C---:B------:R-:W-:Y:S01]  /*8e80*/  FFMA R21, R45.reuse, R41, R21 ;  /* 0x000000292d157223 */ /* 0x040fe20000000015 */
[----:B------:R-:W-:Y:S01]  /*8e90*/  SHF.L.U32 R2, R56, 0x10, RZ ;  /* 0x0000001038027819 */ /* 0x000fe200000006ff */
[----:B------:R-:W-:Y:S01]  /*8ea0*/  FFMA R22, R45, R42, R22 ;  /* 0x0000002a2d167223 */ /* 0x000fe20000000016 */
[----:B------:R-:W-:Y:S01]  /*8eb0*/  LOP3.LUT R41, R65, 0xffff0000, RZ, 0xc0, !PT ;  /* 0xffff000041297812 */ /* 0x000fe200078ec0ff */
[C---:B------:R-:W-:Y:S01]  /*8ec0*/  FFMA R23, R45.reuse, R44, R23 ;  /* 0x0000002c2d177223 */ /* 0x040fe20000000017 */
[----:B------:R-:W-:Y:S01]  /*8ed0*/  LOP3.LUT R42, R66, 0xffff0000, RZ, 0xc0, !PT ;  /* 0xffff0000422a7812 */ /* 0x000fe200078ec0ff */
[----:B------:R-:W-:Y:S01]  /*8ee0*/  FFMA R40, R45, R46, R40 ;  /* 0x0000002e2d287223 */ /* 0x000fe20000000028 */
[----:B------:R-:W-:Y:S01]  /*8ef0*/  F2FP.BF16.F32.PACK_AB R50, R22, R21 ;  /* 0x000000151632723e */ /* 0x000fe200000010ff */
[C---:B------:R-:W-:Y:S01]  /*8f00*/  FMUL R0, R43.reuse, R32 ;  /* 0x000000202b007220 */ /* 0x040fe20000400000 */
[----:B------:R-:W-:Y:S01]  /*8f10*/  LOP3.LUT R21, R56, 0xffff0000, RZ, 0xc0, !PT ;  /* 0xffff000038157812 */ /* 0x000fe200078ec0ff */
[----:B------:R-:W-:Y:S01]  /*8f20*/  FMUL R3, R43, R34 ;  /* 0x000000222b037220 */ /* 0x000fe20000400000 */
[----:B------:R-:W-:Y:S01]  /*8f30*/  F2FP.BF16.F32.PACK_AB R51, R40, R23 ;  /* 0x000000172833723e */ /* 0x000fe200000010ff */
[----:B------:R-:W-:Y:S01]  /*8f40*/  FFMA R0, R45, R2, R0 ;  /* 0x000000022d007223 */ /* 0x000fe20000000000 */
[----:B------:R-:W-:Y:S01]  /*8f50*/  SHF.L.U32 R22, R57, 0x10, RZ ;  /* 0x0000001039167819 */ /* 0x000fe200000006ff */
[----:B------:R-:W-:Y:S01]  /*8f60*/  FMUL R2, R43, R33 ;  /* 0x000000212b027220 */ /* 0x000fe20000400000 */
[----:B------:R-:W-:Y:S01]  /*8f70*/  LOP3.LUT R23, R57, 0xffff0000, RZ, 0xc0, !PT ;  /* 0xffff000039177812 */ /* 0x000fe200078ec0ff */
[----:B------:R1:W-:Y:S01]  /*8f80*/  @!P1 STS.128 [R47+UR43+0x200], R48 ;  /* 0x000200302f009988 */ /* 0x0003e20008000c2b */
[----:B------:R-:W-:Y:S01]  /*8f90*/  SHF.L.U32 R40, R58, 0x10, RZ ;  /* 0x000000103a287819 */ /* 0x000fe200000006ff */
[----:B------:R-:W-:Y:S01]  /*8fa0*/  FMUL R20, R43, R35 ;  /* 0x000000232b147220 */ /* 0x000fe20000400000 */
[----:B------:R-:W-:Y:S01]  /*8fb0*/  SHF.L.U32 R44, R67, 0x10, RZ ;  /* 0x00000010432c7819 */ /* 0x000fe200000006ff */
[----:B------:R-:W-:Y:S01]  /*8fc0*/  FFMA R2, R45, R21, R2 ;  /* 0x000000152d027223 */ /* 0x000fe20000000002 */
[----:B------:R-:W-:Y:S01]  /*8fd0*/  LOP3.LUT R46, R67, 0xffff0000, RZ, 0xc0, !PT ;  /* 0xffff0000432e7812 */ /* 0x000fe200078ec0ff */
[C---:B------:R-:W-:Y:S01]  /*8fe0*/  FFMA R3, R45.reuse, R22, R3 ;  /* 0x000000162d037223 */ /* 0x040fe20000000003 */
[----:B------:R-:W-:Y:S01]  /*8ff0*/  ISETP.NE.AND P0, PT, R88, RZ, PT ;  /* 0x000000ff5800720c */ /* 0x000fe20003f05270 */
[----:B------:R-:W-:Y:S01]  /*9000*/  FFMA R20, R45, R23, R20 ;  /* 0x000000172d147223 */ /* 0x000fe20000000014 */
[----:B------:R-:W-:Y:S01]  /*9010*/  LOP3.LUT R23, R58, 0xffff0000, RZ, 0xc0, !PT ;  /* 0xffff00003a177812 */ /* 0x000fe200078ec0ff */
[----:B------:R-:W-:Y:S01]  /*9020*/  FMUL R21, R43, R36 ;  /* 0x000000242b157220 */ /* 0x000fe20000400000 */
[----:B------:R-:W-:Y:S01]  /*9030*/  ISETP.NE.AND P2, PT, R103, RZ, PT ;  /* 0x000000ff6700720c */ /* 0x000fe20003f45270 */
[----:B------:R-:W-:Y:S02]  /*9040*/  FMUL R22, R43, R37 ;  /* 0x000000252b167220 */ /* 0x000fe40000400000 */
[C---:B------:R-:W-:Y:S01]  /*9050*/  FFMA R21, R45.reuse, R40, R21 ;  /* 0x000000282d157223 */ /* 0x040fe20000000015 */
[----:B------:R-:W-:Y:S01]  /*9060*/  SHF.L.U32 R40, R64, 0x10, RZ ;  /* 0x0000001040287819 */ /* 0x000fe200000006ff */
[----:B------:R-:W-:Y:S01]  /*9070*/  FFMA R22, R45, R23, R22 ;  /* 0x000000172d167223 */ /* 0x000fe20000000016 */
[----:B------:R-:W-:Y:S02]  /*9080*/  LOP3.LUT R23, R59, 0xffff0000, RZ, 0xc0, !PT ;  /* 0xffff00003b177812 */ /* 0x000fe400078ec0ff */
[----:B-1----:R-:W-:Y:S01]  /*9090*/  F2FP.BF16.F32.PACK_AB R49, R20, R3 ;  /* 0x000000031431723e */ /* 0x002fe200000010ff */
[C---:B------:R-:W-:Y:S01]  /*90a0*/  FMUL R3, R43.reuse, R4 ;  /* 0x000000042b037220 */ /* 0x040fe20000400000 */
[----:B------:R-:W-:Y:S01]  /*90b0*/  F2FP.BF16.F32.PACK_AB R48, R2, R0 ;  /* 0x000000000230723e */ /* 0x000fe200000010ff */
[----:B------:R-:W-:Y:S01]  /*90c0*/  FMUL R0, R43, R38 ;  /* 0x000000262b007220 */ /* 0x000fe20000400000 */
[----:B------:R-:W-:Y:S01]  /*90d0*/  SHF.L.U32 R20, R59, 0x10, RZ ;  /* 0x000000103b147819 */ /* 0x000fe200000006ff */
[C---:B------:R-:W-:Y:S01]  /*90e0*/  FMUL R2, R43.reuse, R39 ;  /* 0x000000272b027220 */ /* 0x040fe20000400000 */
[----:B------:R-:W-:Y:S01]  /*90f0*/  F2FP.BF16.F32.PACK_AB R50, R22, R21 ;  /* 0x000000151632723e */ /* 0x000fe200000010ff */
[C---:B------:R-:W-:Y:S01]  /*9100*/  FMUL R21, R43.reuse, R6 ;  /* 0x000000062b157220 */ /* 0x040fe20000400000 */
[----:B------:R-:W-:Y:S01]  /*9110*/  FMUL R22, R43, R7 ;  /* 0x000000072b167220 */ /* 0x000fe20000400000 */
[C---:B------:R-:W-:Y:S01]  /*9120*/  FFMA R0, R45.reuse, R20, R0 ;  /* 0x000000142d007223 */ /* 0x040fe20000000000 */
[C---:B------:R-:W-:Y:S01]  /*9130*/  FFMA R2, R45.reuse, R23, R2 ;  /* 0x000000172d027223 */ /* 0x040fe20000000002 */
[----:B------:R-:W-:Y:S01]  /*9140*/  LOP3.LUT R23, R64, 0xffff0000, RZ, 0xc0, !PT ;  /* 0xffff000040177812 */ /* 0x000fe200078ec0ff */
[----:B------:R-:W-:Y:S01]  /*9150*/  FFMA R3, R45, R40, R3 ;  /* 0x000000282d037223 */ /* 0x000fe20000000003 */
[----:B------:R-:W-:Y:S01]  /*9160*/  SHF.L.U32 R40, R65, 0x10, RZ ;  /* 0x0000001041287819 */ /* 0x000fe200000006ff */
[C---:B------:R-:W-:Y:S01]  /*9170*/  FMUL R20, R43.reuse, R5 ;  /* 0x000000052b147220 */ /* 0x040fe20000400000 */
[----:B------:R-:W-:Y:S01]  /*9180*/  F2FP.BF16.F32.PACK_AB R51, R2, R0 ;  /* 0x000000000233723e */ /* 0x000fe200000010ff */
[C---:B------:R-:W-:Y:S01]  /*9190*/  FMUL R0, R43.reuse, R8 ;  /* 0x000000082b007220 */ /* 0x040fe20000400000 */
[----:B------:R-:W-:Y:S01]  /*91a0*/  FMUL R2, R43, R9 ;  /* 0x000000092b027220 */ /* 0x000fe20000400000 */
[C---:B------:R-:W-:Y:S01]  /*91b0*/  FFMA R20, R45.reuse, R23, R20 ;  /* 0x000000172d147223 */ /* 0x040fe20000000014 */
[C---:B------:R-:W-:Y:S01]  /*91c0*/  FFMA R21, R45.reuse, R40, R21 ;  /* 0x000000282d157223 */ /* 0x040fe20000000015 */
[----:B------:R-:W-:Y:S01]  /*91d0*/  FFMA R22, R45, R41, R22 ;  /* 0x000000292d167223 */ /* 0x000fe20000000016 */
[----:B------:R-:W-:Y:S01]  /*91e0*/  SHF.L.U32 R41, R66, 0x10, RZ ;  /* 0x0000001042297819 */ /* 0x000fe200000006ff */
[C---:B------:R-:W-:Y:S01]  /*91f0*/  FMUL R23, R43.reuse, R10 ;  /* 0x0000000a2b177220 */ /* 0x040fe20000400000 */
[----:B------:R-:W-:Y:S01]  /*9200*/  F2FP.BF16.F32.PACK_AB R60, R20, R3 ;  /* 0x00000003143c723e */ /* 0x000fe200000010ff */
[----:B------:R-:W-:Y:S01]  /*9210*/  FMUL R40, R43, R11 ;  /* 0x0000000b2b287220 */ /* 0x000fe20000400000 */
[----:B------:R-:W-:Y:S01]  /*9220*/  F2FP.BF16.F32.PACK_AB R61, R22, R21 ;  /* 0x00000015163d723e */ /* 0x000fe200000010ff */
[C---:B------:R-:W-:Y:S01]  /*9230*/  FFMA R0, R45.reuse, R41, R0 ;  /* 0x000000292d007223 */ /* 0x040fe20000000000 */
[C---:B------:R-:W-:Y:S01]  /*9240*/  FFMA R2, R45.reuse, R42, R2 ;  /* 0x0000002a2d027223 */ /* 0x040fe20000000002 */
[C---:B------:R-:W-:Y:S01]  /*9250*/  FFMA R23, R45.reuse, R44, R23 ;  /* 0x0000002c2d177223 */ /* 0x040fe20000000017 */
[----:B------:R-:W-:Y:S01]  /*9260*/  FFMA R40, R45, R46, R40 ;  /* 0x0000002e2d287223 */ /* 0x000fe20000000028 */
[----:B------:R-:W-:Y:S01]  /*9270*/  SHF.L.U32 R42, R68, 0x10, RZ ;  /* 0x00000010442a7819 */ /* 0x000fe200000006ff */
[C---:B------:R-:W-:Y:S01]  /*9280*/  FMUL R41, R43.reuse, R12 ;  /* 0x0000000c2b297220 */ /* 0x040fe20000400000 */
[----:B------:R-:W-:Y:S01]  /*9290*/  F2FP.BF16.F32.PACK_AB R62, R2, R0 ;  /* 0x00000000023e723e */ /* 0x000fe200000010ff */
[C---:B------:R-:W-:Y:S01]  /*92a0*/  FMUL R0, R43.reuse, R13 ;  /* 0x0000000d2b007220 */ /* 0x040fe20000400000 */
[----:B------:R-:W-:Y:S01]  /*92b0*/  LOP3.LUT R21, R68, 0xffff0000, RZ, 0xc0, !PT ;  /* 0xffff000044157812 */ /* 0x000fe200078ec0ff */
[C---:B------:R-:W-:Y:S01]  /*92c0*/  FMUL R2, R43.reuse, R14 ;  /* 0x0000000e2b027220 */ /* 0x040fe20000400000 */
[----:B------:R-:W-:Y:S01]  /*92d0*/  F2FP.BF16.F32.PACK_AB R63, R40, R23 ;  /* 0x00000017283f723e */ /* 0x000fe200000010ff */
[----:B------:R-:W-:Y:S01]  /*92e0*/  FMUL R3, R43, R15 ;  /* 0x0000000f2b037220 */ /* 0x000fe20000400000 */
[----:B------:R-:W-:Y:S01]  /*92f0*/  SHF.L.U32 R22, R69, 0x10, RZ ;  /* 0x0000001045167819 */ /* 0x000fe200000006ff */
[----:B------:R-:W-:Y:S01]  /*9300*/  FFMA R41, R45, R42, R41 ;  /* 0x0000002a2d297223 */ /* 0x000fe20000000029 */
[----:B------:R-:W-:Y:S01]  /*9310*/  LOP3.LUT R23, R69, 0xffff0000, RZ, 0xc0, !PT ;  /* 0xffff000045177812 */ /* 0x000fe200078ec0ff */
[----:B------:R-:W-:Y:S01]  /*9320*/  FMUL R20, R43, R16 ;  /* 0x000000102b147220 */ /* 0x000fe20000400000 */
[C---:B------:R-:W-:Y:S01]  /*9330*/  SHF.L.U32 R40, R70.reuse, 0x10, RZ ;  /* 0x0000001046287819 */ /* 0x040fe200000006ff */
[C---:B------:R-:W-:Y:S01]  /*9340*/  FFMA R0, R45.reuse, R21, R0 ;  /* 0x000000152d007223 */ /* 0x040fe20000000000 */
[C---:B------:R-:W-:Y:S01]  /*9350*/  FFMA R2, R45.reuse, R22, R2 ;  /* 0x000000162d027223 */ /* 0x040fe20000000002 */
[----:B------:R-:W-:Y:S01]  /*9360*/  FFMA R3, R45, R23, R3 ;  /* 0x000000172d037223 */ /* 0x000fe20000000003 */
[----:B------:R-:W-:Y:S01]  /*9370*/  FMUL R21, R43, R17 ;  /* 0x000000112b157220 */ /* 0x000fe20000400000 */
[----:B------:R-:W-:Y:S01]  /*9380*/  FFMA R20, R45, R40, R20 ;  /* 0x000000282d147223 */ /* 0x000fe20000000014 */
[----:B------:R-:W-:Y:S01]  /*9390*/  LOP3.LUT R40, R70, 0xffff0000, RZ, 0xc0, !PT ;  /* 0xffff000046287812 */ /* 0x000fe200078ec0ff */
[----:B------:R-:W-:Y:S01]  /*93a0*/  FMUL R22, R43, R18 ;  /* 0x000000122b167220 */ /* 0x000fe20000400000 */
[----:B------:R-:W-:Y:S01]  /*93b0*/  SHF.L.U32 R42, R71, 0x10, RZ ;  /* 0x00000010472a7819 */ /* 0x000fe200000006ff */
[----:B------:R-:W-:Y:S01]  /*93c0*/  FMUL R23, R43, R19 ;  /* 0x000000132b177220 */ /* 0x000fe20000400000 */
[----:B------:R-:W-:Y:S01]  /*93d0*/  LOP3.LUT R44, R71, 0xffff0000, RZ, 0xc0, !PT ;  /* 0xffff0000472c7812 */ /* 0x000fe200078ec0ff */
[----:B------:R-:W-:Y:S01]  /*93e0*/  FFMA R21, R45, R40, R21 ;  /* 0x000000282d157223 */ /* 0x000fe20000000015 */
[----:B------:R-:W-:Y:S01]  /*93f0*/  @!P1 IADD3 R40, PT, PT, R47, UR43, RZ ;  /* 0x0000002b2f289c10 */ /* 0x000fe2000fffe0ff */
[C---:B------:R-:W-:Y:S01]  /*9400*/  FFMA R22, R45.reuse, R42, R22 ;  /* 0x0000002a2d167223 */ /* 0x040fe20000000016 */
[----:B------:R-:W-:Y:S01]  /*9410*/  F2FP.BF16.F32.PACK_AB R96, R0, R41 ;  /* 0x000000290060723e */ /* 0x000fe200000010ff */
[----:B------:R-:W-:Y:S01]  /*9420*/  FFMA R23, R45, R44, R23 ;  /* 0x0000002c2d177223 */ /* 0x000fe20000000017 */
[----:B------:R-:W-:Y:S02]  /*9430*/  @!P1 IADD3 R40, PT, PT, R104, R40, RZ ;  /* 0x0000002868289210 */ /* 0x000fe40007ffe0ff */
[----:B------:R-:W-:Y:S02]  /*9440*/  F2FP.BF16.F32.PACK_AB R97, R3, R2 ;  /* 0x000000020361723e */ /* 0x000fe400000010ff */
[----:B------:R-:W-:Y:S01]  /*9450*/  F2FP.BF16.F32.PACK_AB R98, R21, R20 ;  /* 0x000000141562723e */ /* 0x000fe200000010ff */
[----:B------:R1:W-:Y:S01]  /*9460*/  @!P1 STS.128 [R40+0x200], R48 ;  /* 0x0002003028009388 */ /* 0x0003e20000000c00 */
[----:B------:R-:W-:Y:S02]  /*9470*/  F2FP.BF16.F32.PACK_AB R99, R23, R22 ;  /* 0x000000161763723e */ /* 0x000fe400000010ff */
[----:B------:R-:W-:Y:S04]  /*9480*/  MOV R0, UR52 ;  /* 0x0000003400007c02 */ /* 0x000fe80008000f00 */
[----:B------:R-:W-:Y:S01]  /*9490*/  @P2 LEA R0, R0, UR43, 0x3 ;  /* 0x0000002b00002c11 */ /* 0x000fe2000f8e18ff */
[----:B------:R1:W-:Y:S08]  /*94a0*/  @!P1 STS.128 [R47+UR43+0xa00], R60 ;  /* 0x000a003c2f009988 */ /* 0x0003f00008000c2b */
[----:B------:R1:W-:Y:S01]  /*94b0*/  @!P1 STS.128 [R40+0xa00], R96 ;  /* 0x000a006028009388 */ /* 0x0003e20000000c00 */
[----:B------:R-:W-:Y:S01]  /*94c0*/  @!PT LDS RZ, [RZ] ;  /* 0x00000000fffff984 */ /* 0x000fe20000000800 */
[----:B------:R-:W-:Y:S01]  /*94d0*/  @!PT LDS RZ, [RZ] ;  /* 0x00000000fffff984 */ /* 0x000fe20000000800 */
[----:B------:R-:W-:Y:S01]  /*94e0*/  @!PT LDS RZ, [RZ] ;  /* 0x00000000fffff984 */ /* 0x000fe20000000800 */
[----:B------:R-:W-:Y:S01]  /*94f0*/  @!PT LDS RZ, [RZ] ;  /* 0x00000000fffff984 */ /* 0x000fe20000000800 */
[----:B------:R2:W-:Y:S07]  /*9500*/  MEMBAR.ALL.CTA ;  /* 0x0000000000007992 */ /* 0x0005ee0000008000 */
[----:B--2---:R-:W2:Y:S01]  /*9510*/  FENCE.VIEW.ASYNC.S ;  /* 0x00000000000073c6 */ /* 0x004ea20000000000 */
[----:B------:R-:W-:Y:S05]  /*9520*/  WARPSYNC.ALL ;  /* 0x0000000000007948 */ /* 0x000fea0003800000 */
[----:B------:R-:W-:Y:S01]  /*9530*/  BSSY.RECONVERGENT B0, `(.L_x_135) ;  /* 0x0000012000007945 */ /* 0x000fe20003800200 */
[----:B--2---:R-:W-:Y:S06]  /*9540*/  BAR.SYNC.DEFER_BLOCKING 0x1, 0x80 ;  /* 0x0042000000007b1d */ /* 0x004fec0000010000 */
[----:B------:R-:W-:Y:S05]  /*9550*/  @P0 BRA `(.L_x_136) ;  /* 0x00000000003c0947 */ /* 0x000fea0003800000 */
[----:B------:R-:W2:Y:S01]  /*9560*/  LDCU.64 UR6, c[0x0][0x348] ;  /* 0x00006900ff0677ac */ /* 0x000ea20008000a00 */
[----:B------:R-:W-:Y:S02]  /*9570*/  ULEA UR5, UR46, UR43, 0xc ;  /* 0x0000002b2e057291 */ /* 0x000fe4000f8e60ff */
[----:B------:R-:W-:Y:S02]  /*9580*/  UIADD3 UR10, UPT, UPT, UR50, 0x40, URZ ;  /* 0x00000040320a7890 */ /* 0x000fe4000fffe0ff */
[----:B------:R-:W-:Y:S02]  /*9590*/  UIADD3 UR8, UPT, UPT, UR5, 0x200, URZ ;  /* 0x0000020005087890 */ /* 0x000fe4000fffe0ff */
[----:B------:R-:W-:Y:S01]  /*95a0*/  UIADD3 UR12, UPT, UPT, UR5, 0xa00, URZ ;  /* 0x00000a00050c7890 */ /* 0x000fe2000fffe0ff */
[----:B------:R-:W-:Y:S01]  /*95b0*/  UMOV UR9, UR49 ;  /* 0x0000003100097c82 */ /* 0x000fe20008000000 */
[----:B------:R-:W-:Y:S01]  /*95c0*/  UMOV UR11, UR44 ;  /* 0x0000002c000b7c82 */ /* 0x000fe20008000000 */
[----:B------:R-:W-:Y:S01]  /*95d0*/  UIADD3 UR13, UPT, UPT, UR49, 0x20, URZ ;  /* 0x00000020310d7890 */ /* 0x000fe2000fffe0ff */
[----:B------:R-:W-:Y:S01]  /*95e0*/  UMOV UR15, UR44 ;  /* 0x0000002c000f7c82 */ /* 0x000fe20008000000 */
[----:B------:R-:W-:Y:S01]  /*95f0*/  UMOV UR14, UR10 ;  /* 0x0000000a000e7c82 */ /* 0x000fe20008000000 */
[----:B--2---:R-:W-:Y:S04]  /*9600*/  UIADD3 UR4, UP0, UPT, UR6, 0xa80, URZ ;  /* 0x00000a8006047890 */ /* 0x004fe8000ff1e0ff */
[----:B------:R-:W-:Y:S09]  /*9610*/  UIADD3.X UR5, UPT, UPT, URZ, UR7, URZ, UP0, !UPT ;  /* 0x00000007ff057290 */ /* 0x000ff200087fe4ff */
[----:B------:R2:W-:Y:S01]  /*9620*/  UTMASTG.3D [UR8], [UR4] ;  /* 0x00000008040073b5 */ /* 0x0005e20008010000 */
[----:B------:R2:W-:Y:S02]  /*9630*/  UTMASTG.3D [UR12], [UR4] ;  /* 0x0000000c040073b5 */ /* 0x0005e40008010000 */
[----:B--2---:R0:W-:Y:S02]  /*9640*/  UTMACMDFLUSH ;  /* 0x00000000000079b7 */ /* 0x0041e40000000000 */
.L_x_136:
[----:B------:R-:W-:Y:S05]  /*9650*/  BSYNC.RECONVERGENT B0 ;  /* 0x0000000000007941 */ /* 0x000fea0003800200 */
.L_x_135:
[----:B------:R-:W-:Y:S01]  /*9660*/  UIADD3 UR4, UPT, UPT, UR46, 0x1, URZ ;  /* 0x000000012e047890 */ /* 0x000fe2000fffe0ff */
[----:B------:R-:W-:Y:S01]  /*9670*/  IMAD.U32 R2, RZ, RZ, UR56 ;  /* 0x00000038ff027e24 */ /* 0x000fe2000f8e00ff */
[----:B------:R-:W-:Y:S01]  /*9680*/  BSSY.RECONVERGENT B0, `(.L_x_137) ;  /* 0x000000b000007945 */ /* 0x000fe20003800200 */
[----:B------:R-:W-:Y:S01]  /*9690*/  @P2 VIADD R0, R0, 0x118 ;  /* 0x0000011800002836 */ /* 0x000fe20000000000 */
[----:B------:R-:W-:Y:S01]  /*96a0*/  UISETP.NE.AND UP0, UPT, UR4, 0x3, UPT ;  /* 0x000000030400788c */ /* 0x000fe2000bf05270 */
[----:B------:R-:W-:Y:S03]  /*96b0*/  LEA R21, R112, UR43, 0x3 ;  /* 0x0000002b70157c11 */ /* 0x000fe6000f8e18ff */
[----:B------:R-:W-:Y:S01]  /*96c0*/  USEL UR45, UR4, URZ, UP0 ;  /* 0x000000ff042d7287 */ /* 0x000fe20008000000 */
[----:B------:R-:W-:Y:S01]  /*96d0*/  @P2 PRMT R2, R2, 0x654, R0 ;  /* 0x0000065402022816 */ /* 0x000fe20000000000 */
[----:B------:R-:W-:Y:S01]  /*96e0*/  UISETP.EQ.XOR UP0, UPT, UR47, 0x3, !UP0 ;  /* 0x000000032f00788c */ /* 0x000fe2000c702a70 */
[----:B------:R-:W-:Y:S03]  /*96f0*/  @P2 SHF.L.U32 R0, R114, 0x1f, RZ ;  /* 0x0000001f72002819 */ /* 0x000fe600000006ff */
[----:B------:R-:W-:Y:S01]  /*9700*/  UP2UR UR51, UPR, URZ, 0x1 ;  /* 0x00000001ff337883 */ /* 0x000fe20008000000 */
[----:B------:R-:W-:Y:S11]  /*9710*/  @P0 BRA `(.L_x_138) ;  /* 0x0000000000040947 */ /* 0x000ff60003800000 */
[----:B------:R-:W-:Y:S04]  /*9720*/  DEPBAR.LE SB0, 0x1 ;  /* 0x000080400000791a */ /* 0x000fe80000000000 */
.L_x_138:
[----:B------:R-:W-:Y:S05]  /*9730*/  BSYNC.RECONVERGENT B0 ;  /* 0x0000000000007941 */ /* 0x000fea0003800200 */
.L_x_137:
[----:B------:R-:W-:Y:S01]  /*9740*/  BAR.SYNC.DEFER_BLOCKING 0x1, 0x80 ;  /* 0x0042000000007b1d */ /* 0x000fe20000010000 */
[----:B------:R-:W-:Y:S02]  /*9750*/  UIADD3 UR4, UPT, UPT, UR52, 0x1, URZ ;  /* 0x0000000134047890 */ /* 0x000fe4000fffe0ff */
[----:B------:R-:W-:Y:S02]  /*9760*/  UIADD3 UR53, UPT, UPT, UR49, 0x10, URZ ;  /* 0x0000001031357890 */ /* 0x000fe4000fffe0ff */
[----:B------:R-:W-:Y:S04]  /*9770*/  UISETP.NE.AND UP0, UPT, UR4, 0x3, UPT ;  /* 0x000000030400788c */ /* 0x000fe8000bf05270 */
[----:B------:R-:W-:Y:S01]  /*9780*/  USEL UR48, UR4, URZ, UP0 ;  /* 0x000000ff04307287 */ /* 0x000fe20008000000 */
[----:B------:R-:W-:Y:S01]  /*9790*/  @P2 SYNCS.ARRIVE.TRANS64.RED.A1T0 RZ, [R2+URZ], RZ ;  /* 0x000000ff02ff29a7 */ /* 0x000fe200081004ff */
[----:B------:R-:W-:Y:S01]  /*97a0*/  BSSY B1, `(.L_x_139) ;  /* 0x000001b000017945 */ /* 0x000fe20003800000 */
[----:B------:R2:W3:Y:S02]  /*97b0*/  @P2 SYNCS.PHASECHK.TRANS64.TRYWAIT P0, [R21+URZ+0x100], R0 ;  /* 0x00010000150025a7 */ /* 0x0004e400080011ff */
[----:B--2---:R-:W-:Y:S02]  /*97c0*/  IADD3 R0, PT, PT, R107, 0x10, RZ ;  /* 0x000000106b007810 */ /* 0x004fe40007ffe0ff */
[----:B---3--:R-:W-:Y:S01]  /*97d0*/  @P2 SEL R113, RZ, 0x1, !P0 ;  /* 0x00000001ff712807 */ /* 0x008fe20004000000 */
[----:B------:R-:W-:Y:S06]  /*97e0*/  @!P2 BRA `(.L_x_140) ;  /* 0x000000000058a947 */ /* 0x000fec0003800000 */
[----:B------:R-:W-:Y:S01]  /*97f0*/  ISETP.NE.AND P1, PT, R115, RZ, PT ;  /* 0x000000ff7300720c */ /* 0x000fe20003f25270 */
[----:B------:R-:W-:Y:S01]  /*9800*/  BSSY B0, `(.L_x_141) ;  /* 0x0000009000007945 */ /* 0x000fe20003800000 */
[----:B------:R-:W-:Y:S11]  /*9810*/  ISETP.NE.AND P0, PT, R113, RZ, PT ;  /* 0x000000ff7100720c */ /* 0x000ff60003f05270 */
[----:B------:R-:W-:Y:S05]  /*9820*/  @P1 IMAD R3, R112, 0x1000, R105 ;  /* 0x0000100070031824 */ /* 0x000fea00078e0269 */
[----:B------:R-:W-:Y:S05]  /*9830*/  @P1 IADD3 R2, PT, PT, R3, UR43, RZ ;  /* 0x0000002b03021c10 */ /* 0x000fea000fffe0ff */
[----:B------:R-:W-:Y:S01]  /*9840*/  @P1 IMAD.IADD R2, R104, 0x1, R2 ;  /* 0x0000000168021824 */ /* 0x000fe200078e0202 */
[----:B------:R-:W-:Y:S06]  /*9850*/  @P0 BRA `(.L_x_142) ;  /* 0x00000000000c0947 */ /* 0x000fec0003800000 */
[----:B------:R-:W-:Y:S04]  /*9860*/  SHF.L.U32 R20, R114, 0x1f, RZ ;  /* 0x0000001f72147819 */ /* 0x000fe800000006ff */
[----:B------:R-:W2:Y:S02]  /*9870*/  SYNCS.PHASECHK.TRANS64.TRYWAIT P0, [R21+URZ+0x100], R20 ;  /* 0x00010014150075a7 */ /* 0x000ea400080011ff */
[----:B--2---:R-:W-:Y:S05]  /*9880*/  @!P0 BRA `(.L_x_143) ;  /* 0x0000002c00ec8947 */ /* 0x004fea0003800000 */
.L_x_142:
[----:B------:R-:W-:Y:S05]  /*9890*/  BSYNC B0 ;  /* 0x0000000000007941 */ /* 0x000fea0003800000 */
.L_x_141:
[----:B------:R-:W-:Y:S01]  /*98a0*/  ISETP.NE.AND P0, PT, R115, RZ, PT ;  /* 0x000000ff7300720c */ /* 0x000fe20003f05270 */
[----:B------:R-:W-:Y:S11]  /*98b0*/  VIADD R112, R112, 0x1 ;  /* 0x0000000170707836 */ /* 0x000ff60000000000 */
[----:B------:R-:W-:Y:S01]  /*98c0*/  @!UPT UIADD3 URZ, UPT, UPT, URZ, URZ, URZ ;  /* 0x000000fffffff290 */ /* 0x000fe2000fffe0ff */
[----:B------:R-:W3:Y:S04]  /*98d0*/  @P0 LDS.128 R52, [R3+UR43+0x200] ;  /* 0x0002002b03340984 */ /* 0x000ee80008000c00 */
[----:B------:R-:W4:Y:S04]  /*98e0*/  @P0 LDS.128 R64, [R3+UR43+0xa00] ;  /* 0x000a002b03400984 */ /* 0x000f280008000c00 */
[----:B------:R-:W1:Y:S04]  /*98f0*/  @P0 LDS.128 R56, [R2+0x200] ;  /* 0x0002000002380984 */ /* 0x000e680000000c00 */
[----:B------:R5:W1:Y:S01]  /*9900*/  @P0 LDS.128 R68, [R2+0xa00] ;  /* 0x000a000002440984 */ /* 0x000a620000000c00 */
[C---:B------:R-:W-:Y:S04]  /*9910*/  ISETP.NE.AND P0, PT, R112.reuse, 0x3, PT ;  /* 0x000000037000780c */ /* 0x040fe80003f05270 */
[----:B------:R-:W-:Y:S02]  /*9920*/  SEL R112, R112, RZ, P0 ;  /* 0x000000ff70707207 */ /* 0x000fe40000000000 */
[----:B-----5:R-:W-:Y:S04]  /*9930*/  SEL R2, RZ, 0x1, P0 ;  /* 0x00000001ff027807 */ /* 0x020fe80000000000 */
[----:B------:R-:W-:Y:S02]  /*9940*/  LOP3.LUT R114, R114, R2, RZ, 0x3c, !PT ;  /* 0x0000000272727212 */ /* 0x000fe400078e3cff */
.L_x_140:
[----:B------:R-:W-:Y:S05]  /*9950*/  BSYNC B1 ;  /* 0x0000000000017941 */ /* 0x000fea0003800000 */
.L_x_139:
[----:B------:R-:W-:Y:S04]  /*9960*/  SHF.R.U32.HI R3, RZ, 0x15, R0 ;  /* 0x00000015ff037819 */ /* 0x000fe80000011600 */
[----:B------:R-:W-:Y:S04]  /*9970*/  LOP3.LUT R2, R3, 0x3, RZ, 0xc0, !PT ;  /* 0x0000000303027812 */ /* 0x000fe800078ec0ff */
[----:B------:R-:W-:Y:S11]  /*9980*/  ISETP.NE.AND P0, PT, R88, R2, PT ;  /* 0x000000025800720c */ /* 0x000ff60003f05270 */
[----:B------:R-:W-:Y:S02]  /*9990*/  @!UPT UIADD3 URZ, UPT, UPT, URZ, URZ, URZ ;  /* 0x000000fffffff290 */ /* 0x000fe4000fffe0ff */
[----:B------:R-:W-:Y:S05]  /*99a0*/  @P0 BRA `(.L_x_144) ;  /* 0x0000000000bc0947 */ /* 0x000fea0003800000 */
[----:B------:R-:W-:Y:S02]  /*99b0*/  LOP3.LUT P0, RZ, R3, 0x3, R90, 0x48, !PT ;  /* 0x0000000303ff7812 */ /* 0x000fe4000780485a */
[----:B------:R-:W-:Y:S11]  /*99c0*/  MOV R16, R0 ;  /* 0x0000000000107202 */ /* 0x000ff60000000f00 */
[----:B------:R-:W-:Y:S05]  /*99d0*/  @!P0 BRA `(.L_x_145) ;  /* 0x0000000000408947 */ /* 0x000fea0003800000 */
[----:B------:R-:W5:Y:S01]  /*99e0*/  LDCU.64 UR8, c[0x4][0x70] ;  /* 0x01000e00ff0877ac */ /* 0x000f620008000a00 */
[----:B------:R-:W-:Y:S01]  /*99f0*/  MOV R15, 0x0 ;  /* 0x00000000000f7802 */ /* 0x000fe20000000f00 */
[----:B------:R-:W-:Y:S02]  /*9a00*/  HFMA2 R12, -RZ, RZ, 0, 5.9604644775390625e-08 ;  /* 0x00000001ff0c7431 */ /* 0x000fe400000001ff */
[----:B------:R-:W-:Y:S02]  /*9a10*/  IMAD.MOV.U32 R8, RZ, RZ, 0x192 ;  /* 0x00000192ff087424 */ /* 0x000fe400078e00ff */
[----:B------:R-:W-:Y:S01]  /*9a20*/  IMAD.MOV.U32 R13, RZ, RZ, RZ ;  /* 0x000000ffff0d7224 */ /* 0x000fe200078e00ff */
[----:B------:R-:W1:Y:S01]  /*9a30*/  LDCU.64 UR6, c[0x4][0x78] ;  /* 0x01000f00ff0677ac */ /* 0x000e620008000a00 */
[----:B------:R-:W2:Y:S01]  /*9a40*/  LDC.64 R14, c[0x4][R15] ;  /* 0x010000000f0e7b82 */ /* 0x000ea20000000a00 */
[----:B------:R-:W3:Y:S01]  /*9a50*/  LDCU.64 UR4, c[0x4][0x10] ;  /* 0x01000200ff0477ac */ /* 0x000ee20008000a00 */
[----:B-----5:R-:W-:Y:S01]  /*9a60*/  MOV R5, UR9 ;  /* 0x0000000900057c02 */ /* 0x020fe20008000f00 */
[----:B------:R-:W-:Y:S01]  /*9a70*/  IMAD.U32 R4, RZ, RZ, UR8 ;  /* 0x00000008ff047e24 */ /* 0x000fe2000f8e00ff */
[----:B-1----:R-:W-:Y:S01]  /*9a80*/  MOV R7, UR7 ;  /* 0x0000000700077c02 */ /* 0x002fe20008000f00 */
[----:B------:R-:W-:Y:S01]  /*9a90*/  IMAD.U32 R6, RZ, RZ, UR6 ;  /* 0x00000006ff067e24 */ /* 0x000fe2000f8e00ff */
[----:B---3--:R-:W-:Y:S01]  /*9aa0*/  MOV R11, UR5 ;  /* 0x00000005000b7c02 */ /* 0x008fe20008000f00 */
[----:B------:R-:W-:Y:S02]  /*9ab0*/  IMAD.U32 R10, RZ, RZ, UR4 ;  /* 0x00000004ff0a7e24 */ /* 0x000fe4000f8e00ff */
[----:B--2---:R-:W-:Y:S07]  /*9ac0*/  LEPC R20, `(.L_x_145) ;  /* 0x000000001014794e */ /* 0x004fee0000000000 */
[----:B----4-:R-:W-:Y:S05]  /*9ad0*/  CALL.ABS.NOINC R14 ;  /* 0x000000000e007343 */ /* 0x010fea0003c00000 */
.L_x_145:
        /* <DEDUP_REMOVED lines=12> */
[----:B------:R-:W5:Y:S01]  /*9ba0*/  LDCU.64 UR6, c[0x4][0x78] ;  /* 0x01000f00ff0677ac */ /* 0x000f620008000a00 */
[----:B------:R-:W2:Y:S01]  /*9bb0*/  LDC.64 R14, c[0x4][R15] ;  /* 0x010000000f0e7b82 */ /* 0x000ea20000000a00 */
[----:B------:R-:W3:Y:S01]  /*9bc0*/  LDCU.64 UR4, c[0x4][0x10] ;  /* 0x01000200ff0477ac */ /* 0x000ee20008000a00 */
[----:B-1----:R-:W-:Y:S01]  /*9bd0*/  MOV R5, UR9 ;  /* 0x0000000900057c02 */ /* 0x002fe20008000f00 */
[----:B------:R-:W-:Y:S01]  /*9be0*/  IMAD.U32 R4, RZ, RZ, UR8 ;  /* 0x00000008ff047e24 */ /* 0x000fe2000f8e00ff */
[----:B-----5:R-:W-:Y:S01]  /*9bf0*/  MOV R7, UR7 ;  /* 0x0000000700077c02 */ /* 0x020fe20008000f00 */
[----:B------:R-:W-:Y:S01]  /*9c00*/  IMAD.U32 R6, RZ, RZ, UR6 ;  /* 0x00000006ff067e24 */ /* 0x000fe2000f8e00ff */
[----:B---3--:R-:W-:Y:S01]  /*9c10*/  MOV R11, UR5 ;  /* 0x00000005000b7c02 */ /* 0x008fe20008000f00 */
[----:B------:R-:W-:Y:S02]  /*9c20*/  IMAD.U32 R10, RZ, RZ, UR4 ;  /* 0x00000004ff0a7e24 */ /* 0x000fe4000f8e00ff */
[----:B--2---:R-:W-:Y:S07]  /*9c30*/  LEPC R20, `(.L_x_146) ;  /* 0x000000001014794e */ /* 0x004fee0000000000 */
[----:B----4-:R-:W-:Y:S05]  /*9c40*/  CALL.ABS.NOINC R14 ;  /* 0x000000000e007343 */ /* 0x010fea0003c00000 */
.L_x_146:
[----:B------:R-:W-:Y:S05]  /*9c50*/  WARPSYNC.ALL ;  /* 0x0000000000007948 */ /* 0x000fea0003800000 */
[----:B------:R-:W-:Y:S11]  /*9c60*/  R2UR UR4, R16 ;  /* 0x00000000100472ca */ /* 0x000ff600000e0000 */
[----:B------:R-:W-:Y:S02]  /*9c70*/  @!UPT UIADD3 URZ, UPT, UPT, URZ, URZ, URZ ;  /* 0x000000fffffff290 */ /* 0x000fe4000fffe0ff */
[----:B------:R-:W1:Y:S02]  /*9c80*/  LDTM.x16 R4, tmem[UR4+0x20] ;  /* 0x00002004000479ee */ /* 0x000e640008240000 */
[----:B-1----:R-:W-:Y:S01]  /*9c90*/  NOP ;  /* 0x0000000000007918 */ /* 0x002fe20000000000 */
.L_x_144:
[----:B---3--:R-:W-:Y:S01]  /*9ca0*/  SHF.L.U32 R3, R52, 0x10, RZ ;  /* 0x0000001034037819 */ /* 0x008fe200000006ff */
[C---:B------:R-:W-:Y:S01]  /*9cb0*/  FMUL R0, R43.reuse, R24 ;  /* 0x000000182b007220 */ /* 0x040fe20000400000 */
[----:B------:R-:W-:Y:S01]  /*9cc0*/  ISETP.NE.AND P1, PT, R88, R2, PT ;  /* 0x000000025800720c */ /* 0x000fe20003f25270 */
[----:B------:R-:W-:Y:S01]  /*9cd0*/  FMUL R2, R43, R25 ;  /* 0x000000192b027220 */ /* 0x000fe20000400000 */
[----:B--2---:R-:W-:Y:S01]  /*9ce0*/  LOP3.LUT R21, R52, 0xffff0000, RZ, 0xc0, !PT ;  /* 0xffff000034157812 */ /* 0x004fe200078ec0ff */
        /* <DEDUP_REMOVED lines=13> */
[----:B-1----:R-:W-:Y:S01]  /*9dc0*/  MOV R47, UR45 ;  /* 0x0000002d002f7c02 */ /* 0x002fe20008000f00 */
        /* <DEDUP_REMOVED lines=9> */
[----:B----4-:R-:W-:Y:S01]  /*9e60*/  LOP3.LUT R41, R65, 0xffff0000, RZ, 0xc0, !PT ;  /* 0xffff000041297812 */ /* 0x010fe200078ec0ff */
        /* <DEDUP_REMOVED lines=56> */
[C---:B------:R-:W-:Y:S01]  /*a1f0*/  LOP3.LUT R21, R68.reuse, 0xffff0000, RZ, 0xc0, !PT ;  /* 0xffff000044157812 */ /* 0x040fe200078ec0ff */
[C---:B------:R-:W-:Y:S01]  /*a200*/  FFMA R2, R45.reuse, R42, R2 ;  /* 0x0000002a2d027223 */ /* 0x040fe20000000002 */
[C---:B------:R-:W-:Y:S01]  /*a210*/  FFMA R23, R45.reuse, R44, R23 ;  /* 0x0000002c2d177223 */ /* 0x040fe20000000017 */
[----:B------:R-:W-:Y:S01]  /*a220*/  FFMA R40, R45, R46, R40 ;  /* 0x0000002e2d287223 */ /* 0x000fe20000000028 */
[----:B------:R-:W-:Y:S01]  /*a230*/  SHF.L.U32 R42, R68, 0x10, RZ ;  /* 0x00000010442a7819 */ /* 0x000fe200000006ff */
[C---:B------:R-:W-:Y:S01]  /*a240*/  FMUL R41, R43.reuse, R12 ;  /* 0x0000000c2b297220 */ /* 0x040fe20000400000 */
[----:B------:R-:W-:Y:S01]  /*a250*/  F2FP.BF16.F32.PACK_AB R62, R2, R0 ;  /* 0x00000000023e723e */ /* 0x000fe200000010ff */
[C---:B------:R-:W-:Y:S01]  /*a260*/  FMUL R0, R43.reuse, R13 ;  /* 0x0000000d2b007220 */ /* 0x040fe20000400000 */
[----:B------:R-:W-:Y:S01]  /*a270*/  F2FP.BF16.F32.PACK_AB R63, R40, R23 ;  /* 0x00000017283f723e */ /* 0x000fe200000010ff */
[----:B------:R-:W-:Y:S01]  /*a280*/  FMUL R2, R43, R14 ;  /* 0x0000000e2b027220 */ /* 0x000fe20000400000 */
[----:B------:R-:W-:Y:S01]  /*a290*/  @!P1 IADD3 R46, PT, PT, R47, UR43, RZ ;  /* 0x0000002b2f2e9c10 */ /* 0x000fe2000fffe0ff */
[----:B------:R-:W-:Y:S01]  /*a2a0*/  FMUL R3, R43, R15 ;  /* 0x0000000f2b037220 */ /* 0x000fe20000400000 */
[----:B------:R-:W-:Y:S01]  /*a2b0*/  SHF.L.U32 R22, R69, 0x10, RZ ;  /* 0x0000001045167819 */ /* 0x000fe200000006ff */
[----:B------:R-:W-:Y:S01]  /*a2c0*/  FFMA R41, R45, R42, R41 ;  /* 0x0000002a2d297223 */ /* 0x000fe20000000029 */
[----:B------:R-:W-:Y:S01]  /*a2d0*/  LOP3.LUT R23, R69, 0xffff0000, RZ, 0xc0, !PT ;  /* 0xffff000045177812 */ /* 0x000fe200078ec0ff */
[----:B------:R-:W-:Y:S01]  /*a2e0*/  FMUL R20, R43, R16 ;  /* 0x000000102b147220 */ /* 0x000fe20000400000 */
[----:B------:R-:W-:Y:S01]  /*a2f0*/  SHF.L.U32 R40, R70, 0x10, RZ ;  /* 0x0000001046287819 */ /* 0x000fe200000006ff */
[C---:B------:R-:W-:Y:S01]  /*a300*/  FFMA R0, R45.reuse, R21, R0 ;  /* 0x000000152d007223 */ /* 0x040fe20000000000 */
[----:B------:R-:W-:Y:S01]  /*a310*/  @!P1 IADD3 R46, PT, PT, R104, R46, RZ ;  /* 0x0000002e682e9210 */ /* 0x000fe20007ffe0ff */
[C---:B------:R-:W-:Y:S01]  /*a320*/  FFMA R2, R45.reuse, R22, R2 ;  /* 0x000000162d027223 */ /* 0x040fe20000000002 */
[C---:B------:R-:W-:Y:S01]  /*a330*/  FFMA R3, R45.reuse, R23, R3 ;  /* 0x000000172d037223 */ /* 0x040fe20000000003 */
[----:B------:R-:W-:Y:S01]  /*a340*/  FFMA R20, R45, R40, R20 ;  /* 0x000000282d147223 */ /* 0x000fe20000000014 */
[----:B------:R-:W-:Y:S01]  /*a350*/  LOP3.LUT R40, R70, 0xffff0000, RZ, 0xc0, !PT ;  /* 0xffff000046287812 */ /* 0x000fe200078ec0ff */
[----:B------:R1:W-:Y:S01]  /*a360*/  @!P1 STS.128 [R46+0x200], R48 ;  /* 0x000200302e009388 */ /* 0x0003e20000000c00 */
[----:B------:R-:W-:Y:S01]  /*a370*/  FMUL R21, R43, R17 ;  /* 0x000000112b157220 */ /* 0x000fe20000400000 */
[----:B------:R-:W-:Y:S01]  /*a380*/  SHF.L.U32 R42, R71, 0x10, RZ ;  /* 0x00000010472a7819 */ /* 0x000fe200000006ff */
[----:B------:R-:W-:Y:S01]  /*a390*/  FMUL R22, R43, R18 ;  /* 0x000000122b167220 */ /* 0x000fe20000400000 */
[----:B------:R-:W-:Y:S01]  /*a3a0*/  LOP3.LUT R44, R71, 0xffff0000, RZ, 0xc0, !PT ;  /* 0xffff0000472c7812 */ /* 0x000fe200078ec0ff */
[----:B------:R-:W-:Y:S01]  /*a3b0*/  FMUL R23, R43, R19 ;  /* 0x000000132b177220 */ /* 0x000fe20000400000 */
[C---:B------:R-:W-:Y:S01]  /*a3c0*/  FFMA R21, R45.reuse, R40, R21 ;  /* 0x000000282d157223 */ /* 0x040fe20000000015 */
[C---:B------:R-:W-:Y:S01]  /*a3d0*/  FFMA R22, R45.reuse, R42, R22 ;  /* 0x0000002a2d167223 */ /* 0x040fe20000000016 */
[----:B------:R1:W-:Y:S01]  /*a3e0*/  @!P1 STS.128 [R47+UR43+0xa00], R60 ;  /* 0x000a003c2f009988 */ /* 0x0003e20008000c2b */
[----:B------:R-:W-:Y:S01]  /*a3f0*/  FFMA R23, R45, R44, R23 ;  /* 0x0000002c2d177223 */ /* 0x000fe20000000017 */
[----:B------:R-:W-:Y:S02]  /*a400*/  F2FP.BF16.F32.PACK_AB R96, R0, R41 ;  /* 0x000000290060723e */ /* 0x000fe400000010ff */
[----:B------:R-:W-:Y:S02]  /*a410*/  F2FP.BF16.F32.PACK_AB R97, R3, R2 ;  /* 0x000000020361723e */ /* 0x000fe400000010ff */
[----:B------:R-:W-:Y:S02]  /*a420*/  F2FP.BF16.F32.PACK_AB R98, R21, R20 ;  /* 0x000000141562723e */ /* 0x000fe400000010ff */
[----:B------:R-:W-:Y:S02]  /*a430*/  F2FP.BF16.F32.PACK_AB R99, R23, R22 ;  /* 0x000000161763723e */ /* 0x000fe400000010ff */
[----:B------:R-:W-:Y:S02]  /*a440*/  MOV R0, UR48 ;  /* 0x0000003000007c02 */ /* 0x000fe40008000f00 */
[----:B------:R-:W-:Y:S01]  /*a450*/  MOV R2, UR56 ;  /* 0x0000003800027c02 */ /* 0x000fe20008000f00 */
[----:B------:R1:W-:Y:S01]  /*a460*/  @!P1 STS.128 [R46+0xa00], R96 ;  /* 0x000a00602e009388 */ /* 0x0003e20000000c00 */
[----:B------:R-:W-:Y:S01]  /*a470*/  @P2 LEA R0, R0, UR43, 0x3 ;  /* 0x0000002b00002c11 */ /* 0x000fe2000f8e18ff */
[----:B------:R-:W-:Y:S01]  /*a480*/  @!PT LDS RZ, [RZ] ;  /* 0x00000000fffff984 */ /* 0x000fe20000000800 */
[----:B------:R-:W-:Y:S01]  /*a490*/  @!PT LDS RZ, [RZ] ;  /* 0x00000000fffff984 */ /* 0x000fe20000000800 */
[----:B------:R-:W-:Y:S01]  /*a4a0*/  @!PT LDS RZ, [RZ] ;  /* 0x00000000fffff984 */ /* 0x000fe20000000800 */
[----:B------:R-:W-:Y:S01]  /*a4b0*/  @!PT LDS RZ, [RZ] ;  /* 0x00000000fffff984 */ /* 0x000fe20000000800 */
[----:B------:R2:W-:Y:S06]  /*a4c0*/  MEMBAR.ALL.CTA ;  /* 0x0000000000007992 */ /* 0x0005ec0000008000 */
[----:B--2---:R-:W2:Y:S01]  /*a4d0*/  FENCE.VIEW.ASYNC.S ;  /* 0x00000000000073c6 */ /* 0x004ea20000000000 */
[----:B------:R-:W-:Y:S05]  /*a4e0*/  WARPSYNC.ALL ;  /* 0x0000000000007948 */ /* 0x000fea0003800000 */
[----:B------:R-:W-:Y:S01]  /*a4f0*/  BSSY.RECONVERGENT B0, `(.L_x_147) ;  /* 0x0000011000007945 */ /* 0x000fe20003800200 */
[----:B--2---:R-:W-:Y:S06]  /*a500*/  BAR.SYNC.DEFER_BLOCKING 0x1, 0x80 ;  /* 0x0042000000007b1d */ /* 0x004fec0000010000 */
[----:B------:R-:W-:Y:S05]  /*a510*/  @P0 BRA `(.L_x_148) ;  /* 0x0000000000380947 */ /* 0x000fea0003800000 */
[----:B------:R-:W2:Y:S01]  /*a520*/  LDCU.64 UR6, c[0x0][0x348] ;  /* 0x00006900ff0677ac */ /* 0x000ea20008000a00 */
[----:B------:R-:W-:Y:S01]  /*a530*/  ULEA UR5, UR45, UR43, 0xc ;  /* 0x0000002b2d057291 */ /* 0x000fe2000f8e60ff */
[----:B------:R-:W-:Y:S01]  /*a540*/  UMOV UR54, UR50 ;  /* 0x0000003200367c82 */ /* 0x000fe20008000000 */
[----:B------:R-:W-:Y:S02]  /*a550*/  UMOV UR55, UR44 ;  /* 0x0000002c00377c82 */ /* 0x000fe40008000000 */
[----:B------:R-:W-:Y:S02]  /*a560*/  UIADD3 UR52, UPT, UPT, UR5, 0x200, URZ ;  /* 0x0000020005347890 */ /* 0x000fe4000fffe0ff */
[----:B------:R-:W-:Y:S02]  /*a570*/  UIADD3 UR8, UPT, UPT, UR5, 0xa00, URZ ;  /* 0x00000a0005087890 */ /* 0x000fe4000fffe0ff */
        /* <DEDUP_REMOVED lines=8> */
.L_x_148:
[----:B------:R-:W-:Y:S05]  /*a600*/  BSYNC.RECONVERGENT B0 ;  /* 0x0000000000007941 */ /* 0x000fea0003800200 */
.L_x_147:
[----:B------:R-:W-:Y:S01]  /*a610*/  UISETP.NE.AND UP1, UPT, UR51, URZ, UPT ;  /* 0x000000ff3300728c */ /* 0x000fe2000bf25270 */
[----:B------:R-:W-:Y:S01]  /*a620*/  @P2 VIADD R3, R0, 0x118 ;  /* 0x0000011800032836 */ /* 0x000fe20000000000 */
[----:B------:R-:W-:Y:S01]  /*a630*/  UIADD3 UR4, UPT, UPT, UR45, 0x1, URZ ;  /* 0x000000012d047890 */ /* 0x000fe2000fffe0ff */
[----:B------:R-:W-:Y:S01]  /*a640*/  BSSY.RECONVERGENT B0, `(.L_x_149) ;  /* 0x000000a000007945 */ /* 0x000fe20003800200 */
[----:B------:R-:W-:Y:S02]  /*a650*/  LEA R0, R112, UR43, 0x3 ;  /* 0x0000002b70007c11 */ /* 0x000fe4000f8e18ff */
[----:B------:R-:W-:Y:S01]  /*a660*/  UISETP.NE.AND UP0, UPT, UR4, 0x3, UPT ;  /* 0x000000030400788c */ /* 0x000fe2000bf05270 */
[----:B------:R-:W-:Y:S01]  /*a670*/  @P2 PRMT R3, R2, 0x654, R3 ;  /* 0x0000065402032816 */ /* 0x000fe20000000003 */
[----:B------:R-:W-:Y:S01]  /*a680*/  UISETP.EQ.XOR UP1, UPT, UR4, 0x3, UP1 ;  /* 0x000000030400788c */ /* 0x000fe20008f22a70 */
[----:B------:R-:W-:Y:S01]  /*a690*/  @P2 SHF.L.U32 R2, R114, 0x1f, RZ ;  /* 0x0000001f72022819 */ /* 0x000fe200000006ff */
[----:B------:R-:W-:Y:S02]  /*a6a0*/  USEL UR46, UR4, URZ, UP0 ;  /* 0x000000ff042e7287 */ /* 0x000fe40008000000 */
[----:B------:R-:W-:Y:S01]  /*a6b0*/  UP2UR UR47, UPR, URZ, 0x2 ;  /* 0x00000002ff2f7883 */ /* 0x000fe20008000000 */
[----:B------:R-:W-:Y:S11]  /*a6c0*/  @P0 BRA `(.L_x_150) ;  /* 0x0000000000040947 */ /* 0x000ff60003800000 */
[----:B------:R-:W-:Y:S04]  /*a6d0*/  DEPBAR.LE SB0, 0x1 ;  /* 0x000080400000791a */ /* 0x000fe80000000000 */
.L_x_150:
[----:B------:R-:W-:Y:S05]  /*a6e0*/  BSYNC.RECONVERGENT B0 ;  /* 0x0000000000007941 */ /* 0x000fea0003800200 */
.L_x_149:
[----:B------:R-:W-:Y:S01]  /*a6f0*/  BAR.SYNC.DEFER_BLOCKING 0x1, 0x80 ;  /* 0x0042000000007b1d */ /* 0x000fe20000010000 */
[----:B------:R-:W-:Y:S04]  /*a700*/  UIADD3 UR4, UPT, UPT, UR48, 0x1, URZ ;  /* 0x0000000130047890 */ /* 0x000fe8000fffe0ff */
[----:B------:R-:W-:Y:S04]  /*a710*/  UISETP.NE.AND UP0, UPT, UR4, 0x3, UPT ;  /* 0x000000030400788c */ /* 0x000fe8000bf05270 */
[----:B------:R-:W-:Y:S01]  /*a720*/  USEL UR52, UR4, URZ, UP0 ;  /* 0x000000ff04347287 */ /* 0x000fe20008000000 */
[----:B------:R2:W-:Y:S01]  /*a730*/  @P2 SYNCS.ARRIVE.TRANS64.RED.A1T0 RZ, [R3+URZ], RZ ;  /* 0x000000ff03ff29a7 */ /* 0x0005e200081004ff */
[----:B------:R-:W-:Y:S01]  /*a740*/  BSSY B1, `(.L_x_151) ;  /* 0x0000015000017945 */ /* 0x000fe20003800000 */
[----:B------:R-:W3:Y:S02]  /*a750*/  @P2 SYNCS.PHASECHK.TRANS64.TRYWAIT P0, [R0+URZ+0x100], R2 ;  /* 0x00010002000025a7 */ /* 0x000ee400080011ff */
[----:B---3--:R-:W-:Y:S01]  /*a760*/  @P2 SEL R113, RZ, 0x1, !P0 ;  /* 0x00000001ff712807 */ /* 0x008fe20004000000 */
[----:B--2---:R-:W-:Y:S06]  /*a770*/  @!P2 BRA `(.L_x_152) ;  /* 0x000000000044a947 */ /* 0x004fec0003800000 */
        /* <DEDUP_REMOVED lines=10> */
.L_x_154:
[----:B------:R-:W-:Y:S05]  /*a820*/  BSYNC B0 ;  /* 0x0000000000007941 */ /* 0x000fea0003800000 */
.L_x_153:
[----:B------:R-:W-:Y:S11]  /*a830*/  ISETP.NE.AND P0, PT, R115, RZ, PT ;  /* 0x000000ff7300720c */ /* 0x000ff60003f05270 */
[----:B------:R-:W-:Y:S02]  /*a840*/  @!UPT UIADD3 URZ, UPT, UPT, URZ, URZ, URZ ;  /* 0x000000fffffff290 */ /* 0x000fe4000fffe0ff */
[----:B------:R3:W4:Y:S04]  /*a850*/  @P0 LDS.128 R52, [R112+UR43+0x200] ;  /* 0x0002002b70340984 */ /* 0x0007280008000c00 */
[----:B------:R3:W1:Y:S04]  /*a860*/  @P0 LDS.128 R64, [R112+UR43+0xa00] ;  /* 0x000a002b70400984 */ /* 0x0006680008000c00 */
[----:B------:R3:W1:Y:S04]  /*a870*/  @P0 LDS.128 R56, [R2+0x200] ;  /* 0x0002000002380984 */ /* 0x0006680000000c00 */
[----:B------:R3:W1:Y:S02]  /*a880*/  @P0 LDS.128 R68, [R2+0xa00] ;  /* 0x000a000002440984 */ /* 0x0006640000000c00 */
.L_x_152:
[----:B------:R-:W-:Y:S05]  /*a890*/  BSYNC B1 ;  /* 0x0000000000017941 */ /* 0x000fea0003800000 */
.L_x_151:
[----:B------:R-:W-:Y:S05]  /*a8a0*/  VIADD R107, R107, 0x400010 ;  /* 0x004000106b6b7836 */ /* 0x000fea0000000000 */
[----:B--2---:R-:W-:Y:S04]  /*a8b0*/  SHF.R.U32.HI R0, RZ, 0x15, R107 ;  /* 0x00000015ff007819 */ /* 0x004fe8000001166b */
[----:B---3--:R-:W-:Y:S04]  /*a8c0*/  LOP3.LUT R2, R0, 0x3, RZ, 0xc0, !PT ;  /* 0x0000000300027812 */ /* 0x008fe800078ec0ff */
[----:B------:R-:W-:Y:S11]  /*a8d0*/  ISETP.NE.AND P0, PT, R88, R2, PT ;  /* 0x000000025800720c */ /* 0x000ff60003f05270 */
[----:B------:R-:W-:Y:S02]  /*a8e0*/  @!UPT UIADD3 URZ, UPT, UPT, URZ, URZ, URZ ;  /* 0x000000fffffff290 */ /* 0x000fe4000fffe0ff */
[----:B------:R-:W-:Y:S05]  /*a8f0*/  @P0 BRA `(.L_x_156) ;  /* 0x0000000000bc0947 */ /* 0x000fea0003800000 */
[----:B------:R-:W-:Y:S02]  /*a900*/  LOP3.LUT P0, RZ, R0, 0x3, R90, 0x48, !PT ;  /* 0x0000000300ff7812 */ /* 0x000fe4000780485a */
[----:B------:R-:W-:Y:S11]  /*a910*/  MOV R16, R107 ;  /* 0x0000006b00107202 */ /* 0x000ff60000000f00 */
[----:B------:R-:W-:Y:S05]  /*a920*/  @!P0 BRA `(.L_x_157) ;  /* 0x0000000000408947 */ /* 0x000fea0003800000 */
[----:B------:R-:W2:Y:S01]  /*a930*/  LDCU.64 UR8, c[0x4][0x70] ;  /* 0x01000e00ff0877ac */ /* 0x000ea20008000a00 */
[----:B------:R-:W-:Y:S01]  /*a940*/  MOV R15, 0x0 ;  /* 0x00000000000f7802 */ /* 0x000fe20000000f00 */
[----:B------:R-:W-:Y:S02]  /*a950*/  HFMA2 R12, -RZ, RZ, 0, 5.9604644775390625e-08 ;  /* 0x00000001ff0c7431 */ /* 0x000fe400000001ff */
[----:B------:R-:W-:Y:S02]  /*a960*/  IMAD.MOV.U32 R8, RZ, RZ, 0x192 ;  /* 0x00000192ff087424 */ /* 0x000fe400078e00ff */
[----:B------:R-:W-:Y:S01]  /*a970*/  IMAD.MOV.U32 R13, RZ, RZ, RZ ;  /* 0x000000ffff0d7224 */ /* 0x000fe200078e00ff */
[----:B------:R-:W3:Y:S01]  /*a980*/  LDCU.64 UR6, c[0x4][0x78] ;  /* 0x01000f00ff0677ac */ /* 0x000ee20008000a00 */
[----:B------:R-:W1:Y:S01]  /*a990*/  LDC.64 R14, c[0x4][R15] ;  /* 0x010000000f0e7b82 */ /* 0x000e620000000a00 */
[----:B------:R-:W5:Y:S01]  /*a9a0*/  LDCU.64 UR4, c[0x4][0x10] ;  /* 0x01000200ff0477ac */ /* 0x000f620008000a00 */
[----:B--2---:R-:W-:Y:S01]  /*a9b0*/  MOV R5, UR9 ;  /* 0x0000000900057c02 */ /* 0x004fe20008000f00 */
[----:B------:R-:W-:Y:S01]  /*a9c0*/  IMAD.U32 R4, RZ, RZ, UR8 ;  /* 0x00000008ff047e24 */ /* 0x000fe2000f8e00ff */
[----:B---3--:R-:W-:Y:S01]  /*a9d0*/  MOV R7, UR7 ;  /* 0x0000000700077c02 */ /* 0x008fe20008000f00 */
[----:B------:R-:W-:Y:S01]  /*a9e0*/  IMAD.U32 R6, RZ, RZ, UR6 ;  /* 0x00000006ff067e24 */ /* 0x000fe2000f8e00ff */
[----:B-----5:R-:W-:Y:S01]  /*a9f0*/  MOV R11, UR5 ;  /* 0x00000005000b7c02 */ /* 0x020fe20008000f00 */
[----:B------:R-:W-:Y:S02]  /*aa00*/  IMAD.U32 R10, RZ, RZ, UR4 ;  /* 0x00000004ff0a7e24 */ /* 0x000fe4000f8e00ff */
[----:B------:R-:W-:Y:S07]  /*aa10*/  LEPC R20, `(.L_x_157) ;  /* 0x000000001014794e */ /* 0x000fee0000000000 */
[----:B-1--4-:R-:W-:Y:S05]  /*aa20*/  CALL.ABS.NOINC R14 ;  /* 0x000000000e007343 */ /* 0x012fea0003c00000 */
.L_x_157:
[----:B------:R-:W-:Y:S05]  /*aa30*/  WARPSYNC.ALL ;  /* 0x0000000000007948 */ /* 0x000fea0003800000 */
[C---:B------:R-:W-:Y:S01]  /*aa40*/  R2UR UR4, R16.reuse ;  /* 0x00000000100472ca */ /* 0x040fe200000e0000 */
[----:B------:R-:W-:Y:S05]  /*aa50*/  VIADD R0, R16, 0x20 ;  /* 0x0000002010007836 */ /* 0x000fea0000000000 */
[----:B------:R-:W-:Y:S04]  /*aa60*/  SHF.R.U32.HI R0, RZ, 0x15, R0 ;  /* 0x00000015ff007819 */ /* 0x000fe80000011600 */
[----:B------:R-:W-:Y:S03]  /*aa70*/  LOP3.LUT P0, RZ, R0, 0x3, R90, 0x48, !PT ;  /* 0x0000000300ff7812 */ /* 0x000fe6000780485a */
[----:B------:R-:W2:Y:S10]  /*aa80*/  LDTM.x16 R24, tmem[UR4] ;  /* 0x00000004001879ee */ /* 0x000eb40008240000 */
[----:B--2---:R-:W-:Y:S05]  /*aa90*/  @!P0 BRA `(.L_x_158) ;  /* 0x0000000000408947 */ /* 0x004fea0003800000 */
        /* <DEDUP_REMOVED lines=16> */
.L_x_158:
[----:B------:R-:W-:Y:S05]  /*aba0*/  WARPSYNC.ALL ;  /* 0x0000000000007948 */ /* 0x000fea0003800000 */
[----:B------:R-:W-:Y:S11]  /*abb0*/  R2UR UR4, R16 ;  /* 0x00000000100472ca */ /* 0x000ff600000e0000 */
[----:B------:R-:W-:Y:S02]  /*abc0*/  @!UPT UIADD3 URZ, UPT, UPT, URZ, URZ, URZ ;  /* 0x000000fffffff290 */ /* 0x000fe4000fffe0ff */
[----:B------:R-:W2:Y:S02]  /*abd0*/  LDTM.x16 R4, tmem[UR4+0x20] ;  /* 0x00002004000479ee */ /* 0x000ea40008240000 */
[----:B--2---:R-:W-:Y:S01]  /*abe0*/  NOP ;  /* 0x0000000000007918 */ /* 0x004fe20000000000 */
.L_x_156:
[----:B------:R-:W-:Y:S01]  /*abf0*/  ISETP.NE.AND P1, PT, R88, R2, PT ;  /* 0x000000025800720c */ /* 0x000fe20003f25270 */
[----:B------:R-:W-:Y:S05]  /*ac00*/  WARPSYNC.ALL ;  /* 0x0000000000007948 */ /* 0x000fea0003800000 */
[C---:B----4-:R-:W-:Y:S01]  /*ac10*/  SHF.L.U32 R3, R52.reuse, 0x10, RZ ;  /* 0x0000001034037819 */ /* 0x050fe200000006ff */
[----:B------:R-:W-:Y:S01]  /*ac20*/  NOP ;  /* 0x0000000000007918 */ /* 0x000fe20000000000 */
[----:B------:R-:W-:Y:S01]  /*ac30*/  LOP3.LUT R40, R52, 0xffff0000, RZ, 0xc0, !PT ;  /* 0xffff000034287812 */ /* 0x000fe200078ec0ff */
[----:B------:R-:W-:Y:S01]  /*ac40*/  FMUL R0, R43, R24 ;  /* 0x000000182b007220 */ /* 0x000fe20000400000 */
[----:B------:R-:W-:Y:S01]  /*ac50*/  SHF.L.U32 R41, R53, 0x10, RZ ;  /* 0x0000001035297819 */ /* 0x000fe200000006ff */
[C---:B------:R-:W-:Y:S01]  /*ac60*/  FMUL R20, R43.reuse, R4 ;  /* 0x000000042b147220 */ /* 0x040fe20000400000 */
[----:B------:R-:W-:Y:S01]  /*ac70*/  MOV R4, UR46 ;  /* 0x0000002e00047c02 */ /* 0x000fe20008000f00 */
[----:B------:R-:W-:Y:S01]  /*ac80*/  FMUL R2, R43, R25 ;  /* 0x000000192b027220 */ /* 0x000fe20000400000 */
[----:B------:R-:W-:Y:S01]  /*ac90*/  LOP3.LUT R42, R53, 0xffff0000, RZ, 0xc0, !PT ;  /* 0xffff0000352a7812 */ /* 0x000fe200078ec0ff */
[C---:B------:R-:W-:Y:S01]  /*aca0*/  FFMA R0, R45.reuse, R3, R0 ;  /* 0x000000032d007223 */ /* 0x040fe20000000000 */
[----:B------:R-:W-:Y:S01]  /*acb0*/  @!P1 LEA R105, R4, R105, 0xc ;  /* 0x0000006904699211 */ /* 0x000fe200078e60ff */
[----:B------:R-:W-:Y:S01]  /*acc0*/  FFMA R2, R45, R40, R2 ;  /* 0x000000282d027223 */ /* 0x000fe20000000002 */
[----:B------:R-:W-:Y:S01]  /*acd0*/  R2UR UR4, R106 ;  /* 0x000000006a0472ca */ /* 0x000fe200000e0000 */
[C---:B------:R-:W-:Y:S01]  /*ace0*/  FMUL R3, R43.reuse, R26 ;  /* 0x0000001a2b037220 */ /* 0x040fe20000400000 */
[----:B------:R-:W-:Y:S01]  /*acf0*/  SHF.L.U32 R44, R54, 0x10, RZ ;  /* 0x00000010362c7819 */ /* 0x000fe200000006ff */
[C---:B------:R-:W-:Y:S01]  /*ad00*/  FMUL R4, R43.reuse, R27 ;  /* 0x0000001b2b047220 */ /* 0x040fe20000400000 */
[----:B-1----:R-:W-:Y:S01]  /*ad10*/  F2FP.BF16.F32.PACK_AB R96, R2, R0 ;  /* 0x000000000260723e */ /* 0x002fe200000010ff */
[----:B------:R-:W-:Y:S01]  /*ad20*/  FMUL R21, R43, R5 ;  /* 0x000000052b157220 */ /* 0x000fe20000400000 */
[----:B------:R-:W-:Y:S01]  /*ad30*/  @!P1 IADD3 R5, PT, PT, R105, UR43, RZ ;  /* 0x0000002b69059c10 */ /* 0x000fe2000fffe0ff */
[C---:B------:R-:W-:Y:S01]  /*ad40*/  FFMA R3, R45.reuse, R41, R3 ;  /* 0x000000292d037223 */ /* 0x040fe20000000003 */
[----:B------:R-:W-:Y:S01]  /*ad50*/  LOP3.LUT R46, R54, 0xffff0000, RZ, 0xc0, !PT ;  /* 0xffff0000362e7812 */ /* 0x000fe200078ec0ff */
[----:B------:R-:W-:Y:S01]  /*ad60*/  FFMA R4, R45, R42, R4 ;  /* 0x0000002a2d047223 */ /* 0x000fe20000000004 */
[----:B------:R-:W-:Y:S01]  /*ad70*/  SHF.L.U32 R47, R55, 0x10, RZ ;  /* 0x00000010372f7819 */ /* 0x000fe200000006ff */
[C---:B------:R-:W-:Y:S01]  /*ad80*/  FMUL R0, R43.reuse, R28 ;  /* 0x0000001c2b007220 */ /* 0x040fe20000400000 */
[----:B------:R-:W-:Y:S01]  /*ad90*/  @!P1 IADD3 R104, PT, PT, R104, R5, RZ ;  /* 0x0000000568689210 */ /* 0x000fe20007ffe0ff */
[----:B------:R-:W-:Y:S01]  /*ada0*/  FMUL R2, R43, R29 ;  /* 0x0000001d2b027220 */ /* 0x000fe20000400000 */
[----:B------:R-:W-:Y:S01]  /*adb0*/  LOP3.LUT R48, R55, 0xffff0000, RZ, 0xc0, !PT ;  /* 0xffff000037307812 */ /* 0x000fe200078ec0ff */
[C---:B------:R-:W-:Y:S01]  /*adc0*/  FMUL R5, R43.reuse, R30 ;  /* 0x0000001e2b057220 */ /* 0x040fe20000400000 */
[C---:B------:R-:W-:Y:S01]  /*add0*/  SHF.L.U32 R49, R56.reuse, 0x10, RZ ;  /* 0x0000001038317819 */ /* 0x040fe200000006ff */
        /* <DEDUP_REMOVED lines=8> */
[----:B------:R-:W-:Y:S01]  /*ae60*/  FFMA R2, R45, R46, R2 ;  /* 0x0000002e2d027223 */ /* 0x000fe20000000002 */
[C---:B------:R-:W-:Y:S01]  /*ae70*/  SHF.L.U32 R53, R58.reuse, 0x10, RZ ;  /* 0x000000103a357819 */ /* 0x040fe200000006ff */
[C---:B------:R-:W-:Y:S01]  /*ae80*/  FMUL R7, R43.reuse, R32 ;  /* 0x000000202b077220 */ /* 0x040fe20000400000 */
[----:B------:R-:W-:Y:S01]  /*ae90*/  LOP3.LUT R54, R58, 0xffff0000, RZ, 0xc0, !PT ;  /* 0xffff00003a367812 */ /* 0x000fe200078ec0ff */
[----:B------:R-:W-:Y:S01]  /*aea0*/  FMUL R3, R43, R33 ;  /* 0x000000212b037220 */ /* 0x000fe20000400000 */
[----:B------:R-:W-:Y:S01]  /*aeb0*/  F2FP.BF16.F32.PACK_AB R98, R2, R0 ;  /* 0x000000000262723e */ /* 0x000fe200000010ff */
[----:B------:R-:W-:Y:S01]  /*aec0*/  FFMA R5, R45, R47, R5 ;  /* 0x0000002f2d057223 */ /* 0x000fe20000000005 */
[----:B------:R-:W-:Y:S01]  /*aed0*/  SHF.L.U32 R55, R59, 0x10, RZ ;  /* 0x000000103b377819 */ /* 0x000fe200000006ff */
[----:B------:R-:W-:Y:S01]  /*aee0*/  FFMA R6, R45, R48, R6 ;  /* 0x000000302d067223 */ /* 0x000fe20000000006 */
[----:B------:R-:W-:Y:S01]  /*aef0*/  LOP3.LUT R56, R59, 0xffff0000, RZ, 0xc0, !PT ;  /* 0xffff00003b387812 */ /* 0x000fe200078ec0ff */
[C---:B------:R-:W-:Y:S01]  /*af00*/  FFMA R7, R45.reuse, R49, R7 ;  /* 0x000000312d077223 */ /* 0x040fe20000000007 */
[----:B------:R-:W-:Y:S01]  /*af10*/  SHF.L.U32 R57, R64, 0x10, RZ ;  /* 0x0000001040397819 */ /* 0x000fe200000006ff */
[----:B------:R-:W-:Y:S01]  /*af20*/  UIADD3 UR4, UPT, UPT, UR4, 0x170, URZ ;  /* 0x0000017004047890 */ /* 0x000fe2000fffe0ff */
[----:B------:R-:W-:Y:S01]  /*af30*/  F2FP.BF16.F32.PACK_AB R99, R6, R5 ;  /* 0x000000050663723e */ /* 0x000fe200000010ff */
[----:B------:R-:W-:Y:S01]  /*af40*/  FFMA R3, R45, R50, R3 ;  /* 0x000000322d037223 */ /* 0x000fe20000000003 */
[----:B------:R-:W-:Y:S01]  /*af50*/  LOP3.LUT R58, R64, 0xffff0000, RZ, 0xc0, !PT ;  /* 0xffff0000403a7812 */ /* 0x000fe200078ec0ff */
[----:B------:R-:W-:Y:S01]  /*af60*/  FMUL R0, R43, R34 ;  /* 0x000000222b007220 */ /* 0x000fe20000400000 */
[----:B------:R-:W-:Y:S01]  /*af70*/  SHF.L.U32 R59, R65, 0x10, RZ ;  /* 0x00000010413b7819 */ /* 0x000fe200000006ff */
[----:B------:R-:W-:Y:S01]  /*af80*/  FMUL R2, R43, R35 ;  /* 0x000000232b027220 */ /* 0x000fe20000400000 */
[----:B------:R-:W-:Y:S01]  /*af90*/  F2FP.BF16.F32.PACK_AB R28, R3, R7 ;  /* 0x00000007031c723e */ /* 0x000fe200000010ff */
[----:B------:R-:W-:Y:S01]  /*afa0*/  UPRMT UR4, UR56, 0x654, UR4 ;  /* 0x0000065438047896 */ /* 0x000fe20008000004 */
[----:B------:R-:W-:Y:S01]  /*afb0*/  LOP3.LUT R60, R65, 0xffff0000, RZ, 0xc0, !PT ;  /* 0xffff0000413c7812 */ /* 0x000fe200078ec0ff */
[C---:B------:R-:W-:Y:S01]  /*afc0*/  FMUL R4, R43.reuse, R36 ;  /* 0x000000242b047220 */ /* 0x040fe20000400000 */
[C---:B------:R-:W-:Y:S01]  /*afd0*/  SHF.L.U32 R61, R66.reuse, 0x10, RZ ;  /* 0x00000010423d7819 */ /* 0x040fe200000006ff */
[----:B------:R-:W-:Y:S01]  /*afe0*/  FMUL R5, R43, R37 ;  /* 0x000000252b057220 */ /* 0x000fe20000400000 */
[----:B------:R-:W-:Y:S01]  /*aff0*/  LOP3.LUT R62, R66, 0xffff0000, RZ, 0xc0, !PT ;  /* 0xffff0000423e7812 */ /* 0x000fe200078ec0ff */
[----:B------:R-:W-:Y:S01]  /*b000*/  FFMA R0, R45, R51, R0 ;  /* 0x000000332d007223 */ /* 0x000fe20000000000 */
[----:B------:R-:W-:Y:S01]  /*b010*/  FMUL R6, R43, R38 ;  /* 0x000000262b067220 */ /* 0x000fe20000400000 */
[----:B------:R-:W-:Y:S01]  /*b020*/  FFMA R2, R45, R52, R2 ;  /* 0x000000342d027223 */ /* 0x000fe20000000002 */
[----:B------:R-:W-:Y:S01]  /*b030*/  FMUL R3, R43, R39 ;  /* 0x000000272b037220 */ /* 0x000fe20000400000 */
[C---:B------:R-:W-:Y:S01]  /*b040*/  FFMA R4, R45.reuse, R53, R4 ;  /* 0x000000352d047223 */ /* 0x040fe20000000004 */
[C---:B------:R-:W-:Y:S01]  /*b050*/  FFMA R5, R45.reuse, R54, R5 ;  /* 0x000000362d057223 */ /* 0x040fe20000000005 */
[C---:B------:R-:W-:Y:S01]  /*b060*/  FFMA R6, R45.reuse, R55, R6 ;  /* 0x000000372d067223 */ /* 0x040fe20000000006 */
[C---:B------:R-:W-:Y:S01]  /*b070*/  FFMA R3, R45.reuse, R56, R3 ;  /* 0x000000382d037223 */ /* 0x040fe20000000003 */
[----:B------:R-:W-:Y:S01]  /*b080*/  FFMA R20, R45, R57, R20 ;  /* 0x000000392d147223 */ /* 0x000fe20000000014 */
[----:B------:R-:W-:Y:S01]  /*b090*/  FMUL R8, R43, R8 ;  /* 0x000000082b087220 */ /* 0x000fe20000400000 */
[----:B------:R-:W-:Y:S01]  /*b0a0*/  SYNCS.ARRIVE.TRANS64.RED.A1T0 RZ, [UR4], RZ ;  /* 0x000000ffffff79a7 */ /* 0x000fe20008100404 */
[----:B------:R1:W-:Y:S01]  /*b0b0*/  @!P1 STS.128 [R105+UR43+0x200], R96 ;  /* 0x0002006069009988 */ /* 0x0003e20008000c2b */
[----:B------:R-:W-:Y:S01]  /*b0c0*/  SHF.L.U32 R63, R67, 0x10, RZ ;  /* 0x00000010433f7819 */ /* 0x000fe200000006ff */
[----:B------:R-:W-:Y:S01]  /*b0d0*/  FFMA R21, R45, R58, R21 ;  /* 0x0000003a2d157223 */ /* 0x000fe20000000015 */
[----:B------:R-:W-:Y:S01]  /*b0e0*/  LOP3.LUT R64, R67, 0xffff0000, RZ, 0xc0, !PT ;  /* 0xffff000043407812 */ /* 0x000fe200078ec0ff */
[----:B------:R-:W-:Y:S01]  /*b0f0*/  FMUL R9, R43, R9 ;  /* 0x000000092b097220 */ /* 0x000fe20000400000 */
[C---:B------:R-:W-:Y:S01]  /*b100*/  SHF.L.U32 R24, R68.reuse, 0x10, RZ ;  /* 0x0000001044187819 */ /* 0x040fe200000006ff */
[----:B------:R-:W-:Y:S01]  /*b110*/  FFMA R22, R45, R59, R22 ;  /* 0x0000003b2d167223 */ /* 0x000fe20000000016 */
[----:B------:R-:W-:Y:S01]  /*b120*/  LOP3.LUT R25, R68, 0xffff0000, RZ, 0xc0, !PT ;  /* 0xffff000044197812 */ /* 0x000fe200078ec0ff */
[----:B------:R-:W-:Y:S01]  /*b130*/  FMUL R10, R43, R10 ;  /* 0x0000000a2b0a7220 */ /* 0x000fe20000400000 */
[----:B------:R-:W-:Y:S01]  /*b140*/  FFMA R23, R45, R60, R23 ;  /* 0x0000003c2d177223 */ /* 0x000fe20000000017 */
[----:B------:R-:W-:Y:S01]  /*b150*/  FMUL R11, R43, R11 ;  /* 0x0000000b2b0b7220 */ /* 0x000fe20000400000 */
[----:B------:R-:W-:Y:S01]  /*b160*/  F2FP.BF16.F32.PACK_AB R29, R2, R0 ;  /* 0x00000000021d723e */ /* 0x000fe200000010ff */
[----:B------:R-:W-:Y:S01]  /*b170*/  FFMA R8, R45, R61, R8 ;  /* 0x0000003d2d087223 */ /* 0x000fe20000000008 */
[----:B------:R-:W-:Y:S01]  /*b180*/  F2FP.BF16.F32.PACK_AB R30, R5, R4 ;  /* 0x00000004051e723e */ /* 0x000fe200000010ff */
[----:B------:R-:W-:Y:S01]  /*b190*/  FMUL R12, R43, R12 ;  /* 0x0000000c2b0c7220 */ /* 0x000fe20000400000 */
[----:B------:R-:W-:Y:S01]  /*b1a0*/  F2FP.BF16.F32.PACK_AB R31, R3, R6 ;  /* 0x00000006031f723e */ /* 0x000fe200000010ff */
[----:B------:R-:W-:Y:S01]  /*b1b0*/  FFMA R9, R45, R62, R9 ;  /* 0x0000003e2d097223 */ /* 0x000fe20000000009 */
[----:B------:R-:W-:Y:S01]  /*b1c0*/  FMUL R13, R43, R13 ;  /* 0x0000000d2b0d7220 */ /* 0x000fe20000400000 */
[----:B------:R-:W-:Y:S01]  /*b1d0*/  SHF.L.U32 R26, R69, 0x10, RZ ;  /* 0x00000010451a7819 */ /* 0x000fe200000006ff */
[----:B------:R-:W-:Y:S01]  /*b1e0*/  FFMA R10, R45, R63, R10 ;  /* 0x0000003f2d0a7223 */ /* 0x000fe2000000000a */
[----:B------:R1:W-:Y:S01]  /*b1f0*/  @!P1 STS.128 [R104+0x200], R28 ;  /* 0x0002001c68009388 */ /* 0x0003e20000000c00 */
[----:B------:R-:W-:Y:S01]  /*b200*/  FMUL R14, R43, R14 ;  /* 0x0000000e2b0e7220 */ /* 0x000fe20000400000 */
[----:B------:R-:W-:Y:S01]  /*b210*/  LOP3.LUT R40, R69, 0xffff0000, RZ, 0xc0, !PT ;  /* 0xffff000045287812 */ /* 0x000fe200078ec0ff */
[----:B------:R-:W-:Y:S01]  /*b220*/  FFMA R11, R45, R64, R11 ;  /* 0x000000402d0b7223 */ /* 0x000fe2000000000b */
[----:B------:R-:W-:Y:S01]  /*b230*/  FMUL R15, R43, R15 ;  /* 0x0000000f2b0f7220 */ /* 0x000fe20000400000 */
[C---:B------:R-:W-:Y:S01]  /*b240*/  SHF.L.U32 R65, R70.reuse, 0x10, RZ ;  /* 0x0000001046417819 */ /* 0x040fe200000006ff */
[----:B------:R-:W-:Y:S01]  /*b250*/  FFMA R12, R45, R24, R12 ;  /* 0x000000182d0c7223 */ /* 0x000fe2000000000c */
[----:B------:R-:W-:Y:S01]  /*b260*/  FMUL R16, R43, R16 ;  /* 0x000000102b107220 */ /* 0x000fe20000400000 */
[----:B------:R-:W-:Y:S01]  /*b270*/  LOP3.LUT R66, R70, 0xffff0000, RZ, 0xc0, !PT ;  /* 0xffff000046427812 */ /* 0x000fe200078ec0ff */
[----:B------:R-:W-:Y:S01]  /*b280*/  FFMA R13, R45, R25, R13 ;  /* 0x000000192d0d7223 */ /* 0x000fe2000000000d */
[----:B------:R-:W-:Y:S01]  /*b290*/  FMUL R17, R43, R17 ;  /* 0x000000112b117220 */ /* 0x000fe20000400000 */
[----:B------:R-:W-:Y:S01]  /*b2a0*/  SHF.L.U32 R67, R71, 0x10, RZ ;  /* 0x0000001047437819 */ /* 0x000fe200000006ff */
[----:B------:R-:W-:Y:S01]  /*b2b0*/  FFMA R14, R45, R26, R14 ;  /* 0x0000001a2d0e7223 */ /* 0x000fe2000000000e */
[----:B------:R-:W-:Y:S01]  /*b2c0*/  F2FP.BF16.F32.PACK_AB R20, R21, R20 ;  /* 0x000000141514723e */ /* 0x000fe200000010ff */
[----:B------:R-:W-:Y:S01]  /*b2d0*/  FMUL R18, R43, R18 ;  /* 0x000000122b127220 */ /* 0x000fe20000400000 */
[----:B------:R-:W-:Y:S01]  /*b2e0*/  LOP3.LUT R68, R71, 0xffff0000, RZ, 0xc0, !PT ;  /* 0xffff000047447812 */ /* 0x000fe200078ec0ff */
[----:B------:R-:W-:Y:S01]  /*b2f0*/  FFMA R15, R45, R40, R15 ;  /* 0x000000282d0f7223 */ /* 0x000fe2000000000f */
[----:B------:R-:W-:Y:S01]  /*b300*/  F2FP.BF16.F32.PACK_AB R21, R23, R22 ;  /* 0x000000161715723e */ /* 0x000fe200000010ff */
[----:B------:R-:W-:Y:S01]  /*b310*/  FMUL R19, R43, R19 ;  /* 0x000000132b137220 */ /* 0x000fe20000400000 */
[----:B------:R-:W-:Y:S01]  /*b320*/  F2FP.BF16.F32.PACK_AB R22, R9, R8 ;  /* 0x000000080916723e */ /* 0x000fe200000010ff */
[----:B------:R-:W-:Y:S01]  /*b330*/  FFMA R16, R45, R65, R16 ;  /* 0x000000412d107223 */ /* 0x000fe20000000010 */
[----:B------:R-:W-:Y:S01]  /*b340*/  F2FP.BF16.F32.PACK_AB R23, R11, R10 ;  /* 0x0000000a0b17723e */ /* 0x000fe200000010ff */
[C---:B------:R-:W-:Y:S01]  /*b350*/  FFMA R17, R45.reuse, R66, R17 ;  /* 0x000000422d117223 */ /* 0x040fe20000000011 */
[C---:B------:R-:W-:Y:S01]  /*b360*/  FFMA R18, R45.reuse, R67, R18 ;  /* 0x000000432d127223 */ /* 0x040fe20000000012 */
[----:B------:R-:W-:Y:S01]  /*b370*/  FFMA R19, R45, R68, R19 ;  /* 0x000000442d137223 */ /* 0x000fe20000000013 */
[----:B------:R-:W-:Y:S01]  /*b380*/  F2FP.BF16.F32.PACK_AB R12, R13, R12 ;  /* 0x0000000c0d0c723e */ /* 0x000fe200000010ff */
[----:B------:R1:W-:Y:S01]  /*b390*/  @!P1 STS.128 [R105+UR43+0xa00], R20 ;  /* 0x000a001469009988 */ /* 0x0003e20008000c2b */
[----:B------:R-:W-:Y:S01]  /*b3a0*/  F2FP.BF16.F32.PACK_AB R13, R15, R14 ;  /* 0x0000000e0f0d723e */ /* 0x000fe200000010ff */
[----:B------:R-:W-:Y:S01]  /*b3b0*/  BSSY.RECONVERGENT B0, `(.L_x_159) ;  /* 0x000001c000007945 */ /* 0x000fe20003800200 */
[----:B------:R-:W-:Y:S02]  /*b3c0*/  F2FP.BF16.F32.PACK_AB R14, R17, R16 ;  /* 0x00000010110e723e */ /* 0x000fe400000010ff */
[----:B------:R-:W-:Y:S02]  /*b3d0*/  F2FP.BF16.F32.PACK_AB R15, R19, R18 ;  /* 0x00000012130f723e */ /* 0x000fe400000010ff */
[----:B------:R-:W-:Y:S03]  /*b3e0*/  ISETP.NE.AND P0, PT, R88, RZ, PT ;  /* 0x000000ff5800720c */ /* 0x000fe60003f05270 */
[----:B------:R1:W-:Y:S01]  /*b3f0*/  @!P1 STS.128 [R104+0xa00], R12 ;  /* 0x000a000c68009388 */ /* 0x0003e20000000c00 */
[----:B------:R-:W-:Y:S01]  /*b400*/  @!PT LDS RZ, [RZ] ;  /* 0x00000000fffff984 */ /* 0x000fe20000000800 */
[----:B------:R-:W-:Y:S01]  /*b410*/  @!PT LDS RZ, [RZ] ;  /* 0x00000000fffff984 */ /* 0x000fe20000000800 */
[----:B------:R-:W-:Y:S01]  /*b420*/  @!PT LDS RZ, [RZ] ;  /* 0x00000000fffff984 */ /* 0x000fe20000000800 */
[----:B------:R-:W-:Y:S01]  /*b430*/  @!PT LDS RZ, [RZ] ;  /* 0x00000000fffff984 */ /* 0x000fe20000000800 */
[----:B------:R2:W-:Y:S07]  /*b440*/  MEMBAR.ALL.CTA ;  /* 0x0000000000007992 */ /* 0x0005ee0000008000 */
[----:B--2---:R-:W2:Y:S02]  /*b450*/  FENCE.VIEW.ASYNC.S ;  /* 0x00000000000073c6 */ /* 0x004ea40000000000 */
        /* <DEDUP_REMOVED lines=17> */
.L_x_160:
[----:B------:R-:W-:Y:S05]  /*b570*/  BSYNC.RECONVERGENT B0 ;  /* 0x0000000000007941 */ /* 0x000fea0003800200 */
.L_x_159:
[----:B------:R-:W-:Y:S01]  /*b580*/  UISETP.NE.AND UP0, UPT, UR47, URZ, UPT ;  /* 0x000000ff2f00728c */ /* 0x000fe2000bf05270 */
[----:B------:R-:W-:Y:S01]  /*b590*/  BSSY.RECONVERGENT B0, `(.L_x_161) ;  /* 0x0000009000007945 */ /* 0x000fe20003800200 */
[----:B------:R-:W-:Y:S04]  /*b5a0*/  UIADD3 UR4, UPT, UPT, UR46, 0x1, URZ ;  /* 0x000000012e047890 */ /* 0x000fe8000fffe0ff */
[----:B------:R-:W-:Y:S02]  /*b5b0*/  UISETP.EQ.XOR UP1, UPT, UR4, 0x3, UP0 ;  /* 0x000000030400788c */ /* 0x000fe40008722a70 */
[----:B------:R-:W-:Y:S02]  /*b5c0*/  UISETP.NE.AND UP0, UPT, UR4, 0x3, UPT ;  /* 0x000000030400788c */ /* 0x000fe4000bf05270 */
[----:B------:R-:W-:Y:S02]  /*b5d0*/  USEL UR5, URZ, 0x1, !UP1 ;  /* 0x00000001ff057887 */ /* 0x000fe4000c800000 */
[----:B------:R-:W-:Y:S02]  /*b5e0*/  USEL UR45, UR4, URZ, UP0 ;  /* 0x000000ff042d7287 */ /* 0x000fe40008000000 */
[----:B------:R-:W-:Y:S01]  /*b5f0*/  ULOP3.LUT UR58, UR58, UR5, URZ, 0x3c, !UPT ;  /* 0x000000053a3a7292 */ /* 0x000fe2000f8e3cff */
[----:B------:R-:W-:Y:S11]  /*b600*/  @P0 BRA `(.L_x_162) ;  /* 0x0000000000040947 */ /* 0x000ff60003800000 */
[----:B------:R-:W-:Y:S04]  /*b610*/  DEPBAR.LE SB0, 0x1 ;  /* 0x000080400000791a */ /* 0x000fe80000000000 */
.L_x_162:
[----:B------:R-:W-:Y:S05]  /*b620*/  BSYNC.RECONVERGENT B0 ;  /* 0x0000000000007941 */ /* 0x000fea0003800200 */
.L_x_161:
[----:B------:R-:W-:Y:S01]  /*b630*/  BAR.SYNC.DEFER_BLOCKING 0x1, 0x80 ;  /* 0x0042000000007b1d */ /* 0x000fe20000010000 */
[----:B------:R-:W-:Y:S01]  /*b640*/  UISETP.NE.AND UP0, UPT, UR57, -0x4, UPT ;  /* 0xfffffffc3900788c */ /* 0x000fe2000bf05270 */
[----:B------:R-:W-:Y:S08]  /*b650*/  IADD3 R84, PT, PT, R84, 0x1, RZ ;  /* 0x0000000154547810 */ /* 0x000ff00007ffe0ff */
[----:B------:R-:W-:Y:S05]  /*b660*/  BRA.U !UP0, `(.L_x_163) ;  /* 0x0000000108287547 */ /* 0x000fea000b800000 */
[----:B------:R-:W-:Y:S01]  /*b670*/  ISETP.NE.AND P0, PT, R103, RZ, PT ;  /* 0x000000ff6700720c */ /* 0x000fe20003f05270 */
[----:B------:R-:W-:Y:S01]  /*b680*/  IMAD.U32 R2, RZ, RZ, UR52 ;  /* 0x00000034ff027e24 */ /* 0x000fe2000f8e00ff */
[----:B------:R-:W-:Y:S01]  /*b690*/  UIADD3 UR4, UPT, UPT, UR52, 0x1, URZ ;  /* 0x0000000134047890 */ /* 0x000fe2000fffe0ff */
[----:B------:R-:W-:Y:S03]  /*b6a0*/  IMAD.U32 R0, RZ, RZ, UR56 ;  /* 0x00000038ff007e24 */ /* 0x000fe6000f8e00ff */
[----:B------:R-:W-:Y:S04]  /*b6b0*/  UISETP.NE.AND UP0, UPT, UR4, 0x3, UPT ;  /* 0x000000030400788c */ /* 0x000fe8000bf05270 */
[----:B------:R-:W-:Y:S03]  /*b6c0*/  USEL UR52, UR4, URZ, UP0 ;  /* 0x000000ff04347287 */ /* 0x000fe60008000000 */
[----:B------:R-:W-:Y:S05]  /*b6d0*/  @P0 LEA R2, R2, UR43, 0x3 ;  /* 0x0000002b02020c11 */ /* 0x000fea000f8e18ff */
[----:B------:R-:W-:Y:S05]  /*b6e0*/  @P0 VIADD R2, R2, 0x118 ;  /* 0x0000011802020836 */ /* 0x000fea0000000000 */
[----:B------:R-:W-:Y:S04]  /*b6f0*/  @P0 PRMT R0, R0, 0x654, R2 ;  /* 0x0000065400000816 */ /* 0x000fe80000000002 */
[----:B------:R2:W-:Y:S03]  /*b700*/  @P0 SYNCS.ARRIVE.TRANS64.RED.A1T0 RZ, [R0+URZ], RZ ;  /* 0x000000ff00ff09a7 */ /* 0x0005e600081004ff */
.L_x_163:
[----:B------:R-:W-:Y:S01]  /*b710*/  R2UR UR6, R102 ;  /* 0x00000000660672ca */ /* 0x000fe200000e0000 */
[----:B------:R-:W-:Y:S01]  /*b720*/  UIADD3 UR57, UPT, UPT, UR57, 0x4, URZ ;  /* 0x0000000439397890 */ /* 0x000fe2000fffe0ff */
[----:B------:R-:W-:Y:S02]  /*b730*/  R2UR UR5, R94 ;  /* 0x000000005e0572ca */ /* 0x000fe400000e0000 */
[----:B------:R-:W-:Y:S02]  /*b740*/  R2UR UR4, R95 ;  /* 0x000000005f0472ca */ /* 0x000fe400000e0000 */
[----:B------:R-:W-:Y:S02]  /*b750*/  R2UR UR44, R100 ;  /* 0x00000000642c72ca */ /* 0x000fe400000e0000 */
[----:B------:R-:W-:Y:S02]  /*b760*/  ISETP.NE.AND P0, PT, R81, 0x2, PT ;  /* 0x000000025100780c */ /* 0x000fe40003f05270 */
[----:B------:R-:W-:Y:S02]  /*b770*/  ISETP.NE.AND P1, PT, R84, 0x2, PT ;  /* 0x000000025400780c */ /* 0x000fe40003f25270 */
[----:B------:R-:W-:Y:S01]  /*b780*/  SEL R2, RZ, 0x1, P0 ;  /* 0x00000001ff027807 */ /* 0x000fe20000000000 */
[----:B------:R-:W-:Y:S01]  /*b790*/  UISETP.NE.AND UP0, UPT, UR6, URZ, UPT ;  /* 0x000000ff0600728c */ /* 0x000fe2000bf05270 */
[----:B--2---:R-:W-:Y:S01]  /*b7a0*/  SEL R0, RZ, 0x1, P1 ;  /* 0x00000001ff007807 */ /* 0x004fe20000800000 */
[----:B------:R-:W-:Y:S01]  /*b7b0*/  UIADD3 UR21, UPT, UPT, UR36, UR5, URZ ;  /* 0x0000000524157290 */ /* 0x000fe2000fffe0ff */
[----:B------:R-:W-:Y:S01]  /*b7c0*/  LOP3.LUT R82, R82, R2, RZ, 0x3c, !PT ;  /* 0x0000000252527212 */ /* 0x000fe200078e3cff */
[----:B------:R-:W-:Y:S01]  /*b7d0*/  UIADD3 UR27, UPT, UPT, UR37, UR4, URZ ;  /* 0x00000004251b7290 */ /* 0x000fe2000fffe0ff */
[----:B------:R-:W-:Y:S02]  /*b7e0*/  LOP3.LUT R83, R83, R0, RZ, 0x3c, !PT ;  /* 0x0000000053537212 */ /* 0x000fe400078e3cff */
[----:B------:R-:W-:Y:S02]  /*b7f0*/  SEL R81, R81, RZ, P0 ;  /* 0x000000ff51517207 */ /* 0x000fe40000000000 */
[----:B------:R-:W-:Y:S01]  /*b800*/  SEL R84, R84, RZ, P1 ;  /* 0x000000ff54547207 */ /* 0x000fe20000800000 */
[----:B------:R-:W-:Y:S06]  /*b810*/  BRA.U UP0, `(.L_x_164) ;  /* 0xffffffb100587547 */ /* 0x000fec000b83ffff */
[----:B------:R-:W2:Y:S01]  /*b820*/  LDCU.64 UR4, c[0x0][0xc88] ;  /* 0x00019100ff0477ac */ /* 0x000ea20008000a00 */
[----:B------:R-:W3:Y:S01]  /*b830*/  LDCU.64 UR6, c[0x0][0xc90] ;  /* 0x00019200ff0677ac */ /* 0x000ee20008000a00 */
[----:B--2---:R-:W-:Y:S02]  /*b840*/  ISETP.NE.U32.AND P2, PT, RZ, UR4, PT ;  /* 0x00000004ff007c0c */ /* 0x004fe4000bf45070 */
[----:B---3--:R-:W-:Y:S02]  /*b850*/  ISETP.NE.U32.AND P1, PT, RZ, UR6, PT ;  /* 0x00000006ff007c0c */ /* 0x008fe4000bf25070 */
[----:B------:R-:W-:Y:S02]  /*b860*/  ISETP.NE.AND.EX P2, PT, RZ, UR5, PT, P2 ;  /* 0x00000005ff007c0c */ /* 0x000fe4000bf45320 */
[----:B------:R-:W-:-:S13]  /*b870*/  ISETP.NE.AND.EX P0, PT, RZ, UR7, PT, P1 ;  /* 0x00000007ff007c0c */ /* 0x000fda000bf05310 */
[----:B------:R-:W-:Y:S05]  /*b880*/  @P2 BRA P0, `(.L_x_165) ;  /* 0x00000000003c2947 */ /* 0x000fea0000000000 */
[----:B------:R-:W-:-:S13]  /*b890*/  ISETP.NE.AND.EX P1, PT, RZ, UR7, PT, P1 ;  /* 0x00000007ff007c0c */ /* 0x000fda000bf25310 */
[----:B------:R-:W-:Y:S05]  /*b8a0*/  @P1 BRA `(.L_x_166) ;  /* 0x00000000000c1947 */ /* 0x000fea0003800000 */
[----:B------:R-:W-:-:S13]  /*b8b0*/  FSETP.NEU.AND P0, PT, R45, RZ, PT ;  /* 0x000000ff2d00720b */ /* 0x000fda0003f0d000 */
[----:B------:R-:W-:Y:S05]  /*b8c0*/  @!P0 EXIT ;  /* 0x000000000000894d */ /* 0x000fea0003800000 */
[----:B------:R-:W-:Y:S05]  /*b8d0*/  BRA `(.L_x_165) ;  /* 0x0000000000287947 */ /* 0x000fea0003800000 */
.L_x_166:
[----:B------:R-:W-:Y:S01]  /*b8e0*/  ISETP.NE.AND P0, PT, R80, RZ, PT ;  /* 0x000000ff5000720c */ /* 0x000fe20003f05270 */
[----:B------:R-:W-:-:S12]  /*b8f0*/  BSSY.RECONVERGENT B0, `(.L_x_165) ;  /* 0x0000008000007945 */ /* 0x000fd80003800200 */
[----:B------:R-:W-:Y:S05]  /*b900*/  @P0 BRA `(.L_x_167) ;  /* 0x0000000000100947 */ /* 0x000fea0003800000 */
[----:B------:R-:W-:-:S04]  /*b910*/  ISETP.NE.U32.AND P0, PT, RZ, UR4, PT ;  /* 0x00000004ff007c0c */ /* 0x000fc8000bf05070 */
[----:B------:R-:W-:-:S13]  /*b920*/  ISETP.NE.AND.EX P0, PT, RZ, UR5, PT, P0 ;  /* 0x00000005ff007c0c */ /* 0x000fda000bf05300 */
[----:B------:R-:W-:Y:S05]  /*b930*/  @!P0 EXIT ;  /* 0x000000000000894d */ /* 0x000fea0003800000 */
[----:B------:R-:W-:Y:S05]  /*b940*/  BRA `(.L_x_168) ;  /* 0x0000000000087947 */ /* 0x000fea0003800000 */
.L_x_167:
[----:B------:R-:W-:-:S13]  /*b950*/  FSETP.NEU.AND P0, PT, R45, RZ, PT ;  /* 0x000000ff2d00720b */ /* 0x000fda0003f0d000 */
[----:B------:R-:W-:Y:S05]  /*b960*/  @!P0 EXIT ;  /* 0x000000000000894d */ /* 0x000fea0003800000 */
.L_x_168:
[----:B------:R-:W-:Y:S05]  /*b970*/  BSYNC.RECONVERGENT B0 ;  /* 0x0000000000007941 */ /* 0x000fea0003800200 */
.L_x_165:
[----:B------:R-:W-:Y:S01]  /*b980*/  ULEA UR6, UR52, UR43, 0x3 ;  /* 0x0000002b34067291 */ /* 0x000fe2000f8e18ff */
[----:B------:R-:W-:-:S04]  /*b990*/  DEPBAR.LE SB0, 0x0 ;  /* 0x000080000000791a */ /* 0x000fc80000000000 */
[----:B------:R-:W-:-:S04]  /*b9a0*/  UIADD3 UR6, UPT, UPT, UR6, 0x118, URZ ;  /* 0x0000011806067890 */ /* 0x000fc8000fffe0ff */
[----:B------:R-:W-:-:S09]  /*b9b0*/  UPRMT UR6, UR56, 0x654, UR6 ;  /* 0x0000065438067896 */ /* 0x000fd20008000006 */
[----:B------:R-:W-:Y:S01]  /*b9c0*/  SYNCS.ARRIVE.TRANS64.RED.A1T0 RZ, [UR6], RZ ;  /* 0x000000ffffff79a7 */ /* 0x000fe20008100406 */
[----:B------:R-:W-:Y:S05]  /*b9d0*/  EXIT ;  /* 0x000000000000794d */ /* 0x000fea0003800000 */
.L_x_25:
[----:B--2---:R2:W3:Y:S02]  /*b9e0*/  SYNCS.PHASECHK.TRANS64.TRYWAIT P0, [R0+URZ+0x190], R2 ;  /* 0x00019002000075a7 */ /* 0x0044e400080011ff */
[----:B---3--:R-:W-:Y:S05]  /*b9f0*/  @!P0 NANOSLEEP.SYNCS 0x989680 ;  /* 0x009896800000895d */ /* 0x008fea0003900000 */
[----:B------:R-:W3:Y:S02]  /*ba00*/  @!P0 SYNCS.PHASECHK.TRANS64 P0, [R0+URZ+0x190], R2 ;  /* 0x00019002000085a7 */ /* 0x000ee400080010ff */
[----:B---3--:R-:W-:Y:S05]  /*ba10*/  @!P0 BRA `(.L_x_25) ;  /* 0xfffffffc00f08947 */ /* 0x008fea000383ffff */
[----:B------:R-:W-:Y:S05]  /*ba20*/  BRA `(.L_x_169) ;  /* 0xffffff6000b07947 */ /* 0x000fea000383ffff */
.L_x_28:
[----:B-1----:R-:W-:-:S07]  /*ba30*/  MOV R0, UR41 ;  /* 0x0000002900007c02 */ /* 0x002fce0008000f00 */
.L_x_170:
[----:B-1----:R1:W2:Y:S02]  /*ba40*/  SYNCS.PHASECHK.TRANS64.TRYWAIT P0, [R0+URZ+0x80], R3 ;  /* 0x00008003000075a7 */ /* 0x0022a400080011ff */
[----:B--2---:R-:W-:Y:S05]  /*ba50*/  @!P0 NANOSLEEP.SYNCS 0x989680 ;  /* 0x009896800000895d */ /* 0x004fea0003900000 */
[----:B------:R-:W2:Y:S02]  /*ba60*/  @!P0 SYNCS.PHASECHK.TRANS64 P0, [R0+URZ+0x80], R3 ;  /* 0x00008003000085a7 */ /* 0x000ea400080010ff */
[----:B--2---:R-:W-:Y:S05]  /*ba70*/  @!P0 BRA `(.L_x_170) ;  /* 0xfffffffc00f08947 */ /* 0x004fea000383ffff */
[----:B------:R-:W-:Y:S05]  /*ba80*/  BRA `(.L_x_27) ;  /* 0xffffff6400047947 */ /* 0x000fea000383ffff */
.L_x_37:
[----:B-1----:R-:W-:-:S07]  /*ba90*/  MOV R0, UR41 ;  /* 0x0000002900007c02 */ /* 0x002fce0008000f00 */
.L_x_171:
[----:B-1----:R1:W2:Y:S02]  /*baa0*/  SYNCS.PHASECHK.TRANS64.TRYWAIT P0, [R0+URZ+0x80], R3 ;  /* 0x00008003000075a7 */ /* 0x0022a400080011ff */
[----:B--2---:R-:W-:Y:S05]  /*bab0*/  @!P0 NANOSLEEP.SYNCS 0x989680 ;  /* 0x009896800000895d */ /* 0x004fea0003900000 */
[----:B------:R-:W2:Y:S02]  /*bac0*/  @!P0 SYNCS.PHASECHK.TRANS64 P0, [R0+URZ+0x80], R3 ;  /* 0x00008003000085a7 */ /* 0x000ea400080010ff */
[----:B--2---:R-:W-:Y:S05]  /*bad0*/  @!P0 BRA `(.L_x_171) ;  /* 0xfffffffc00f08947 */ /* 0x004fea000383ffff */
[----:B------:R-:W-:Y:S05]  /*bae0*/  BRA `(.L_x_36) ;  /* 0xffffff6800187947 */ /* 0x000fea000383ffff */
.L_x_44:
[----:B-1----:R1:W4:Y:S02]  /*baf0*/  SYNCS.PHASECHK.TRANS64.TRYWAIT P0, [R3+URZ+0x140], R0 ;  /* 0x00014000030075a7 */ /* 0x00232400080011ff */
[----:B----4-:R-:W-:Y:S05]  /*bb00*/  @!P0 NANOSLEEP.SYNCS 0x989680 ;  /* 0x009896800000895d */ /* 0x010fea0003900000 */
[----:B------:R-:W4:Y:S02]  /*bb10*/  @!P0 SYNCS.PHASECHK.TRANS64 P0, [R3+URZ+0x140], R0 ;  /* 0x00014000030085a7 */ /* 0x000f2400080010ff */
[----:B----4-:R-:W-:Y:S05]  /*bb20*/  @!P0 BRA `(.L_x_44) ;  /* 0xfffffffc00f08947 */ /* 0x010fea000383ffff */
[----:B------:R-:W-:Y:S05]  /*bb30*/  BRA `(.L_x_172) ;  /* 0xffffff6c00147947 */ /* 0x000fea000383ffff */
.L_x_48:
[----:B------:R-:W-:-:S07]  /*bb40*/  MOV R0, UR4 ;  /* 0x0000000400007c02 */ /* 0x000fce0008000f00 */
.L_x_173:
[----:B-1----:R1:W2:Y:S02]  /*bb50*/  SYNCS.PHASECHK.TRANS64.TRYWAIT P0, [R0+URZ], R2 ;  /* 0x00000002000075a7 */ /* 0x0022a400080011ff */
[----:B--2---:R-:W-:Y:S05]  /*bb60*/  @!P0 NANOSLEEP.SYNCS 0x989680 ;  /* 0x009896800000895d */ /* 0x004fea0003900000 */
[----:B------:R-:W2:Y:S02]  /*bb70*/  @!P0 SYNCS.PHASECHK.TRANS64 P0, [R0+URZ], R2 ;  /* 0x00000002000085a7 */ /* 0x000ea400080010ff */
[----:B--2---:R-:W-:Y:S05]  /*bb80*/  @!P0 BRA `(.L_x_173) ;  /* 0xfffffffc00f08947 */ /* 0x004fea000383ffff */
[----:B------:R-:W-:Y:S05]  /*bb90*/  BRA `(.L_x_174) ;  /* 0xffffff7000c07947 */ /* 0x000fea000383ffff */
.L_x_49:
[----:B------:R-:W-:-:S07]  /*bba0*/  MOV R0, UR5 ;  /* 0x0000000500007c02 */ /* 0x000fce0008000f00 */
.L_x_175:
[----:B-1----:R1:W2:Y:S02]  /*bbb0*/  SYNCS.PHASECHK.TRANS64.TRYWAIT P0, [R0+URZ], R3 ;  /* 0x00000003000075a7 */ /* 0x0022a400080011ff */
[----:B--2---:R-:W-:Y:S05]  /*bbc0*/  @!P0 NANOSLEEP.SYNCS 0x989680 ;  /* 0x009896800000895d */ /* 0x004fea0003900000 */
[----:B------:R-:W2:Y:S02]  /*bbd0*/  @!P0 SYNCS.PHASECHK.TRANS64 P0, [R0+URZ], R3 ;  /* 0x00000003000085a7 */ /* 0x000ea400080010ff */
[----:B--2---:R-:W-:Y:S05]  /*bbe0*/  @!P0 BRA `(.L_x_175) ;  /* 0xfffffffc00f08947 */ /* 0x004fea000383ffff */
[----:B------:R-:W-:Y:S05]  /*bbf0*/  BRA `(.L_x_176) ;  /* 0xffffff7000cc7947 */ /* 0x000fea000383ffff */
.L_x_50:
[----:B------:R-:W-:-:S07]  /*bc00*/  MOV R0, UR5 ;  /* 0x0000000500007c02 */ /* 0x000fce0008000f00 */
.L_x_177:
[----:B-1----:R1:W2:Y:S02]  /*bc10*/  SYNCS.PHASECHK.TRANS64.TRYWAIT P0, [R0+URZ], R3 ;  /* 0x00000003000075a7 */ /* 0x0022a400080011ff */
[----:B--2---:R-:W-:Y:S05]  /*bc20*/  @!P0 NANOSLEEP.SYNCS 0x989680 ;  /* 0x009896800000895d */ /* 0x004fea0003900000 */
[----:B------:R-:W2:Y:S02]  /*bc30*/  @!P0 SYNCS.PHASECHK.TRANS64 P0, [R0+URZ], R3 ;  /* 0x00000003000085a7 */ /* 0x000ea400080010ff */
[----:B--2---:R-:W-:Y:S05]  /*bc40*/  @!P0 BRA `(.L_x_177) ;  /* 0xfffffffc00f08947 */ /* 0x004fea000383ffff */
[----:B------:R-:W-:Y:S05]  /*bc50*/  BRA `(.L_x_178) ;  /* 0xffffff7000d87947 */ /* 0x000fea000383ffff */
.L_x_51:
[----:B------:R-:W-:-:S07]  /*bc60*/  MOV R0, UR5 ;  /* 0x0000000500007c02 */ /* 0x000fce0008000f00 */
.L_x_179:
[----:B-1----:R1:W2:Y:S02]  /*bc70*/  SYNCS.PHASECHK.TRANS64.TRYWAIT P0, [R0+URZ], R3 ;  /* 0x00000003000075a7 */ /* 0x0022a400080011ff */
[----:B--2---:R-:W-:Y:S05]  /*bc80*/  @!P0 NANOSLEEP.SYNCS 0x989680 ;  /* 0x009896800000895d */ /* 0x004fea0003900000 */
[----:B------:R-:W2:Y:S02]  /*bc90*/  @!P0 SYNCS.PHASECHK.TRANS64 P0, [R0+URZ], R3 ;  /* 0x00000003000085a7 */ /* 0x000ea400080010ff */
[----:B--2---:R-:W-:Y:S05]  /*bca0*/  @!P0 BRA `(.L_x_179) ;  /* 0xfffffffc00f08947 */ /* 0x004fea000383ffff */
[----:B------:R-:W-:Y:S05]  /*bcb0*/  BRA `(.L_x_180) ;  /* 0xffffff7000e47947 */ /* 0x000fea000383ffff */
.L_x_52:
[----:B------:R-:W-:-:S07]  /*bcc0*/  MOV R0, UR5 ;  /* 0x0000000500007c02 */ /* 0x000fce0008000f00 */
.L_x_181:
[----:B-1----:R1:W2:Y:S02]  /*bcd0*/  SYNCS.PHASECHK.TRANS64.TRYWAIT P0, [R0+URZ], R3 ;  /* 0x00000003000075a7 */ /* 0x0022a400080011ff */
[----:B--2---:R-:W-:Y:S05]  /*bce0*/  @!P0 NANOSLEEP.SYNCS 0x989680 ;  /* 0x009896800000895d */ /* 0x004fea0003900000 */
[----:B------:R-:W2:Y:S02]  /*bcf0*/  @!P0 SYNCS.PHASECHK.TRANS64 P0, [R0+URZ], R3 ;  /* 0x00000003000085a7 */ /* 0x000ea400080010ff */
[----:B--2---:R-:W-:Y:S05]  /*bd00*/  @!P0 BRA `(.L_x_181) ;  /* 0xfffffffc00f08947 */ /* 0x004fea000383ffff */
[----:B------:R-:W-:Y:S05]  /*bd10*/  BRA `(.L_x_182) ;  /* 0xffffff7000f07947 */ /* 0x000fea000383ffff */
.L_x_53:
[----:B------:R-:W-:-:S07]  /*bd20*/  MOV R0, UR5 ;  /* 0x0000000500007c02 */ /* 0x000fce0008000f00 */
.L_x_183:
[----:B-1----:R1:W2:Y:S02]  /*bd30*/  SYNCS.PHASECHK.TRANS64.TRYWAIT P0, [R0+URZ], R3 ;  /* 0x00000003000075a7 */ /* 0x0022a400080011ff */
[----:B--2---:R-:W-:Y:S05]  /*bd40*/  @!P0 NANOSLEEP.SYNCS 0x989680 ;  /* 0x009896800000895d */ /* 0x004fea0003900000 */
[----:B------:R-:W2:Y:S02]  /*bd50*/  @!P0 SYNCS.PHASECHK.TRANS64 P0, [R0+URZ], R3 ;  /* 0x00000003000085a7 */ /* 0x000ea400080010ff */
[----:B--2---:R-:W-:Y:S05]  /*bd60*/  @!P0 BRA `(.L_x_183) ;  /* 0xfffffffc00f08947 */ /* 0x004fea000383ffff */
[----:B------:R-:W-:Y:S05]  /*bd70*/  BRA `(.L_x_184) ;  /* 0xffffff7000fc7947 */ /* 0x000fea000383ffff */
.L_x_54:
[----:B------:R-:W-:-:S07]  /*bd80*/  MOV R0, UR5 ;  /* 0x0000000500007c02 */ /* 0x000fce0008000f00 */
.L_x_185:
[----:B-1----:R1:W2:Y:S02]  /*bd90*/  SYNCS.PHASECHK.TRANS64.TRYWAIT P0, [R0+URZ], R3 ;  /* 0x00000003000075a7 */ /* 0x0022a400080011ff */
[----:B--2---:R-:W-:Y:S05]  /*bda0*/  @!P0 NANOSLEEP.SYNCS 0x989680 ;  /* 0x009896800000895d */ /* 0x004fea0003900000 */
[----:B------:R-:W2:Y:S02]  /*bdb0*/  @!P0 SYNCS.PHASECHK.TRANS64 P0, [R0+URZ], R3 ;  /* 0x00000003000085a7 */ /* 0x000ea400080010ff */
[----:B--2---:R-:W-:Y:S05]  /*bdc0*/  @!P0 BRA `(.L_x_185) ;  /* 0xfffffffc00f08947 */ /* 0x004fea000383ffff */
[----:B------:R-:W-:Y:S05]  /*bdd0*/  BRA `(.L_x_186) ;  /* 0xffffff7400087947 */ /* 0x000fea000383ffff */
.L_x_55:
[----:B------:R-:W-:-:S07]  /*bde0*/  MOV R0, UR5 ;  /* 0x0000000500007c02 */ /* 0x000fce0008000f00 */
.L_x_187:
[----:B-1----:R1:W2:Y:S02]  /*bdf0*/  SYNCS.PHASECHK.TRANS64.TRYWAIT P0, [R0+URZ], R3 ;  /* 0x00000003000075a7 */ /* 0x0022a400080011ff */
[----:B--2---:R-:W-:Y:S05]  /*be00*/  @!P0 NANOSLEEP.SYNCS 0x989680 ;  /* 0x009896800000895d */ /* 0x004fea0003900000 */
[----:B------:R-:W2:Y:S02]  /*be10*/  @!P0 SYNCS.PHASECHK.TRANS64 P0, [R0+URZ], R3 ;  /* 0x00000003000085a7 */ /* 0x000ea400080010ff */
[----:B--2---:R-:W-:Y:S05]  /*be20*/  @!P0 BRA `(.L_x_187) ;  /* 0xfffffffc00f08947 */ /* 0x004fea000383ffff */
[----:B------:R-:W-:Y:S05]  /*be30*/  BRA `(.L_x_188) ;  /* 0xffffff7400147947 */ /* 0x000fea000383ffff */
.L_x_56:
[----:B------:R-:W-:-:S07]  /*be40*/  MOV R0, UR5 ;  /* 0x0000000500007c02 */ /* 0x000fce0008000f00 */
.L_x_189:
[----:B-1----:R1:W2:Y:S02]  /*be50*/  SYNCS.PHASECHK.TRANS64.TRYWAIT P0, [R0+URZ], R3 ;  /* 0x00000003000075a7 */ /* 0x0022a400080011ff */
[----:B--2---:R-:W-:Y:S05]  /*be60*/  @!P0 NANOSLEEP.SYNCS 0x989680 ;  /* 0x009896800000895d */ /* 0x004fea0003900000 */
[----:B------:R-:W2:Y:S02]  /*be70*/  @!P0 SYNCS.PHASECHK.TRANS64 P0, [R0+URZ], R3 ;  /* 0x00000003000085a7 */ /* 0x000ea400080010ff */
[----:B--2---:R-:W-:Y:S05]  /*be80*/  @!P0 BRA `(.L_x_189) ;  /* 0xfffffffc00f08947 */ /* 0x004fea000383ffff */
[----:B------:R-:W-:Y:S05]  /*be90*/  BRA `(.L_x_190) ;  /* 0xffffff7400207947 */ /* 0x000fea000383ffff */
.L_x_57:
[----:B------:R-:W-:-:S07]  /*bea0*/  MOV R0, UR5 ;  /* 0x0000000500007c02 */ /* 0x000fce0008000f00 */
.L_x_191:
[----:B-1----:R1:W2:Y:S02]  /*beb0*/  SYNCS.PHASECHK.TRANS64.TRYWAIT P0, [R0+URZ], R3 ;  /* 0x00000003000075a7 */ /* 0x0022a400080011ff */
[----:B--2---:R-:W-:Y:S05]  /*bec0*/  @!P0 NANOSLEEP.SYNCS 0x989680 ;  /* 0x009896800000895d */ /* 0x004fea0003900000 */
[----:B------:R-:W2:Y:S02]  /*bed0*/  @!P0 SYNCS.PHASECHK.TRANS64 P0, [R0+URZ], R3 ;  /* 0x00000003000085a7 */ /* 0x000ea400080010ff */
[----:B--2---:R-:W-:Y:S05]  /*bee0*/  @!P0 BRA `(.L_x_191) ;  /* 0xfffffffc00f08947 */ /* 0x004fea000383ffff */
[----:B------:R-:W-:Y:S05]  /*bef0*/  BRA `(.L_x_192) ;  /* 0xffffff74002c7947 */ /* 0x000fea000383ffff */
.L_x_58:
[----:B------:R-:W-:-:S07]  /*bf00*/  MOV R0, UR5 ;  /* 0x0000000500007c02 */ /* 0x000fce0008000f00 */
.L_x_193:
[----:B-1----:R1:W2:Y:S02]  /*bf10*/  SYNCS.PHASECHK.TRANS64.TRYWAIT P0, [R0+URZ], R3 ;  /* 0x00000003000075a7 */ /* 0x0022a400080011ff */
[----:B--2---:R-:W-:Y:S05]  /*bf20*/  @!P0 NANOSLEEP.SYNCS 0x989680 ;  /* 0x009896800000895d */ /* 0x004fea0003900000 */
[----:B------:R-:W2:Y:S02]  /*bf30*/  @!P0 SYNCS.PHASECHK.TRANS64 P0, [R0+URZ], R3 ;  /* 0x00000003000085a7 */ /* 0x000ea400080010ff */
[----:B--2---:R-:W-:Y:S05]  /*bf40*/  @!P0 BRA `(.L_x_193) ;  /* 0xfffffffc00f08947 */ /* 0x004fea000383ffff */
[----:B------:R-:W-:Y:S05]  /*bf50*/  BRA `(.L_x_194) ;  /* 0xffffff7400387947 */ /* 0x000fea000383ffff */
.L_x_59:
[----:B------:R-:W-:-:S07]  /*bf60*/  MOV R0, UR5 ;  /* 0x0000000500007c02 */ /* 0x000fce0008000f00 */
.L_x_195:
[----:B-1----:R1:W2:Y:S02]  /*bf70*/  SYNCS.PHASECHK.TRANS64.TRYWAIT P0, [R0+URZ], R3 ;  /* 0x00000003000075a7 */ /* 0x0022a400080011ff */
[----:B--2---:R-:W-:Y:S05]  /*bf80*/  @!P0 NANOSLEEP.SYNCS 0x989680 ;  /* 0x009896800000895d */ /* 0x004fea0003900000 */
[----:B------:R-:W2:Y:S02]  /*bf90*/  @!P0 SYNCS.PHASECHK.TRANS64 P0, [R0+URZ], R3 ;  /* 0x00000003000085a7 */ /* 0x000ea400080010ff */
[----:B--2---:R-:W-:Y:S05]  /*bfa0*/  @!P0 BRA `(.L_x_195) ;  /* 0xfffffffc00f08947 */ /* 0x004fea000383ffff */
[----:B------:R-:W-:Y:S05]  /*bfb0*/  BRA `(.L_x_196) ;  /* 0xffffff7400447947 */ /* 0x000fea000383ffff */
.L_x_60:
[----:B------:R-:W-:-:S07]  /*bfc0*/  MOV R0, UR5 ;  /* 0x0000000500007c02 */ /* 0x000fce0008000f00 */
.L_x_197:
[----:B-1----:R1:W2:Y:S02]  /*bfd0*/  SYNCS.PHASECHK.TRANS64.TRYWAIT P0, [R0+URZ], R3 ;  /* 0x00000003000075a7 */ /* 0x0022a400080011ff */
[----:B--2---:R-:W-:Y:S05]  /*bfe0*/  @!P0 NANOSLEEP.SYNCS 0x989680 ;  /* 0x009896800000895d */ /* 0x004fea0003900000 */
[----:B------:R-:W2:Y:S02]  /*bff0*/  @!P0 SYNCS.PHASECHK.TRANS64 P0, [R0+URZ], R3 ;  /* 0x00000003000085a7 */ /* 0x000ea400080010ff */
[----:B--2---:R-:W-:Y:S05]  /*c000*/  @!P0 BRA `(.L_x_197) ;  /* 0xfffffffc00f08947 */ /* 0x004fea000383ffff */
[----:B------:R-:W-:Y:S05]  /*c010*/  BRA `(.L_x_198) ;  /* 0xffffff7400507947 */ /* 0x000fea000383ffff */
.L_x_61:
[----:B------:R-:W-:-:S07]  /*c020*/  MOV R0, UR5 ;  /* 0x0000000500007c02 */ /* 0x000fce0008000f00 */
.L_x_199:
[----:B-1----:R1:W2:Y:S02]  /*c030*/  SYNCS.PHASECHK.TRANS64.TRYWAIT P0, [R0+URZ], R3 ;  /* 0x00000003000075a7 */ /* 0x0022a400080011ff */
[----:B--2---:R-:W-:Y:S05]  /*c040*/  @!P0 NANOSLEEP.SYNCS 0x989680 ;  /* 0x009896800000895d */ /* 0x004fea0003900000 */
[----:B------:R-:W2:Y:S02]  /*c050*/  @!P0 SYNCS.PHASECHK.TRANS64 P0, [R0+URZ], R3 ;  /* 0x00000003000085a7 */ /* 0x000ea400080010ff */
[----:B--2---:R-:W-:Y:S05]  /*c060*/  @!P0 BRA `(.L_x_199) ;  /* 0xfffffffc00f08947 */ /* 0x004fea000383ffff */
[----:B------:R-:W-:Y:S05]  /*c070*/  BRA `(.L_x_200) ;  /* 0xffffff74005c7947 */ /* 0x000fea000383ffff */
.L_x_62:
[----:B------:R-:W-:-:S07]  /*c080*/  MOV R0, UR5 ;  /* 0x0000000500007c02 */ /* 0x000fce0008000f00 */
.L_x_201:
[----:B-1----:R1:W2:Y:S02]  /*c090*/  SYNCS.PHASECHK.TRANS64.TRYWAIT P0, [R0+URZ], R3 ;  /* 0x00000003000075a7 */ /* 0x0022a400080011ff */
[----:B--2---:R-:W-:Y:S05]  /*c0a0*/  @!P0 NANOSLEEP.SYNCS 0x989680 ;  /* 0x009896800000895d */ /* 0x004fea0003900000 */
[----:B------:R-:W2:Y:S02]  /*c0b0*/  @!P0 SYNCS.PHASECHK.TRANS64 P0, [R0+URZ], R3 ;  /* 0x00000003000085a7 */ /* 0x000ea400080010ff */
[----:B--2---:R-:W-:Y:S05]  /*c0c0*/  @!P0 BRA `(.L_x_201) ;  /* 0xfffffffc00f08947 */ /* 0x004fea000383ffff */
[----:B------:R-:W-:Y:S05]  /*c0d0*/  BRA `(.L_x_202) ;  /* 0xffffff7400687947 */ /* 0x000fea000383ffff */
.L_x_65:
[----:B-1----:R1:W2:Y:S02]  /*c0e0*/  SYNCS.PHASECHK.TRANS64.TRYWAIT P0, [R2+URZ+0x180], R4 ;  /* 0x00018004020075a7 */ /* 0x0022a400080011ff */
[----:B--2---:R-:W-:Y:S05]  /*c0f0*/  @!P0 NANOSLEEP.SYNCS 0x989680 ;  /* 0x009896800000895d */ /* 0x004fea0003900000 */
[----:B------:R-:W2:Y:S02]  /*c100*/  @!P0 SYNCS.PHASECHK.TRANS64 P0, [R2+URZ+0x180], R4 ;  /* 0x00018004020085a7 */ /* 0x000ea400080010ff */
[----:B--2---:R-:W-:Y:S05]  /*c110*/  @!P0 BRA `(.L_x_65) ;  /* 0xfffffffc00f08947 */ /* 0x004fea000383ffff */
[----:B------:R-:W-:Y:S05]  /*c120*/  BRA `(.L_x_203) ;  /* 0xffffff7400c47947 */ /* 0x000fea000383ffff */
.L_x_66:
[----:B------:R-:W-:-:S07]  /*c130*/  MOV R2, UR4 ;  /* 0x0000000400027c02 */ /* 0x000fce0008000f00 */
.L_x_204:
[----:B-1----:R1:W2:Y:S02]  /*c140*/  SYNCS.PHASECHK.TRANS64.TRYWAIT P0, [R2+URZ+0x150], R5 ;  /* 0x00015005020075a7 */ /* 0x0022a400080011ff */
[----:B--2---:R-:W-:Y:S05]  /*c150*/  @!P0 NANOSLEEP.SYNCS 0x989680 ;  /* 0x009896800000895d */ /* 0x004fea0003900000 */
[----:B------:R-:W2:Y:S02]  /*c160*/  @!P0 SYNCS.PHASECHK.TRANS64 P0, [R2+URZ+0x150], R5 ;  /* 0x00015005020085a7 */ /* 0x000ea400080010ff */
[----:B--2---:R-:W-:Y:S05]  /*c170*/  @!P0 BRA `(.L_x_204) ;  /* 0xfffffffc00f08947 */ /* 0x004fea000383ffff */
[----:B------:R-:W-:Y:S05]  /*c180*/  BRA `(.L_x_205) ;  /* 0xffffff7400d47947 */ /* 0x000fea000383ffff */
.L_x_67:
[----:B-1----:R1:W2:Y:S02]  /*c190*/  SYNCS.PHASECHK.TRANS64.TRYWAIT P1, [R2+URZ+0x140], R4 ;  /* 0x00014004020075a7 */ /* 0x0022a400080211ff */
[----:B--2---:R-:W-:Y:S05]  /*c1a0*/  @!P1 NANOSLEEP.SYNCS 0x989680 ;  /* 0x009896800000995d */ /* 0x004fea0003900000 */
[----:B------:R-:W2:Y:S02]  /*c1b0*/  @!P1 SYNCS.PHASECHK.TRANS64 P1, [R2+URZ+0x140], R4 ;  /* 0x00014004020095a7 */ /* 0x000ea400080210ff */
[----:B--2---:R-:W-:Y:S05]  /*c1c0*/  @!P1 BRA `(.L_x_67) ;  /* 0xfffffffc00f09947 */ /* 0x004fea000383ffff */
[----:B------:R-:W-:Y:S05]  /*c1d0*/  BRA `(.L_x_206) ;  /* 0xffffff7800047947 */ /* 0x000fea000383ffff */
.L_x_70:
[----:B------:R-:W-:-:S07]  /*c1e0*/  MOV R0, UR4 ;  /* 0x0000000400007c02 */ /* 0x000fce0008000f00 */
.L_x_207:
[----:B-1----:R1:W2:Y:S02]  /*c1f0*/  SYNCS.PHASECHK.TRANS64.TRYWAIT P0, [R0+URZ+0x150], R2 ;  /* 0x00015002000075a7 */ /* 0x0022a400080011ff */
[----:B--2---:R-:W-:Y:S05]  /*c200*/  @!P0 NANOSLEEP.SYNCS 0x989680 ;  /* 0x009896800000895d */ /* 0x004fea0003900000 */
[----:B------:R-:W2:Y:S02]  /*c210*/  @!P0 SYNCS.PHASECHK.TRANS64 P0, [R0+URZ+0x150], R2 ;  /* 0x00015002000085a7 */ /* 0x000ea400080010ff */
[----:B--2---:R-:W-:Y:S05]  /*c220*/  @!P0 BRA `(.L_x_207) ;  /* 0xfffffffc00f08947 */ /* 0x004fea000383ffff */
[----:B------:R-:W-:Y:S05]  /*c230*/  BRA `(.L_x_69) ;  /* 0xffffff7800587947 */ /* 0x000fea000383ffff */
.L_x_77:
[----:B-1----:R1:W2:Y:S02]  /*c240*/  SYNCS.PHASECHK.TRANS64.TRYWAIT P0, [R2+URZ+0x140], R0 ;  /* 0x00014000020075a7 */ /* 0x0022a400080011ff */
[----:B--2---:R-:W-:Y:S05]  /*c250*/  @!P0 NANOSLEEP.SYNCS 0x989680 ;  /* 0x009896800000895d */ /* 0x004fea0003900000 */
[----:B------:R-:W2:Y:S02]  /*c260*/  @!P0 SYNCS.PHASECHK.TRANS64 P0, [R2+URZ+0x140], R0 ;  /* 0x00014000020085a7 */ /* 0x000ea400080010ff */
[----:B--2---:R-:W-:Y:S05]  /*c270*/  @!P0 BRA `(.L_x_77) ;  /* 0xfffffffc00f08947 */ /* 0x004fea000383ffff */
[----:B------:R-:W-:Y:S05]  /*c280*/  BRA `(.L_x_208) ;  /* 0xffffff7c00f47947 */ /* 0x000fea000383ffff */
.L_x_80:
[----:B------:R-:W-:-:S07]  /*c290*/  MOV R0, UR40 ;  /* 0x0000002800007c02 */ /* 0x000fce0008000f00 */
.L_x_209:
[----:B-1----:R1:W2:Y:S02]  /*c2a0*/  SYNCS.PHASECHK.TRANS64.TRYWAIT P0, [R0+URZ+0x170], R2 ;  /* 0x00017002000075a7 */ /* 0x0022a400080011ff */
[----:B--2---:R-:W-:Y:S05]  /*c2b0*/  @!P0 NANOSLEEP.SYNCS 0x989680 ;  /* 0x009896800000895d */ /* 0x004fea0003900000 */
[----:B------:R-:W2:Y:S02]  /*c2c0*/  @!P0 SYNCS.PHASECHK.TRANS64 P0, [R0+URZ+0x170], R2 ;  /* 0x00017002000085a7 */ /* 0x000ea400080010ff */
[----:B--2---:R-:W-:Y:S05]  /*c2d0*/  @!P0 BRA `(.L_x_209) ;  /* 0xfffffffc00f08947 */ /* 0x004fea000383ffff */
[----:B------:R-:W-:Y:S05]  /*c2e0*/  BRA `(.L_x_210) ;  /* 0xffffff8400847947 */ /* 0x000fea000383ffff */
.L_x_83:
[----:B------:R-:W-:Y:S07]  /*c2f0*/  MOV R0, UR7 ;  /* 0x0000000700007c02 */ /* 0x000fee0008000f00 */
.L_x_211:
[----:B-1----:R1:W2:Y:S02]  /*c300*/  SYNCS.PHASECHK.TRANS64.TRYWAIT P0, [R0+URZ], R2 ;  /* 0x00000002000075a7 */ /* 0x0022a400080011ff */
[----:B--2---:R-:W-:Y:S05]  /*c310*/  @!P0 NANOSLEEP.SYNCS 0x989680 ;  /* 0x009896800000895d */ /* 0x004fea0003900000 */
[----:B------:R-:W2:Y:S02]  /*c320*/  @!P0 SYNCS.PHASECHK.TRANS64 P0, [R0+URZ], R2 ;  /* 0x00000002000085a7 */ /* 0x000ea400080010ff */
[----:B--2---:R-:W-:Y:S05]  /*c330*/  @!P0 BRA `(.L_x_211) ;  /* 0xfffffffc00f08947 */ /* 0x004fea000383ffff */
[----:B------:R-:W-:Y:S05]  /*c340*/  BRA `(.L_x_82) ;  /* 0xffffff8400cc7947 */ /* 0x000fea000383ffff */
.L_x_86:
[----:B------:R-:W-:-:S07]  /*c350*/  MOV R0, UR4 ;  /* 0x0000000400007c02 */ /* 0x000fce0008000f00 */
.L_x_212:
[----:B--2---:R2:W4:Y:S02]  /*c360*/  SYNCS.PHASECHK.TRANS64.TRYWAIT P0, [R0+URZ], R2 ;  /* 0x00000002000075a7 */ /* 0x00452400080011ff */
[----:B----4-:R-:W-:Y:S05]  /*c370*/  @!P0 NANOSLEEP.SYNCS 0x989680 ;  /* 0x009896800000895d */ /* 0x010fea0003900000 */
[----:B------:R-:W4:Y:S02]  /*c380*/  @!P0 SYNCS.PHASECHK.TRANS64 P0, [R0+URZ], R2 ;  /* 0x00000002000085a7 */ /* 0x000f2400080010ff */
[----:B----4-:R-:W-:Y:S05]  /*c390*/  @!P0 BRA `(.L_x_212) ;  /* 0xfffffffc00f08947 */ /* 0x010fea000383ffff */
[----:B------:R-:W-:Y:S05]  /*c3a0*/  BRA `(.L_x_213) ;  /* 0xffffff8800a47947 */ /* 0x000fea000383ffff */
.L_x_87:
[----:B------:R-:W-:-:S07]  /*c3b0*/  MOV R0, UR4 ;  /* 0x0000000400007c02 */ /* 0x000fce0008000f00 */
.L_x_214:
[----:B-1----:R1:W2:Y:S02]  /*c3c0*/  SYNCS.PHASECHK.TRANS64.TRYWAIT P0, [R0+URZ], R2 ;  /* 0x00000002000075a7 */ /* 0x0022a400080011ff */
[----:B--2---:R-:W-:Y:S05]  /*c3d0*/  @!P0 NANOSLEEP.SYNCS 0x989680 ;  /* 0x009896800000895d */ /* 0x004fea0003900000 */
[----:B------:R-:W2:Y:S02]  /*c3e0*/  @!P0 SYNCS.PHASECHK.TRANS64 P0, [R0+URZ], R2 ;  /* 0x00000002000085a7 */ /* 0x000ea400080010ff */
[----:B--2---:R-:W-:Y:S05]  /*c3f0*/  @!P0 BRA `(.L_x_214) ;  /* 0xfffffffc00f08947 */ /* 0x004fea000383ffff */
[----:B------:R-:W-:Y:S05]  /*c400*/  BRA `(.L_x_215) ;  /* 0xffffff8800b07947 */ /* 0x000fea000383ffff */
.L_x_92:
[----:B---3--:R3:W1:Y:S02]  /*c410*/  SYNCS.PHASECHK.TRANS64.TRYWAIT P0, [R12+URZ+0x140], R0 ;  /* 0x000140000c0075a7 */ /* 0x00866400080011ff */
[----:B-1----:R-:W-:Y:S05]  /*c420*/  @!P0 NANOSLEEP.SYNCS 0x989680 ;  /* 0x009896800000895d */ /* 0x002fea0003900000 */
[----:B------:R-:W1:Y:S02]  /*c430*/  @!P0 SYNCS.PHASECHK.TRANS64 P0, [R12+URZ+0x140], R0 ;  /* 0x000140000c0085a7 */ /* 0x000e6400080010ff */
[----:B-1----:R-:W-:Y:S05]  /*c440*/  @!P0 BRA `(.L_x_92) ;  /* 0xfffffffc00f08947 */ /* 0x002fea000383ffff */
[----:B------:R-:W-:Y:S05]  /*c450*/  BRA `(.L_x_216) ;  /* 0xffffff8c00c07947 */ /* 0x000fea000383ffff */
.L_x_95:
[----:B-1----:R-:W-:Y:S07]  /*c460*/  MOV R0, UR29 ;  /* 0x0000001d00007c02 */ /* 0x002fee0008000f00 */
.L_x_217:
[----:B-1----:R1:W2:Y:S02]  /*c470*/  SYNCS.PHASECHK.TRANS64.TRYWAIT P2, [R0+URZ+0x138], R6 ;  /* 0x00013806000075a7 */ /* 0x0022a400080411ff */
[----:B--2---:R-:W-:Y:S05]  /*c480*/  @!P2 NANOSLEEP.SYNCS 0x989680 ;  /* 0x009896800000a95d */ /* 0x004fea0003900000 */
[----:B------:R-:W2:Y:S02]  /*c490*/  @!P2 SYNCS.PHASECHK.TRANS64 P2, [R0+URZ+0x138], R6 ;  /* 0x000138060000a5a7 */ /* 0x000ea400080410ff */
[----:B--2---:R-:W-:Y:S05]  /*c4a0*/  @!P2 BRA `(.L_x_217) ;  /* 0xfffffffc00f0a947 */ /* 0x004fea000383ffff */
[----:B------:R-:W-:Y:S05]  /*c4b0*/  BRA `(.L_x_94) ;  /* 0xffffff9400247947 */ /* 0x000fea000383ffff */
.L_x_98:
[----:B------:R-:W-:Y:S07]  /*c4c0*/  MOV R0, UR4 ;  /* 0x0000000400007c02 */ /* 0x000fee0008000f00 */
.L_x_218:
[----:B-1----:R1:W2:Y:S02]  /*c4d0*/  SYNCS.PHASECHK.TRANS64.TRYWAIT P0, [R0+URZ+0x118], R9 ;  /* 0x00011809000075a7 */ /* 0x0022a400080011ff */
[----:B--2---:R-:W-:Y:S05]  /*c4e0*/  @!P0 NANOSLEEP.SYNCS 0x989680 ;  /* 0x009896800000895d */ /* 0x004fea0003900000 */
[----:B------:R-:W2:Y:S02]  /*c4f0*/  @!P0 SYNCS.PHASECHK.TRANS64 P0, [R0+URZ+0x118], R9 ;  /* 0x00011809000085a7 */ /* 0x000ea400080010ff */
[----:B--2---:R-:W-:Y:S05]  /*c500*/  @!P0 BRA `(.L_x_218) ;  /* 0xfffffffc00f08947 */ /* 0x004fea000383ffff */
[----:B------:R-:W-:Y:S05]  /*c510*/  BRA `(.L_x_219) ;  /* 0xffffff9400847947 */ /* 0x000fea000383ffff */
.L_x_99:
[----:B------:R-:W-:Y:S07]  /*c520*/  MOV R0, UR7 ;  /* 0x0000000700007c02 */ /* 0x000fee0008000f00 */
.L_x_220:
[----:B-1----:R1:W2:Y:S02]  /*c530*/  SYNCS.PHASECHK.TRANS64.TRYWAIT P0, [R0+URZ+0x118], R10 ;  /* 0x0001180a000075a7 */ /* 0x0022a400080011ff */
[----:B--2---:R-:W-:Y:S05]  /*c540*/  @!P0 NANOSLEEP.SYNCS 0x989680 ;  /* 0x009896800000895d */ /* 0x004fea0003900000 */
[----:B------:R-:W2:Y:S02]  /*c550*/  @!P0 SYNCS.PHASECHK.TRANS64 P0, [R0+URZ+0x118], R10 ;  /* 0x0001180a000085a7 */ /* 0x000ea400080010ff */
[----:B--2---:R-:W-:Y:S05]  /*c560*/  @!P0 BRA `(.L_x_220) ;  /* 0xfffffffc00f08947 */ /* 0x004fea000383ffff */
[----:B------:R-:W-:Y:S05]  /*c570*/  BRA `(.L_x_221) ;  /* 0xffffff9800007947 */ /* 0x000fea000383ffff */
.L_x_100:
[----:B------:R-:W-:Y:S07]  /*c580*/  MOV R0, UR5 ;  /* 0x0000000500007c02 */ /* 0x000fee0008000f00 */
.L_x_222:
[----:B-1----:R1:W2:Y:S02]  /*c590*/  SYNCS.PHASECHK.TRANS64.TRYWAIT P0, [R0+URZ+0x118], R10 ;  /* 0x0001180a000075a7 */ /* 0x0022a400080011ff */
[----:B--2---:R-:W-:Y:S05]  /*c5a0*/  @!P0 NANOSLEEP.SYNCS 0x989680 ;  /* 0x009896800000895d */ /* 0x004fea0003900000 */
[----:B------:R-:W2:Y:S02]  /*c5b0*/  @!P0 SYNCS.PHASECHK.TRANS64 P0, [R0+URZ+0x118], R10 ;  /* 0x0001180a000085a7 */ /* 0x000ea400080010ff */
[----:B--2---:R-:W-:Y:S05]  /*c5c0*/  @!P0 BRA `(.L_x_222) ;  /* 0xfffffffc00f08947 */ /* 0x004fea000383ffff */
[----:B------:R-:W-:Y:S05]  /*c5d0*/  BRA `(.L_x_223) ;  /* 0xffffff9800847947 */ /* 0x000fea000383ffff */
.L_x_101:
[----:B------:R-:W-:Y:S07]  /*c5e0*/  MOV R0, UR4 ;  /* 0x0000000400007c02 */ /* 0x000fee0008000f00 */
.L_x_224:
[----:B-1----:R1:W2:Y:S02]  /*c5f0*/  SYNCS.PHASECHK.TRANS64.TRYWAIT P0, [R0+URZ+0x118], R6 ;  /* 0x00011806000075a7 */ /* 0x0022a400080011ff */
[----:B--2---:R-:W-:Y:S05]  /*c600*/  @!P0 NANOSLEEP.SYNCS 0x989680 ;  /* 0x009896800000895d */ /* 0x004fea0003900000 */
[----:B------:R-:W2:Y:S02]  /*c610*/  @!P0 SYNCS.PHASECHK.TRANS64 P0, [R0+URZ+0x118], R6 ;  /* 0x00011806000085a7 */ /* 0x000ea400080010ff */
[----:B--2---:R-:W-:Y:S05]  /*c620*/  @!P0 BRA `(.L_x_224) ;  /* 0xfffffffc00f08947 */ /* 0x004fea000383ffff */
[----:B------:R-:W-:Y:S05]  /*c630*/  BRA `(.L_x_225) ;  /* 0xffffff9c00047947 */ /* 0x000fea000383ffff */
.L_x_103:
[----:B------:R-:W-:-:S07]  /*c640*/  MOV R0, UR4 ;  /* 0x0000000400007c02 */ /* 0x000fce0008000f00 */
.L_x_226:
[----:B-1----:R1:W2:Y:S02]  /*c650*/  SYNCS.PHASECHK.TRANS64.TRYWAIT P0, [R0+URZ], R2 ;  /* 0x00000002000075a7 */ /* 0x0022a400080011ff */
[----:B--2---:R-:W-:Y:S05]  /*c660*/  @!P0 NANOSLEEP.SYNCS 0x989680 ;  /* 0x009896800000895d */ /* 0x004fea0003900000 */
[----:B------:R-:W2:Y:S02]  /*c670*/  @!P0 SYNCS.PHASECHK.TRANS64 P0, [R0+URZ], R2 ;  /* 0x00000002000085a7 */ /* 0x000ea400080010ff */
[----:B--2---:R-:W-:Y:S05]  /*c680*/  @!P0 BRA `(.L_x_226) ;  /* 0xfffffffc00f08947 */ /* 0x004fea000383ffff */
[----:B------:R-:W-:Y:S05]  /*c690*/  BRA `(.L_x_227) ;  /* 0xffffff9c00b07947 */ /* 0x000fea000383ffff */
.L_x_104:
[----:B------:R-:W-:-:S07]  /*c6a0*/  MOV R0, UR5 ;  /* 0x0000000500007c02 */ /* 0x000fce0008000f00 */
.L_x_228:
[----:B-1----:R1:W2:Y:S02]  /*c6b0*/  SYNCS.PHASECHK.TRANS64.TRYWAIT P0, [R0+URZ], R2 ;  /* 0x00000002000075a7 */ /* 0x0022a400080011ff */
[----:B--2---:R-:W-:Y:S05]  /*c6c0*/  @!P0 NANOSLEEP.SYNCS 0x989680 ;  /* 0x009896800000895d */ /* 0x004fea0003900000 */
[----:B------:R-:W2:Y:S02]  /*c6d0*/  @!P0 SYNCS.PHASECHK.TRANS64 P0, [R0+URZ], R2 ;  /* 0x00000002000085a7 */ /* 0x000ea400080010ff */
[----:B--2---:R-:W-:Y:S05]  /*c6e0*/  @!P0 BRA `(.L_x_228) ;  /* 0xfffffffc00f08947 */ /* 0x004fea000383ffff */
[----:B------:R-:W-:Y:S05]  /*c6f0*/  BRA `(.L_x_229) ;  /* 0xffffff9c00bc7947 */ /* 0x000fea000383ffff */
.L_x_106:
[----:B-1----:R1:W3:Y:S02]  /*c700*/  SYNCS.PHASECHK.TRANS64.TRYWAIT P0, [R0+URZ+0x140], R2 ;  /* 0x00014002000075a7 */ /* 0x0022e400080011ff */
[----:B---3--:R-:W-:Y:S05]  /*c710*/  @!P0 NANOSLEEP.SYNCS 0x989680 ;  /* 0x009896800000895d */ /* 0x008fea0003900000 */
[----:B------:R-:W3:Y:S02]  /*c720*/  @!P0 SYNCS.PHASECHK.TRANS64 P0, [R0+URZ+0x140], R2 ;  /* 0x00014002000085a7 */ /* 0x000ee400080010ff */
[----:B---3--:R-:W-:Y:S05]  /*c730*/  @!P0 BRA `(.L_x_106) ;  /* 0xfffffffc00f08947 */ /* 0x008fea000383ffff */
[----:B------:R-:W-:Y:S05]  /*c740*/  BRA `(.L_x_230) ;  /* 0xffffffa000a07947 */ /* 0x000fea000383ffff */
.L_x_116:
[----:B-1----:R1:W2:Y:S02]  /*c750*/  SYNCS.PHASECHK.TRANS64.TRYWAIT P0, [R0+URZ+0x100], R3 ;  /* 0x00010003000075a7 */ /* 0x0022a400080011ff */
[----:B--2---:R-:W-:Y:S05]  /*c760*/  @!P0 NANOSLEEP.SYNCS 0x989680 ;  /* 0x009896800000895d */ /* 0x004fea0003900000 */
[----:B------:R-:W2:Y:S02]  /*c770*/  @!P0 SYNCS.PHASECHK.TRANS64 P0, [R0+URZ+0x100], R3 ;  /* 0x00010003000085a7 */ /* 0x000ea400080010ff */
[----:B--2---:R-:W-:Y:S05]  /*c780*/  @!P0 BRA `(.L_x_116) ;  /* 0xfffffffc00f08947 */ /* 0x004fea000383ffff */
[----:B------:R-:W-:Y:S05]  /*c790*/  BRA `(.L_x_115) ;  /* 0xffffffb000307947 */ /* 0x000fea000383ffff */
.L_x_118:
[----:B-1----:R1:W4:Y:S02]  /*c7a0*/  SYNCS.PHASECHK.TRANS64.TRYWAIT P0, [R106+URZ+0x160], R2 ;  /* 0x000160026a0075a7 */ /* 0x00232400080011ff */
[----:B----4-:R-:W-:Y:S05]  /*c7b0*/  @!P0 NANOSLEEP.SYNCS 0x989680 ;  /* 0x009896800000895d */ /* 0x010fea0003900000 */
[----:B------:R-:W4:Y:S02]  /*c7c0*/  @!P0 SYNCS.PHASECHK.TRANS64 P0, [R106+URZ+0x160], R2 ;  /* 0x000160026a0085a7 */ /* 0x000f2400080010ff */
[----:B----4-:R-:W-:Y:S05]  /*c7d0*/  @!P0 BRA `(.L_x_118) ;  /* 0xfffffffc00f08947 */ /* 0x010fea000383ffff */
[----:B------:R-:W-:Y:S05]  /*c7e0*/  BRA `(.L_x_117) ;  /* 0xffffffb000647947 */ /* 0x000fea000383ffff */
.L_x_131:
[----:B-1----:R1:W3:Y:S02]  /*c7f0*/  SYNCS.PHASECHK.TRANS64.TRYWAIT P0, [R2+URZ+0x100], R0 ;  /* 0x00010000020075a7 */ /* 0x0022e400080011ff */
[----:B---3--:R-:W-:Y:S05]  /*c800*/  @!P0 NANOSLEEP.SYNCS 0x989680 ;  /* 0x009896800000895d */ /* 0x008fea0003900000 */
[----:B------:R-:W3:Y:S02]  /*c810*/  @!P0 SYNCS.PHASECHK.TRANS64 P0, [R2+URZ+0x100], R0 ;  /* 0x00010000020085a7 */ /* 0x000ee400080010ff */
[----:B---3--:R-:W-:Y:S05]  /*c820*/  @!P0 BRA `(.L_x_131) ;  /* 0xfffffffc00f08947 */ /* 0x008fea000383ffff */
[----:B------:R-:W-:Y:S05]  /*c830*/  BRA `(.L_x_130) ;  /* 0xffffffc000247947 */ /* 0x000fea000383ffff */
.L_x_143:
[----:B--2---:R2:W3:Y:S02]  /*c840*/  SYNCS.PHASECHK.TRANS64.TRYWAIT P0, [R21+URZ+0x100], R20 ;  /* 0x00010014150075a7 */ /* 0x0044e400080011ff */
[----:B---3--:R-:W-:Y:S05]  /*c850*/  @!P0 NANOSLEEP.SYNCS 0x989680 ;  /* 0x009896800000895d */ /* 0x008fea0003900000 */
[----:B------:R-:W3:Y:S02]  /*c860*/  @!P0 SYNCS.PHASECHK.TRANS64 P0, [R21+URZ+0x100], R20 ;  /* 0x00010014150085a7 */ /* 0x000ee400080010ff */
[----:B---3--:R-:W-:Y:S05]  /*c870*/  @!P0 BRA `(.L_x_143) ;  /* 0xfffffffc00f08947 */ /* 0x008fea000383ffff */
[----:B------:R-:W-:Y:S05]  /*c880*/  BRA `(.L_x_142) ;  /* 0xffffffd000007947 */ /* 0x000fea000383ffff */
.L_x_155:
[----:B--2---:R2:W3:Y:S02]  /*c890*/  SYNCS.PHASECHK.TRANS64.TRYWAIT P0, [R0+URZ+0x100], R114 ;  /* 0x00010072000075a7 */ /* 0x0044e400080011ff */
[----:B---3--:R-:W-:Y:S05]  /*c8a0*/  @!P0 NANOSLEEP.SYNCS 0x989680 ;  /* 0x009896800000895d */ /* 0x008fea0003900000 */
[----:B------:R-:W3:Y:S02]  /*c8b0*/  @!P0 SYNCS.PHASECHK.TRANS64 P0, [R0+URZ+0x100], R114 ;  /* 0x00010072000085a7 */ /* 0x000ee400080010ff */
[----:B---3--:R-:W-:Y:S05]  /*c8c0*/  @!P0 BRA `(.L_x_155) ;  /* 0xfffffffc00f08947 */ /* 0x008fea000383ffff */
[----:B------:R-:W-:Y:S05]  /*c8d0*/  BRA `(.L_x_154) ;  /* 0xffffffdc00d07947 */ /* 0x000fea000383ffff */
        .weak           $__internal_0_$__cuda_sm10x_tcgen05_guardrail_trap_col_being_dealloced_not_returned_by_alloc
        .type           $__internal_0_$__cuda_sm10x_tcgen05_guardrail_trap_col_being_dealloced_not_returned_by_alloc,@function
        .size           $__internal_0_$__cuda_sm10x_tcgen05_guardrail_trap_col_being_dealloced_not_returned_by_alloc,($__internal_1_$__cuda_sm10x_tcgen05_guardrail_trap_phase_invalid_during_alloc - $__internal_0_$__cuda_sm10x_tcgen05_guardrail_trap_col_being_dealloced_not_returned_by_alloc)
$__internal_0_$__cuda_sm10x_tcgen05_guardrail_trap_col_being_dealloced_not_returned_by_alloc:
[----:B------:R-:W-:Y:S05]  /*c8e0*/  BPT.TRAP 0x1 ;  /* 0x000000040000795c */ /* 0x000fea0000300000 */
[----:B------:R-:W-:-:S04]  /*c8f0*/  HFMA2 R3, -RZ, RZ, 0, 0 ;  /* 0x00000000ff037431 */ /* 0x000fc800000001ff */
[----:B------:R-:W-:Y:S05]  /*c900*/  RET.REL.NODEC R2 `(_ZN7cutlass13device_kernelINS_4gemm6kernel13GemmUniversalIN4cute5tupleIJiiiiEEENS1_10collective13CollectiveMmaINS1_46MainloopSm100TmaUmmaWarpSpecializedBlockScaledILi16ELi2ELi2ENS5_IJNS4_1CILi2EEENSA_ILi4EEENSA_ILi1EEEEEEEENS5_IJNSA_ILi128EEENSA_ILi64EEESG_EEENS5_IJNS_12float_e2m1_tENS_13float_ue8m0_tEEEENS5_IJNS5_IJlSD_lEEENS4_6LayoutINS5_IJNS5_IJNS5_IJNSA_ILi32EEESC_EEEiEEESQ_NS5_IJSD_iEEEEEENS5_IJNS5_IJNS5_IJNSA_ILi16EEESC_EEEiEEENS5_IJNS5_IJNSA_ILi0EEESD_EEENSA_ILi512EEEEEENS5_IJSW_iEEEEEEEEEEESL_S13_NS4_8TiledMMAINS4_8MMA_AtomIJNS4_17SM100_MMA_MXF4_SSISJ_SJ_fSK_Li128ELi64ELi32ELNS4_4UMMA5MajorE0ELS18_0ELNS17_7ScaleInE0ELS19_0EEEEEENSN_INS5_IJSD_SD_SD_EEENS5_IJSW_SW_SW_EEEEENS5_IJNS4_10UnderscoreES1F_S1F_EEEEENS5_IJNS4_23SM90_TMA_LOAD_MULTICASTES1I_EEENS5_IJNS4_14ComposedLayoutINS4_7SwizzleILi2ELi4ELi3EEENS4_18smem_ptr_flag_bitsILi4EEENSN_INS5_IJNSA_ILi8EEESG_EEENS5_IJSG_SD_EEEEEEENSN_INS5_IJNS5_IJNS5_IJSP_SD_EEENS5_IJSO_SB_EEEEEESD_NS5_IJSB_SD_EEEEEENS5_IJNS5_IJNS5_IJSU_SY_EEESX_EEESW_NS5_IJSB_SY_EEEEEEEEEEEvNS4_8identityES1J_S24_vS25_EENS_8epilogue10collective18CollectiveEpilogueINS27_23Sm100TmaWarpSpecializedILi3ELi2ELi16ELb1ELb0EEEJNS5_IJSH_SH_SG_EEENS5_IJNSN_ISH_SD_EENSN_INS5_IJST_SB_EEENS5_IJSD_SO_EEEEEEEENS_10bfloat16_tESM_S2I_SM_NS27_6fusion15FusionCallbacksIS2B_NS2J_17LinearCombinationIS2I_fS2I_fLNS_15FloatRoundStyleE2EEES2C_S2H_JEEENS4_5SM1004TMEM4LOAD26SM100_TMEM_LOAD_32dp32b16xENS4_13SM90_TMA_LOADENS1K_INS1L_ILi1ELi4ELi3EEENS1N_ILi16EEENSN_INS5_IJS1P_ST_EEENS5_IJST_SD_EEEEEEENS4_39AutoVectorizingCopyWithAssumedAlignmentILi128EEENS4_14SM90_TMA_STOREES2Z_S31_S31_EEEvvEEEEvNT_6ParamsE) ;  /* 0xffffff3402bc7950 */ /* 0x000fea0003c3ffff */
        .weak           $__internal_1_$__cuda_sm10x_tcgen05_guardrail_trap_phase_invalid_during_alloc
        .type           $__internal_1_$__cuda_sm10x_tcgen05_guardrail_trap_phase_invalid_during_alloc,@function
        .size           $__internal_1_$__cuda_sm10x_tcgen05_guardrail_trap_phase_invalid_during_alloc,($__internal_2_$__cuda_sm10x_tcgen05_guardrail_trap_unallocated_columns_being_dealloced - $__internal_1_$__cuda_sm10x_tcgen05_guardrail_trap_phase_invalid_during_alloc)
$__internal_1_$__cuda_sm10x_tcgen05_guardrail_trap_phase_invalid_during_alloc:
[----:B------:R-:W-:Y:S05]  /*c910*/  BPT.TRAP 0x1 ;  /* 0x000000040000795c */ /* 0x000fea0000300000 */
[----:B------:R-:W-:-:S04]  /*c920*/  MOV R5, 0x0 ;  /* 0x0000000000057802 */ /* 0x000fc80000000f00 */
[----:B------:R-:W-:Y:S05]  /*c930*/  RET.REL.NODEC R4 `(_ZN7cutlass13device_kernelINS_4gemm6kernel13GemmUniversalIN4cute5tupleIJiiiiEEENS1_10collective13CollectiveMmaINS1_46MainloopSm100TmaUmmaWarpSpecializedBlockScaledILi16ELi2ELi2ENS5_IJNS4_1CILi2EEENSA_ILi4EEENSA_ILi1EEEEEEEENS5_IJNSA_ILi128EEENSA_ILi64EEESG_EEENS5_IJNS_12float_e2m1_tENS_13float_ue8m0_tEEEENS5_IJNS5_IJlSD_lEEENS4_6LayoutINS5_IJNS5_IJNS5_IJNSA_ILi32EEESC_EEEiEEESQ_NS5_IJSD_iEEEEEENS5_IJNS5_IJNS5_IJNSA_ILi16EEESC_EEEiEEENS5_IJNS5_IJNSA_ILi0EEESD_EEENSA_ILi512EEEEEENS5_IJSW_iEEEEEEEEEEESL_S13_NS4_8TiledMMAINS4_8MMA_AtomIJNS4_17SM100_MMA_MXF4_SSISJ_SJ_fSK_Li128ELi64ELi32ELNS4_4UMMA5MajorE0ELS18_0ELNS17_7ScaleInE0ELS19_0EEEEEENSN_INS5_IJSD_SD_SD_EEENS5_IJSW_SW_SW_EEEEENS5_IJNS4_10UnderscoreES1F_S1F_EEEEENS5_IJNS4_23SM90_TMA_LOAD_MULTICASTES1I_EEENS5_IJNS4_14ComposedLayoutINS4_7SwizzleILi2ELi4ELi3EEENS4_18smem_ptr_flag_bitsILi4EEENSN_INS5_IJNSA_ILi8EEESG_EEENS5_IJSG_SD_EEEEEEENSN_INS5_IJNS5_IJNS5_IJSP_SD_EEENS5_IJSO_SB_EEEEEESD_NS5_IJSB_SD_EEEEEENS5_IJNS5_IJNS5_IJSU_SY_EEESX_EEESW_NS5_IJSB_SY_EEEEEEEEEEEvNS4_8identityES1J_S24_vS25_EENS_8epilogue10collective18CollectiveEpilogueINS27_23Sm100TmaWarpSpecializedILi3ELi2ELi16ELb1ELb0EEEJNS5_IJSH_SH_SG_EEENS5_IJNSN_ISH_SD_EENSN_INS5_IJST_SB_EEENS5_IJSD_SO_EEEEEEEENS_10bfloat16_tESM_S2I_SM_NS27_6fusion15FusionCallbacksIS2B_NS2J_17LinearCombinationIS2I_fS2I_fLNS_15FloatRoundStyleE2EEES2C_S2H_JEEENS4_5SM1004TMEM4LOAD26SM100_TMEM_LOAD_32dp32b16xENS4_13SM90_TMA_LOADENS1K_INS1L_ILi1ELi4ELi3EEENS1N_ILi16EEENSN_INS5_IJS1P_ST_EEENS5_IJST_SD_EEEEEEENS4_39AutoVectorizingCopyWithAssumedAlignmentILi128EEENS4_14SM90_TMA_STOREES2Z_S31_S31_EEEvvEEEEvNT_6ParamsE) ;  /* 0xffffff3404b07950 */ /* 0x000fea0003c3ffff */
        .weak           $__internal_2_$__cuda_sm10x_tcgen05_guardrail_trap_unallocated_columns_being_dealloced
        .type           $__internal_2_$__cuda_sm10x_tcgen05_guardrail_trap_unallocated_columns_being_dealloced,@function
        .size           $__internal_2_$__cuda_sm10x_tcgen05_guardrail_trap_unallocated_columns_being_dealloced,(.L_x_232 - $__internal_2_$__cuda_sm10x_tcgen05_guardrail_trap_unallocated_columns_being_dealloced)
$__internal_2_$__cuda_sm10x_tcgen05_guardrail_trap_unallocated_columns_being_dealloced:
[----:B------:R-:W-:Y:S05]  /*c940*/  BPT.TRAP 0x1 ;  /* 0x000000040000795c */ /* 0x000fea0000300000 */
[----:B------:R-:W-:-:S04]  /*c950*/  HFMA2 R3, -RZ, RZ, 0, 0 ;  /* 0x00000000ff037431 */ /* 0x000fc800000001ff */
[----:B------:R-:W-:Y:S05]  /*c960*/  RET.REL.NODEC R2 `(_ZN7cutlass13device_kernelINS_4gemm6kernel13GemmUniversalIN4cute5tupleIJiiiiEEENS1_10collective13CollectiveMmaINS1_46MainloopSm100TmaUmmaWarpSpecializedBlockScaledILi16ELi2ELi2ENS5_IJNS4_1CILi2EEENSA_ILi4EEENSA_ILi1EEEEEEEENS5_IJNSA_ILi128EEENSA_ILi64EEESG_EEENS5_IJNS_12float_e2m1_tENS_13float_ue8m0_tEEEENS5_IJNS5_IJlSD_lEEENS4_6LayoutINS5_IJNS5_IJNS5_IJNSA_ILi32EEESC_EEEiEEESQ_NS5_IJSD_iEEEEEENS5_IJNS5_IJNS5_IJNSA_ILi16EEESC_EEEiEEENS5_IJNS5_IJNSA_ILi0EEESD_EEENSA_ILi512EEEEEENS5_IJSW_iEEEEEEEEEEESL_S13_NS4_8TiledMMAINS4_8MMA_AtomIJNS4_17SM100_MMA_MXF4_SSISJ_SJ_fSK_Li128ELi64ELi32ELNS4_4UMMA5MajorE0ELS18_0ELNS17_7ScaleInE0ELS19_0EEEEEENSN_INS5_IJSD_SD_SD_EEENS5_IJSW_SW_SW_EEEEENS5_IJNS4_10UnderscoreES1F_S1F_EEEEENS5_IJNS4_23SM90_TMA_LOAD_MULTICASTES1I_EEENS5_IJNS4_14ComposedLayoutINS4_7SwizzleILi2ELi4ELi3EEENS4_18smem_ptr_flag_bitsILi4EEENSN_INS5_IJNSA_ILi8EEESG_EEENS5_IJSG_SD_EEEEEEENSN_INS5_IJNS5_IJNS5_IJSP_SD_EEENS5_IJSO_SB_EEEEEESD_NS5_IJSB_SD_EEEEEENS5_IJNS5_IJNS5_IJSU_SY_EEESX_EEESW_NS5_IJSB_SY_EEEEEEEEEEEvNS4_8identityES1J_S24_vS25_EENS_8epilogue10collective18CollectiveEpilogueINS27_23Sm100TmaWarpSpecializedILi3ELi2ELi16ELb1ELb0EEEJNS5_IJSH_SH_SG_EEENS5_IJNSN_ISH_SD_EENSN_INS5_IJST_SB_EEENS5_IJSD_SO_EEEEEEEENS_10bfloat16_tESM_S2I_SM_NS27_6fusion15FusionCallbacksIS2B_NS2J_17LinearCombinationIS2I_fS2I_fLNS_15FloatRoundStyleE2EEES2C_S2H_JEEENS4_5SM1004TMEM4LOAD26SM100_TMEM_LOAD_32dp32b16xENS4_13SM90_TMA_LOADENS1K_INS1L_ILi1ELi4ELi3EEENS1N_ILi16EEENSN_INS5_IJS1P_ST_EEENS5_IJST_SD_EEEEEEENS4_39AutoVectorizingCopyWithAssumedAlignmentILi128EEENS4_14SM90_TMA_STOREES2Z_S31_S31_EEEvvEEEEvNT_6ParamsE) ;  /* 0xffffff3402a47950 */ /* 0x000fea0003c3ffff */
.L_x_231:
[----:B------:R-:W-:-:S00]  /*c970*/  BRA `(.L_x_231) ;  /* 0xfffffffc00fc7947 */ /* 0x000fc0000383ffff */
[----:B------:R-:W-:-:S00]  /*c980*/  NOP ;  /* 0x0000000000007918 */ /* 0x000fc00000000000 */
[----:B------:R-:W-:-:S00]  /*c990*/  NOP ;  /* 0x0000000000007918 */ /* 0x000fc00000000000 */
[----:B------:R-:W-:-:S00]  /*c9a0*/  NOP ;  /* 0x0000000000007918 */ /* 0x000fc00000000000 */
[----:B------:R-:W-:-:S00]  /*c9b0*/  NOP ;  /* 0x0000000000007918 */ /* 0x000fc00000000000 */
[----:B------:R-:W-:-:S00]  /*c9c0*/  NOP ;  /* 0x0000000000007918 */ /* 0x000fc00000000000 */
[----:B------:R-:W-:-:S00]  /*c9d0*/  NOP ;  /* 0x0000000000007918 */ /* 0x000fc00000000000 */
[----:B------:R-:W-:-:S00]  /*c9e0*/  NOP ;  /* 0x0000000000007918 */ /* 0x000fc00000000000 */
[----:B------:R-:W-:-:S00]  /*c9f0*/  NOP ;  /* 0x0000000000007918 */ /* 0x000fc00000000000 */
.L_x_232:


//--------------------- .nv.global.init           --------------------------
	.section	.nv.global.init,"aw",@progbits
.nv.global.init:
	.type		$str$29,@object
	.size		$str$29,($str$30 - $str$29)
$str$29:
        /*0000*/ 	.byte	0x28, 0x61, 0x64, 0x64, 0x72, 0x65, 0x73, 0x73, 0x20, 0x26, 0x20, 0x6d, 0x61, 0x73, 0x6b, 0x29
        /*0010*/ 	.byte	0x20, 0x3d, 0x3d, 0x20, 0x30, 0x00
	.type		$str$30,@object
	.size		$str$30,($str$26 - $str$30)
$str$30:
        /*0016*/ 	.byte	0x2f, 0x74, 0x6d, 0x70, 0x2f, 0x63, 0x75, 0x74, 0x6c, 0x61, 0x73, 0x73, 0x5f, 0x73, 0x77, 0x65
        /*0026*/ 	.byte	0x65, 0x70, 0x5f, 0x73, 0x72, 0x63, 0x2f, 0x69, 0x6e, 0x63, 0x6c, 0x75, 0x64, 0x65, 0x2f, 0x63
        /*0036*/ 	.byte	0x75, 0x74, 0x65, 0x2f, 0x70, 0x6f, 0x69, 0x6e, 0x74, 0x65, 0x72, 0x5f, 0x66, 0x6c, 0x61, 0x67
        /*0046*/ 	.byte	0x67, 0x65, 0x64, 0x2e, 0x68, 0x70, 0x70, 0x00
	.type		$str$26,@object
	.size		$str$26,($str$25 - $str$26)
$str$26:
        /*004e*/ 	.byte	0x2f, 0x74, 0x6d, 0x70, 0x2f, 0x63, 0x75, 0x74, 0x6c, 0x61, 0x73, 0x73, 0x5f, 0x73, 0x77, 0x65
        /*005e*/ 	.byte	0x65, 0x70, 0x5f, 0x73, 0x72, 0x63, 0x2f, 0x69, 0x6e, 0x63, 0x6c, 0x75, 0x64, 0x65, 0x2f, 0x63
        /*006e*/ 	.byte	0x75, 0x74, 0x65, 0x2f, 0x61, 0x74, 0x6f, 0x6d, 0x2f, 0x63, 0x6f, 0x70, 0x79, 0x5f, 0x74, 0x72
        /*007e*/ 	.byte	0x61, 0x69, 0x74, 0x73, 0x5f, 0x73, 0x6d, 0x31, 0x30, 0x30, 0x2e, 0x68, 0x70, 0x70, 0x00
	.type		$str$25,@object
	.size		$str$25,(__unnamed_1 - $str$25)
$str$25:
        /*008d*/ 	.byte	0x28, 0x28, 0x75, 0x69, 0x6e, 0x74, 0x33, 0x32, 0x5f, 0x74, 0x28, 0x74, 0x68, 0x72, 0x65, 0x61
        /*009d*/ 	.byte	0x64, 0x49, 0x64, 0x78, 0x2e, 0x78, 0x29, 0x20, 0x2f, 0x20, 0x33, 0x32, 0x29, 0x20, 0x25, 0x20
        /*00ad*/ 	.byte	0x34, 0x29, 0x20, 0x3d, 0x3d, 0x20, 0x28, 0x28, 0x28, 0x74, 0x6d, 0x65, 0x6d, 0x5f, 0x61, 0x64
        /*00bd*/ 	.byte	0x64, 0x72, 0x20, 0x3e, 0x3e, 0x20, 0x31, 0x36, 0x29, 0x20, 0x2f, 0x20, 0x33, 0x32, 0x29, 0x20
        /*00cd*/ 	.byte	0x25, 0x20, 0x34, 0x29, 0x00
	.type		__unnamed_1,@object
	.size		__unnamed_1,(__unnamed_2 - __unnamed_1)
__unnamed_1:
        /*00d2*/ 	.byte	0x61, 0x75, 0x74, 0x6f, 0x20, 0x63, 0x75, 0x74, 0x65, 0x3a, 0x3a, 0x61, 0x73, 0x5f, 0x70, 0x6f
        /* <DEDUP_REMOVED lines=24> */
        /*0262*/ 	.byte	0x43, 0x3c, 0x32, 0x30, 0x34, 0x38, 0x3e, 0x3e, 0x3e, 0x3e, 0x5d, 0x00
	.type		__unnamed_2,@object
	.size		__unnamed_2,(.L_2 - __unnamed_2)
__unnamed_2:
        /* <DEDUP_REMOVED lines=40> */
        /*04ee*/ 	.byte	0x3a, 0x3a, 0x43, 0x3c, 0x30, 0x3e, 0x3e, 0x3e, 0x3e, 0x5d, 0x00
.L_2:


//--------------------- .nv.shared._ZN7cutlass13device_kernelINS_4gemm6kernel13GemmUniversalIN4cute5tupleIJiiiiEEENS1_10collective13CollectiveMmaINS1_46MainloopSm100TmaUmmaWarpSpecializedBlockScaledILi16ELi2ELi2ENS5_IJNS4_1CILi2EEENSA_ILi4EEENSA_ILi1EEEEEEEENS5_IJNSA_ILi128EEENSA_ILi64EEESG_EEENS5_IJNS_12float_e2m1_tENS_13float_ue8m0_tEEEENS5_IJNS5_IJlSD_lEEENS4_6LayoutINS5_IJNS5_IJNS5_IJNSA_ILi32EEESC_EEEiEEESQ_NS5_IJSD_iEEEEEENS5_IJNS5_IJNS5_IJNSA_ILi16EEESC_EEEiEEENS5_IJNS5_IJNSA_ILi0EEESD_EEENSA_ILi512EEEEEENS5_IJSW_iEEEEEEEEEEESL_S13_NS4_8TiledMMAINS4_8MMA_AtomIJNS4_17SM100_MMA_MXF4_SSISJ_SJ_fSK_Li128ELi64ELi32ELNS4_4UMMA5MajorE0ELS18_0ELNS17_7ScaleInE0ELS19_0EEEEEENSN_INS5_IJSD_SD_SD_EEENS5_IJSW_SW_SW_EEEEENS5_IJNS4_10UnderscoreES1F_S1F_EEEEENS5_IJNS4_23SM90_TMA_LOAD_MULTICASTES1I_EEENS5_IJNS4_14ComposedLayoutINS4_7SwizzleILi2ELi4ELi3EEENS4_18smem_ptr_flag_bitsILi4EEENSN_INS5_IJNSA_ILi8EEESG_EEENS5_IJSG_SD_EEEEEEENSN_INS5_IJNS5_IJNS5_IJSP_SD_EEENS5_IJSO_SB_EEEEEESD_NS5_IJSB_SD_EEEEEENS5_IJNS5_IJNS5_IJSU_SY_EEESX_EEESW_NS5_IJSB_SY_EEEEEEEEEEEvNS4_8identityES1J_S24_vS25_EENS_8epilogue10collective18CollectiveEpilogueINS27_23Sm100TmaWarpSpecializedILi3ELi2ELi16ELb1ELb0EEEJNS5_IJSH_SH_SG_EEENS5_IJNSN_ISH_SD_EENSN_INS5_IJST_SB_EEENS5_IJSD_SO_EEEEEEEENS_10bfloat16_tESM_S2I_SM_NS27_6fusion15FusionCallbacksIS2B_NS2J_17LinearCombinationIS2I_fS2I_fLNS_15FloatRoundStyleE2EEES2C_S2H_JEEENS4_5SM1004TMEM4LOAD26SM100_TMEM_LOAD_32dp32b16xENS4_13SM90_TMA_LOADENS1K_INS1L_ILi1ELi4ELi3EEENS1N_ILi16EEENSN_INS5_IJS1P_ST_EEENS5_IJST_SD_EEEEEEENS4_39AutoVectorizingCopyWithAssumedAlignmentILi128EEENS4_14SM90_TMA_STOREES2Z_S31_S31_EEEvvEEEEvNT_6ParamsE --------------------------
	.section	.nv.shared._ZN7cutlass13device_kernelINS_4gemm6kernel13GemmUniversalIN4cute5tupleIJiiiiEEENS1_10collective13CollectiveMmaINS1_46MainloopSm100TmaUmmaWarpSpecializedBlockScaledILi16ELi2ELi2ENS5_IJNS4_1CILi2EEENSA_ILi4EEENSA_ILi1EEEEEEEENS5_IJNSA_ILi128EEENSA_ILi64EEESG_EEENS5_IJNS_12float_e2m1_tENS_13float_ue8m0_tEEEENS5_IJNS5_IJlSD_lEEENS4_6LayoutINS5_IJNS5_IJNS5_IJNSA_ILi32EEESC_EEEiEEESQ_NS5_IJSD_iEEEEEENS5_IJNS5_IJNS5_IJNSA_ILi16EEESC_EEEiEEENS5_IJNS5_IJNSA_ILi0EEESD_EEENSA_ILi512EEEEEENS5_IJSW_iEEEEEEEEEEESL_S13_NS4_8TiledMMAINS4_8MMA_AtomIJNS4_17SM100_MMA_MXF4_SSISJ_SJ_fSK_Li128ELi64ELi32ELNS4_4UMMA5MajorE0ELS18_0ELNS17_7ScaleInE0ELS19_0EEEEEENSN_INS5_IJSD_SD_SD_EEENS5_IJSW_SW_SW_EEEEENS5_IJNS4_10UnderscoreES1F_S1F_EEEEENS5_IJNS4_23SM90_TMA_LOAD_MULTICASTES1I_EEENS5_IJNS4_14ComposedLayoutINS4_7SwizzleILi2ELi4ELi3EEENS4_18smem_ptr_flag_bitsILi4EEENSN_INS5_IJNSA_ILi8EEESG_EEENS5_IJSG_SD_EEEEEEENSN_INS5_IJNS5_IJNS5_IJSP_SD_EEENS5_IJSO_SB_EEEEEESD_NS5_IJSB_SD_EEEEEENS5_IJNS5_IJNS5_IJSU_SY_EEESX_EEESW_NS5_IJSB_SY_EEEEEEEEEEEvNS4_8identityES1J_S24_vS25_EENS_8epilogue10collective18CollectiveEpilogueINS27_23Sm100TmaWarpSpecializedILi3ELi2ELi16ELb1ELb0EEEJNS5_IJSH_SH_SG_EEENS5_IJNSN_ISH_SD_EENSN_INS5_IJST_SB_EEENS5_IJSD_SO_EEEEEEEENS_10bfloat16_tESM_S2I_SM_NS27_6fusion15FusionCallbacksIS2B_NS2J_17LinearCombinationIS2I_fS2I_fLNS_15FloatRoundStyleE2EEES2C_S2H_JEEENS4_5SM1004TMEM4LOAD26SM100_TMEM_LOAD_32dp32b16xENS4_13SM90_TMA_LOADENS1K_INS1L_ILi1ELi4ELi3EEENS1N_ILi16EEENSN_INS5_IJS1P_ST_EEENS5_IJST_SD_EEEEEEENS4_39AutoVectorizingCopyWithAssumedAlignmentILi128EEENS4_14SM90_TMA_STOREES2Z_S31_S31_EEEvvEEEEvNT_6ParamsE,"aw",@nobits
	.sectionflags	@""
	.align	16
	.zero		1024


//--------------------- .nv.shared.reserved.0     --------------------------
	.section	.nv.shared.reserved.0,"aw",@nobits
	.weak		__nv_reservedSMEM_offset_0_alias
	.size		__nv_reservedSMEM_offset_0_alias, 0, 64
	.other		__nv_reservedSMEM_offset_0_alias,@"STO_CUDA_RESERVED_SHARED STV_DEFAULT"
__nv_reservedSMEM_offset_0_alias:
	.zero		0
.nv.shared.reserved.0:
	.zero		64
	.weak		__nv_reservedSMEM_tcgen05_partition
	.type		__nv_reservedSMEM_tcgen05_partition,@object
	.size		__nv_reservedSMEM_tcgen05_partition,(.L_0 - __nv_reservedSMEM_tcgen05_partition)
__nv_reservedSMEM_tcgen05_partition:
	.zero		32
.L_0:


//--------------------- .nv.global                --------------------------
	.section	.nv.global,"aw",@nobits
.nv.global:
	.type		_ZN40_INTERNAL_e02bbc76_4_k_cu_16cd1890_178084cute1_E,@object
	.size		_ZN40_INTERNAL_e02bbc76_4_k_cu_16cd1890_178084cute1_E,(_ZN40_INTERNAL_e02bbc76_4_k_cu_16cd1890_178084cuda3std3__45__cpo6cbeginE - _ZN40_INTERNAL_e02bbc76_4_k_cu_16cd1890_178084cute1_E)
_ZN40_INTERNAL_e02bbc76_4_k_cu_16cd1890_178084cute1_E:
	.zero		1
	.type		_ZN40_INTERNAL_e02bbc76_4_k_cu_16cd1890_178084cuda3std3__45__cpo6cbeginE,@object
	.size		_ZN40_INTERNAL_e02bbc76_4_k_cu_16cd1890_178084cuda3std3__45__cpo6cbeginE,(_ZN40_INTERNAL_e02bbc76_4_k_cu_16cd1890_178084cuda3std3__48in_placeE - _ZN40_INTERNAL_e02bbc76_4_k_cu_16cd1890_178084cuda3std3__45__cpo6cbeginE)
_ZN40_INTERNAL_e02bbc76_4_k_cu_16cd1890_178084cuda3std3__45__cpo6cbeginE:
	.zero		1
	.type		_ZN40_INTERNAL_e02bbc76_4_k_cu_16cd1890_178084cuda3std3__48in_placeE,@object
	.size		_ZN40_INTERNAL_e02bbc76_4_k_cu_16cd1890_178084cuda3std3__48in_placeE,(_ZN40_INTERNAL_e02bbc76_4_k_cu_16cd1890_178084cuda3std6ranges3__45__cpo9iter_moveE - _ZN40_INTERNAL_e02bbc76_4_k_cu_16cd1890_178084cuda3std3__48in_placeE)
_ZN40_INTERNAL_e02bbc76_4_k_cu_16cd1890_178084cuda3std3__48in_placeE:
	.zero		1
	.type		_ZN40_INTERNAL_e02bbc76_4_k_cu_16cd1890_178084cuda3std6ranges3__45__cpo9iter_moveE,@object
	.size		_ZN40_INTERNAL_e02bbc76_4_k_cu_16cd1890_178084cuda3std6ranges3__45__cpo9iter_moveE,(_ZN40_INTERNAL_e02bbc76_4_k_cu_16cd1890_178084cuda3std3__45__cpo5beginE - _ZN40_INTERNAL_e02bbc76_4_k_cu_16cd1890_178084cuda3std6ranges3__45__cpo9iter_moveE)
_ZN40_INTERNAL_e02bbc76_4_k_cu_16cd1890_178084cuda3std6ranges3__45__cpo9iter_moveE:
	.zero		1
	.type		_ZN40_INTERNAL_e02bbc76_4_k_cu_16cd1890_178084cuda3std3__45__cpo5beginE,@object
	.size		_ZN40_INTERNAL_e02bbc76_4_k_cu_16cd1890_178084cuda3std3__45__cpo5beginE,(_ZN40_INTERNAL_e02bbc76_4_k_cu_16cd1890_178084cuda3std3__442_GLOBAL__N__e02bbc76_4_k_cu_16cd1890_178086ignoreE - _ZN40_INTERNAL_e02bbc76_4_k_cu_16cd1890_178084cuda3std3__45__cpo5beginE)
_ZN40_INTERNAL_e02bbc76_4_k_cu_16cd1890_178084cuda3std3__45__cpo5beginE:
	.zero		1
	.type		_ZN40_INTERNAL_e02bbc76_4_k_cu_16cd1890_178084cuda3std3__442_GLOBAL__N__e02bbc76_4_k_cu_16cd1890_178086ignoreE,@object
	.size		_ZN40_INTERNAL_e02bbc76_4_k_cu_16cd1890_178084cuda3std3__442_GLOBAL__N__e02bbc76_4_k_cu_16cd1890_178086ignoreE,(_ZN40_INTERNAL_e02bbc76_4_k_cu_16cd1890_178084cute7productE - _ZN40_INTERNAL_e02bbc76_4_k_cu_16cd1890_178084cuda3std3__442_GLOBAL__N__e02bbc76_4_k_cu_16cd1890_178086ignoreE)
_ZN40_INTERNAL_e02bbc76_4_k_cu_16cd1890_178084cuda3std3__442_GLOBAL__N__e02bbc76_4_k_cu_16cd1890_178086ignoreE:
	.zero		1
	.type		_ZN40_INTERNAL_e02bbc76_4_k_cu_16cd1890_178084cute7productE,@object
	.size		_ZN40_INTERNAL_e02bbc76_4_k_cu_16cd1890_178084cute7productE,(_ZN40_INTERNAL_e02bbc76_4_k_cu_16cd1890_178084cuda3std3__45__cpo3endE - _ZN40_INTERNAL_e02bbc76_4_k_cu_16cd1890_178084cute7productE)
_ZN40_INTERNAL_e02bbc76_4_k_cu_16cd1890_178084cute7productE:
	.zero		1
	.type		_ZN40_INTERNAL_e02bbc76_4_k_cu_16cd1890_178084cuda3std3__45__cpo3endE,@object
	.size		_ZN40_INTERNAL_e02bbc76_4_k_cu_16cd1890_178084cuda3std3__45__cpo3endE,(_ZN40_INTERNAL_e02bbc76_4_k_cu_16cd1890_178084cuda3std3__419piecewise_constructE - _ZN40_INTERNAL_e02bbc76_4_k_cu_16cd1890_178084cuda3std3__45__cpo3endE)
_ZN40_INTERNAL_e02bbc76_4_k_cu_16cd1890_178084cuda3std3__45__cpo3endE:
	.zero		1
	.type		_ZN40_INTERNAL_e02bbc76_4_k_cu_16cd1890_178084cuda3std3__419piecewise_constructE,@object
	.size		_ZN40_INTERNAL_e02bbc76_4_k_cu_16cd1890_178084cuda3std3__419piecewise_constructE,(_ZN40_INTERNAL_e02bbc76_4_k_cu_16cd1890_178084cuda3std3__45__cpo4cendE - _ZN40_INTERNAL_e02bbc76_4_k_cu_16cd1890_178084cuda3std3__419piecewise_constructE)
_ZN40_INTERNAL_e02bbc76_4_k_cu_16cd1890_178084cuda3std3__419piecewise_constructE:
	.zero		1
	.type		_ZN40_INTERNAL_e02bbc76_4_k_cu_16cd1890_178084cuda3std3__45__cpo4cendE,@object
	.size		_ZN40_INTERNAL_e02bbc76_4_k_cu_16cd1890_178084cuda3std3__45__cpo4cendE,(_ZN40_INTERNAL_e02bbc76_4_k_cu_16cd1890_178084cuda3std6ranges3__45__cpo4swapE - _ZN40_INTERNAL_e02bbc76_4_k_cu_16cd1890_178084cuda3std3__45__cpo4cendE)
_ZN40_INTERNAL_e02bbc76_4_k_cu_16cd1890_178084cuda3std3__45__cpo4cendE:
	.zero		1
	.type		_ZN40_INTERNAL_e02bbc76_4_k_cu_16cd1890_178084cuda3std6ranges3__45__cpo4swapE,@object
	.size		_ZN40_INTERNAL_e02bbc76_4_k_cu_16cd1890_178084cuda3std6ranges3__45__cpo4swapE,(.L_10 - _ZN40_INTERNAL_e02bbc76_4_k_cu_16cd1890_178084cuda3std6ranges3__45__cpo4swapE)
_ZN40_INTERNAL_e02bbc76_4_k_cu_16cd1890_178084cuda3std6ranges3__45__cpo4swapE:
	.zero		1
.L_10:


//--------------------- .nv.constant0._ZN7cutlass13device_kernelINS_4gemm6kernel13GemmUniversalIN4cute5tupleIJiiiiEEENS1_10collective13CollectiveMmaINS1_46MainloopSm100TmaUmmaWarpSpecializedBlockScaledILi16ELi2ELi2ENS5_IJNS4_1CILi2EEENSA_ILi4EEENSA_ILi1EEEEEEEENS5_IJNSA_ILi128EEENSA_ILi64EEESG_EEENS5_IJNS_12float_e2m1_tENS_13float_ue8m0_tEEEENS5_IJNS5_IJlSD_lEEENS4_6LayoutINS5_IJNS5_IJNS5_IJNSA_ILi32EEESC_EEEiEEESQ_NS5_IJSD_iEEEEEENS5_IJNS5_IJNS5_IJNSA_ILi16EEESC_EEEiEEENS5_IJNS5_IJNSA_ILi0EEESD_EEENSA_ILi512EEEEEENS5_IJSW_iEEEEEEEEEEESL_S13_NS4_8TiledMMAINS4_8MMA_AtomIJNS4_17SM100_MMA_MXF4_SSISJ_SJ_fSK_Li128ELi64ELi32ELNS4_4UMMA5MajorE0ELS18_0ELNS17_7ScaleInE0ELS19_0EEEEEENSN_INS5_IJSD_SD_SD_EEENS5_IJSW_SW_SW_EEEEENS5_IJNS4_10UnderscoreES1F_S1F_EEEEENS5_IJNS4_23SM90_TMA_LOAD_MULTICASTES1I_EEENS5_IJNS4_14ComposedLayoutINS4_7SwizzleILi2ELi4ELi3EEENS4_18smem_ptr_flag_bitsILi4EEENSN_INS5_IJNSA_ILi8EEESG_EEENS5_IJSG_SD_EEEEEEENSN_INS5_IJNS5_IJNS5_IJSP_SD_EEENS5_IJSO_SB_EEEEEESD_NS5_IJSB_SD_EEEEEENS5_IJNS5_IJNS5_IJSU_SY_EEESX_EEESW_NS5_IJSB_SY_EEEEEEEEEEEvNS4_8identityES1J_S24_vS25_EENS_8epilogue10collective18CollectiveEpilogueINS27_23Sm100TmaWarpSpecializedILi3ELi2ELi16ELb1ELb0EEEJNS5_IJSH_SH_SG_EEENS5_IJNSN_ISH_SD_EENSN_INS5_IJST_SB_EEENS5_IJSD_SO_EEEEEEEENS_10bfloat16_tESM_S2I_SM_NS27_6fusion15FusionCallbacksIS2B_NS2J_17LinearCombinationIS2I_fS2I_fLNS_15FloatRoundStyleE2EEES2C_S2H_JEEENS4_5SM1004TMEM4LOAD26SM100_TMEM_LOAD_32dp32b16xENS4_13SM90_TMA_LOADENS1K_INS1L_ILi1ELi4ELi3EEENS1N_ILi16EEENSN_INS5_IJS1P_ST_EEENS5_IJST_SD_EEEEEEENS4_39AutoVectorizingCopyWithAssumedAlignmentILi128EEENS4_14SM90_TMA_STOREES2Z_S31_S31_EEEvvEEEEvNT_6ParamsE --------------------------
	.section	.nv.constant0._ZN7cutlass13device_kernelINS_4gemm6kernel13GemmUniversalIN4cute5tupleIJiiiiEEENS1_10collective13CollectiveMmaINS1_46MainloopSm100TmaUmmaWarpSpecializedBlockScaledILi16ELi2ELi2ENS5_IJNS4_1CILi2EEENSA_ILi4EEENSA_ILi1EEEEEEEENS5_IJNSA_ILi128EEENSA_ILi64EEESG_EEENS5_IJNS_12float_e2m1_tENS_13float_ue8m0_tEEEENS5_IJNS5_IJlSD_lEEENS4_6LayoutINS5_IJNS5_IJNS5_IJNSA_ILi32EEESC_EEEiEEESQ_NS5_IJSD_iEEEEEENS5_IJNS5_IJNS5_IJNSA_ILi16EEESC_EEEiEEENS5_IJNS5_IJNSA_ILi0EEESD_EEENSA_ILi512EEEEEENS5_IJSW_iEEEEEEEEEEESL_S13_NS4_8TiledMMAINS4_8MMA_AtomIJNS4_17SM100_MMA_MXF4_SSISJ_SJ_fSK_Li128ELi64ELi32ELNS4_4UMMA5MajorE0ELS18_0ELNS17_7ScaleInE0ELS19_0EEEEEENSN_INS5_IJSD_SD_SD_EEENS5_IJSW_SW_SW_EEEEENS5_IJNS4_10UnderscoreES1F_S1F_EEEEENS5_IJNS4_23SM90_TMA_LOAD_MULTICASTES1I_EEENS5_IJNS4_14ComposedLayoutINS4_7SwizzleILi2ELi4ELi3EEENS4_18smem_ptr_flag_bitsILi4EEENSN_INS5_IJNSA_ILi8EEESG_EEENS5_IJSG_SD_EEEEEEENSN_INS5_IJNS5_IJNS5_IJSP_SD_EEENS5_IJSO_SB_EEEEEESD_NS5_IJSB_SD_EEEEEENS5_IJNS5_IJNS5_IJSU_SY_EEESX_EEESW_NS5_IJSB_SY_EEEEEEEEEEEvNS4_8identityES1J_S24_vS25_EENS_8epilogue10collective18CollectiveEpilogueINS27_23Sm100TmaWarpSpecializedILi3ELi2ELi16ELb1ELb0EEEJNS5_IJSH_SH_SG_EEENS5_IJNSN_ISH_SD_EENSN_INS5_IJST_SB_EEENS5_IJSD_SO_EEEEEEEENS_10bfloat16_tESM_S2I_SM_NS27_6fusion15FusionCallbacksIS2B_NS2J_17LinearCombinationIS2I_fS2I_fLNS_15FloatRoundStyleE2EEES2C_S2H_JEEENS4_5SM1004TMEM4LOAD26SM100_TMEM_LOAD_32dp32b16xENS4_13SM90_TMA_LOADENS1K_INS1L_ILi1ELi4ELi3EEENS1N_ILi16EEENSN_INS5_IJS1P_ST_EEENS5_IJST_SD_EEEEEEENS4_39AutoVectorizingCopyWithAssumedAlignmentILi128EEENS4_14SM90_TMA_STOREES2Z_S31_S31_EEEvvEEEEvNT_6ParamsE,"a",@progbits
	.sectionflags	@""
	.align	4
.nv.constant0._ZN7cutlass13device_kernelINS_4gemm6kernel13GemmUniversalIN4cute5tupleIJiiiiEEENS1_10collective13CollectiveMmaINS1_46MainloopSm100TmaUmmaWarpSpecializedBlockScaledILi16ELi2ELi2ENS5_IJNS4_1CILi2EEENSA_ILi4EEENSA_ILi1EEEEEEEENS5_IJNSA_ILi128EEENSA_ILi64EEESG_EEENS5_IJNS_12float_e2m1_tENS_13float_ue8m0_tEEEENS5_IJNS5_IJlSD_lEEENS4_6LayoutINS5_IJNS5_IJNS5_IJNSA_ILi32EEESC_EEEiEEESQ_NS5_IJSD_iEEEEEENS5_IJNS5_IJNS5_IJNSA_ILi16EEESC_EEEiEEENS5_IJNS5_IJNSA_ILi0EEESD_EEENSA_ILi512EEEEEENS5_IJSW_iEEEEEEEEEEESL_S13_NS4_8TiledMMAINS4_8MMA_AtomIJNS4_17SM100_MMA_MXF4_SSISJ_SJ_fSK_Li128ELi64ELi32ELNS4_4UMMA5MajorE0ELS18_0ELNS17_7ScaleInE0ELS19_0EEEEEENSN_INS5_IJSD_SD_SD_EEENS5_IJSW_SW_SW_EEEEENS5_IJNS4_10UnderscoreES1F_S1F_EEEEENS5_IJNS4_23SM90_TMA_LOAD_MULTICASTES1I_EEENS5_IJNS4_14ComposedLayoutINS4_7SwizzleILi2ELi4ELi3EEENS4_18smem_ptr_flag_bitsILi4EEENSN_INS5_IJNSA_ILi8EEESG_EEENS5_IJSG_SD_EEEEEEENSN_INS5_IJNS5_IJNS5_IJSP_SD_EEENS5_IJSO_SB_EEEEEESD_NS5_IJSB_SD_EEEEEENS5_IJNS5_IJNS5_IJSU_SY_EEESX_EEESW_NS5_IJSB_SY_EEEEEEEEEEEvNS4_8identityES1J_S24_vS25_EENS_8epilogue10collective18CollectiveEpilogueINS27_23Sm100TmaWarpSpecializedILi3ELi2ELi16ELb1ELb0EEEJNS5_IJSH_SH_SG_EEENS5_IJNSN_ISH_SD_EENSN_INS5_IJST_SB_EEENS5_IJSD_SO_EEEEEEEENS_10bfloat16_tESM_S2I_SM_NS27_6fusion15FusionCallbacksIS2B_NS2J_17LinearCombinationIS2I_fS2I_fLNS_15FloatRoundStyleE2EEES2C_S2H_JEEENS4_5SM1004TMEM4LOAD26SM100_TMEM_LOAD_32dp32b16xENS4_13SM90_TMA_LOADENS1K_INS1L_ILi1ELi4ELi3EEENS1N_ILi16EEENSN_INS5_IJS1P_ST_EEENS5_IJST_SD_EEEEEEENS4_39AutoVectorizingCopyWithAssumedAlignmentILi128EEENS4_14SM90_TMA_STOREES2Z_S31_S31_EEEvvEEEEvNT_6ParamsE:
	.zero		3968


//--------------------- SYMBOLS --------------------------

	.type		.nv.reservedSmem.offset0,@object
	.size		.nv.reservedSmem.offset0,0x4
	.type		.nv.reservedSmem.cap,@object
	.size		.nv.reservedSmem.cap,0x4
	.type		__assertfail,@function
